//
// Generated by NVIDIA NVVM Compiler
//
// Compiler Build ID: CL-36424714
// Cuda compilation tools, release 13.0, V13.0.88
// Based on NVVM 20.0.0
//

.version 9.0
.target sm_100
.address_size 64

	// .globl	_ZN3cub18CUB_300001_SM_10006detail11EmptyKernelIvEEvv
// _ZZN3cub18CUB_300001_SM_10006detail6select23DeviceSelectSweepKernelINS2_10policy_hubIxNS0_8NullTypeEiLb0ELNS0_10SelectImplE0EE10Policy1000EN6thrust24THRUST_300001_SM_1000_NS17counting_iteratorIxNSA_11use_defaultESC_SC_EEPS5_NSA_6detail15normal_iteratorINSA_10device_ptrIxEEEEPlNS0_13ScanTileStateIiLb1EEE6EvalOpS5_iNS2_19streaming_context_tIlLb1EEELS6_0EEEvT0_T1_T2_T3_T4_T5_T6_T7_iT8_NS1_7vsmem_tEE19static_temp_storage has been demoted
.global .align 1 .b8 _ZN30_INTERNAL_270ee608_4_k_cu_main4cuda3std3__45__cpo5beginE[1];
.global .align 1 .b8 _ZN30_INTERNAL_270ee608_4_k_cu_main4cuda3std3__45__cpo3endE[1];
.global .align 1 .b8 _ZN30_INTERNAL_270ee608_4_k_cu_main4cuda3std3__45__cpo6cbeginE[1];
.global .align 1 .b8 _ZN30_INTERNAL_270ee608_4_k_cu_main4cuda3std3__45__cpo4cendE[1];
.global .align 1 .b8 _ZN30_INTERNAL_270ee608_4_k_cu_main4cuda3std3__45__cpo6rbeginE[1];
.global .align 1 .b8 _ZN30_INTERNAL_270ee608_4_k_cu_main4cuda3std3__45__cpo4rendE[1];
.global .align 1 .b8 _ZN30_INTERNAL_270ee608_4_k_cu_main4cuda3std3__45__cpo7crbeginE[1];
.global .align 1 .b8 _ZN30_INTERNAL_270ee608_4_k_cu_main4cuda3std3__45__cpo5crendE[1];
.global .align 1 .b8 _ZN30_INTERNAL_270ee608_4_k_cu_main4cuda3std3__432_GLOBAL__N__270ee608_4_k_cu_main6ignoreE[1];
.global .align 1 .b8 _ZN30_INTERNAL_270ee608_4_k_cu_main4cuda3std3__419piecewise_constructE[1];
.global .align 1 .b8 _ZN30_INTERNAL_270ee608_4_k_cu_main4cuda3std3__48in_placeE[1];
.global .align 1 .b8 _ZN30_INTERNAL_270ee608_4_k_cu_main4cuda3std3__420unreachable_sentinelE[1];
.global .align 1 .b8 _ZN30_INTERNAL_270ee608_4_k_cu_main4cuda3std3__47nulloptE[1];
.global .align 1 .b8 _ZN30_INTERNAL_270ee608_4_k_cu_main4cuda3std3__48unexpectE[1];
.global .align 1 .b8 _ZN30_INTERNAL_270ee608_4_k_cu_main4cuda3std6ranges3__45__cpo4swapE[1];
.global .align 1 .b8 _ZN30_INTERNAL_270ee608_4_k_cu_main4cuda3std6ranges3__45__cpo9iter_moveE[1];
.global .align 1 .b8 _ZN30_INTERNAL_270ee608_4_k_cu_main4cuda3std6ranges3__45__cpo5beginE[1];
.global .align 1 .b8 _ZN30_INTERNAL_270ee608_4_k_cu_main4cuda3std6ranges3__45__cpo3endE[1];
.global .align 1 .b8 _ZN30_INTERNAL_270ee608_4_k_cu_main4cuda3std6ranges3__45__cpo6cbeginE[1];
.global .align 1 .b8 _ZN30_INTERNAL_270ee608_4_k_cu_main4cuda3std6ranges3__45__cpo4cendE[1];
.global .align 1 .b8 _ZN30_INTERNAL_270ee608_4_k_cu_main4cuda3std6ranges3__45__cpo7advanceE[1];
.global .align 1 .b8 _ZN30_INTERNAL_270ee608_4_k_cu_main4cuda3std6ranges3__45__cpo9iter_swapE[1];
.global .align 1 .b8 _ZN30_INTERNAL_270ee608_4_k_cu_main4cuda3std6ranges3__45__cpo4nextE[1];
.global .align 1 .b8 _ZN30_INTERNAL_270ee608_4_k_cu_main4cuda3std6ranges3__45__cpo4prevE[1];
.global .align 1 .b8 _ZN30_INTERNAL_270ee608_4_k_cu_main4cuda3std6ranges3__45__cpo4dataE[1];
.global .align 1 .b8 _ZN30_INTERNAL_270ee608_4_k_cu_main4cuda3std6ranges3__45__cpo5cdataE[1];
.global .align 1 .b8 _ZN30_INTERNAL_270ee608_4_k_cu_main4cuda3std6ranges3__45__cpo4sizeE[1];
.global .align 1 .b8 _ZN30_INTERNAL_270ee608_4_k_cu_main4cuda3std6ranges3__45__cpo5ssizeE[1];
.global .align 1 .b8 _ZN30_INTERNAL_270ee608_4_k_cu_main4cuda3std6ranges3__45__cpo8distanceE[1];
.global .align 1 .b8 _ZN30_INTERNAL_270ee608_4_k_cu_main6thrust24THRUST_300001_SM_1000_NS8cuda_cub3parE[1];
.global .align 1 .b8 _ZN30_INTERNAL_270ee608_4_k_cu_main6thrust24THRUST_300001_SM_1000_NS8cuda_cub10par_nosyncE[1];
.global .align 1 .b8 _ZN30_INTERNAL_270ee608_4_k_cu_main6thrust24THRUST_300001_SM_1000_NS6system6detail10sequential3seqE[1];
.global .align 1 .b8 _ZN30_INTERNAL_270ee608_4_k_cu_main6thrust24THRUST_300001_SM_1000_NS12placeholders2_1E[1];
.global .align 1 .b8 _ZN30_INTERNAL_270ee608_4_k_cu_main6thrust24THRUST_300001_SM_1000_NS12placeholders2_2E[1];
.global .align 1 .b8 _ZN30_INTERNAL_270ee608_4_k_cu_main6thrust24THRUST_300001_SM_1000_NS12placeholders2_3E[1];
.global .align 1 .b8 _ZN30_INTERNAL_270ee608_4_k_cu_main6thrust24THRUST_300001_SM_1000_NS12placeholders2_4E[1];
.global .align 1 .b8 _ZN30_INTERNAL_270ee608_4_k_cu_main6thrust24THRUST_300001_SM_1000_NS12placeholders2_5E[1];
.global .align 1 .b8 _ZN30_INTERNAL_270ee608_4_k_cu_main6thrust24THRUST_300001_SM_1000_NS12placeholders2_6E[1];
.global .align 1 .b8 _ZN30_INTERNAL_270ee608_4_k_cu_main6thrust24THRUST_300001_SM_1000_NS12placeholders2_7E[1];
.global .align 1 .b8 _ZN30_INTERNAL_270ee608_4_k_cu_main6thrust24THRUST_300001_SM_1000_NS12placeholders2_8E[1];
.global .align 1 .b8 _ZN30_INTERNAL_270ee608_4_k_cu_main6thrust24THRUST_300001_SM_1000_NS12placeholders2_9E[1];
.global .align 1 .b8 _ZN30_INTERNAL_270ee608_4_k_cu_main6thrust24THRUST_300001_SM_1000_NS12placeholders3_10E[1];
.global .align 1 .b8 _ZN30_INTERNAL_270ee608_4_k_cu_main6thrust24THRUST_300001_SM_1000_NS3seqE[1];

.visible .entry _ZN3cub18CUB_300001_SM_10006detail11EmptyKernelIvEEvv()
{


	ret;

}
	// .globl	_ZN3cub18CUB_300001_SM_10006detail8for_each13static_kernelINS2_12policy_hub_t12policy_500_tEmN6thrust24THRUST_300001_SM_1000_NS8cuda_cub20__uninitialized_fill7functorINS7_10device_ptrIdEEdEEEEvT0_T1_
.visible .entry _ZN3cub18CUB_300001_SM_10006detail8for_each13static_kernelINS2_12policy_hub_t12policy_500_tEmN6thrust24THRUST_300001_SM_1000_NS8cuda_cub20__uninitialized_fill7functorINS7_10device_ptrIdEEdEEEEvT0_T1_(
	.param .u64 _ZN3cub18CUB_300001_SM_10006detail8for_each13static_kernelINS2_12policy_hub_t12policy_500_tEmN6thrust24THRUST_300001_SM_1000_NS8cuda_cub20__uninitialized_fill7functorINS7_10device_ptrIdEEdEEEEvT0_T1__param_0,
	.param .align 8 .b8 _ZN3cub18CUB_300001_SM_10006detail8for_each13static_kernelINS2_12policy_hub_t12policy_500_tEmN6thrust24THRUST_300001_SM_1000_NS8cuda_cub20__uninitialized_fill7functorINS7_10device_ptrIdEEdEEEEvT0_T1__param_1[16]
)
.maxntid 256
{
	.reg .pred 	%p<4>;
	.reg .b32 	%r<5>;
	.reg .b64 	%rd<16>;
	.reg .b64 	%fd<3>;

	ld.param.f64 	%fd2, [_ZN3cub18CUB_300001_SM_10006detail8for_each13static_kernelINS2_12policy_hub_t12policy_500_tEmN6thrust24THRUST_300001_SM_1000_NS8cuda_cub20__uninitialized_fill7functorINS7_10device_ptrIdEEdEEEEvT0_T1__param_1+8];
	ld.param.u64 	%rd4, [_ZN3cub18CUB_300001_SM_10006detail8for_each13static_kernelINS2_12policy_hub_t12policy_500_tEmN6thrust24THRUST_300001_SM_1000_NS8cuda_cub20__uninitialized_fill7functorINS7_10device_ptrIdEEdEEEEvT0_T1__param_1];
	ld.param.u64 	%rd5, [_ZN3cub18CUB_300001_SM_10006detail8for_each13static_kernelINS2_12policy_hub_t12policy_500_tEmN6thrust24THRUST_300001_SM_1000_NS8cuda_cub20__uninitialized_fill7functorINS7_10device_ptrIdEEdEEEEvT0_T1__param_0];
	mov.u32 	%r2, %ctaid.x;
	mul.wide.u32 	%rd1, %r2, 512;
	sub.s64 	%rd2, %rd5, %rd1;
	setp.lt.u64 	%p1, %rd2, 512;
	@%p1 bra 	$L__BB1_2;
	mov.u32 	%r4, %tid.x;
	cvta.to.global.u64 	%rd11, %rd4;
	cvt.u64.u32 	%rd12, %r4;
	add.s64 	%rd13, %rd1, %rd12;
	shl.b64 	%rd14, %rd13, 3;
	add.s64 	%rd15, %rd11, %rd14;
	st.global.f64 	[%rd15], %fd2;
	st.global.f64 	[%rd15+2048], %fd2;
	bra.uni 	$L__BB1_6;
$L__BB1_2:
	cvta.to.global.u64 	%rd6, %rd4;
	mov.u32 	%r1, %tid.x;
	cvt.u64.u32 	%rd7, %r1;
	setp.le.u64 	%p2, %rd2, %rd7;
	add.s64 	%rd8, %rd1, %rd7;
	shl.b64 	%rd9, %rd8, 3;
	add.s64 	%rd3, %rd6, %rd9;
	@%p2 bra 	$L__BB1_4;
	st.global.f64 	[%rd3], %fd2;
$L__BB1_4:
	add.s32 	%r3, %r1, 256;
	cvt.u64.u32 	%rd10, %r3;
	setp.le.u64 	%p3, %rd2, %rd10;
	@%p3 bra 	$L__BB1_6;
	st.global.f64 	[%rd3+2048], %fd2;
$L__BB1_6:
	ret;

}
	// .globl	_ZN3cub18CUB_300001_SM_10006detail8for_each13static_kernelINS2_12policy_hub_t12policy_500_tEmN6thrust24THRUST_300001_SM_1000_NS8cuda_cub20__uninitialized_fill7functorINS7_10device_ptrIxEExEEEEvT0_T1_
.visible .entry _ZN3cub18CUB_300001_SM_10006detail8for_each13static_kernelINS2_12policy_hub_t12policy_500_tEmN6thrust24THRUST_300001_SM_1000_NS8cuda_cub20__uninitialized_fill7functorINS7_10device_ptrIxEExEEEEvT0_T1_(
	.param .u64 _ZN3cub18CUB_300001_SM_10006detail8for_each13static_kernelINS2_12policy_hub_t12policy_500_tEmN6thrust24THRUST_300001_SM_1000_NS8cuda_cub20__uninitialized_fill7functorINS7_10device_ptrIxEExEEEEvT0_T1__param_0,
	.param .align 8 .b8 _ZN3cub18CUB_300001_SM_10006detail8for_each13static_kernelINS2_12policy_hub_t12policy_500_tEmN6thrust24THRUST_300001_SM_1000_NS8cuda_cub20__uninitialized_fill7functorINS7_10device_ptrIxEExEEEEvT0_T1__param_1[16]
)
.maxntid 256
{
	.reg .pred 	%p<4>;
	.reg .b32 	%r<5>;
	.reg .b64 	%rd<18>;

	ld.param.u64 	%rd6, [_ZN3cub18CUB_300001_SM_10006detail8for_each13static_kernelINS2_12policy_hub_t12policy_500_tEmN6thrust24THRUST_300001_SM_1000_NS8cuda_cub20__uninitialized_fill7functorINS7_10device_ptrIxEExEEEEvT0_T1__param_1+8];
	ld.param.u64 	%rd5, [_ZN3cub18CUB_300001_SM_10006detail8for_each13static_kernelINS2_12policy_hub_t12policy_500_tEmN6thrust24THRUST_300001_SM_1000_NS8cuda_cub20__uninitialized_fill7functorINS7_10device_ptrIxEExEEEEvT0_T1__param_1];
	ld.param.u64 	%rd7, [_ZN3cub18CUB_300001_SM_10006detail8for_each13static_kernelINS2_12policy_hub_t12policy_500_tEmN6thrust24THRUST_300001_SM_1000_NS8cuda_cub20__uninitialized_fill7functorINS7_10device_ptrIxEExEEEEvT0_T1__param_0];
	mov.u32 	%r2, %ctaid.x;
	mul.wide.u32 	%rd1, %r2, 512;
	sub.s64 	%rd2, %rd7, %rd1;
	setp.lt.u64 	%p1, %rd2, 512;
	@%p1 bra 	$L__BB2_2;
	mov.u32 	%r4, %tid.x;
	cvta.to.global.u64 	%rd13, %rd5;
	cvt.u64.u32 	%rd14, %r4;
	add.s64 	%rd15, %rd1, %rd14;
	shl.b64 	%rd16, %rd15, 3;
	add.s64 	%rd17, %rd13, %rd16;
	st.global.u64 	[%rd17], %rd6;
	st.global.u64 	[%rd17+2048], %rd6;
	bra.uni 	$L__BB2_6;
$L__BB2_2:
	cvta.to.global.u64 	%rd8, %rd5;
	mov.u32 	%r1, %tid.x;
	cvt.u64.u32 	%rd9, %r1;
	setp.le.u64 	%p2, %rd2, %rd9;
	add.s64 	%rd10, %rd1, %rd9;
	shl.b64 	%rd11, %rd10, 3;
	add.s64 	%rd4, %rd8, %rd11;
	@%p2 bra 	$L__BB2_4;
	st.global.u64 	[%rd4], %rd6;
$L__BB2_4:
	add.s32 	%r3, %r1, 256;
	cvt.u64.u32 	%rd12, %r3;
	setp.le.u64 	%p3, %rd2, %rd12;
	@%p3 bra 	$L__BB2_6;
	st.global.u64 	[%rd4+2048], %rd6;
$L__BB2_6:
	ret;

}
	// .globl	_ZN3cub18CUB_300001_SM_10006detail4scan23DeviceCompactInitKernelINS0_13ScanTileStateIiLb1EEEPlEEvT_iT0_
.visible .entry _ZN3cub18CUB_300001_SM_10006detail4scan23DeviceCompactInitKernelINS0_13ScanTileStateIiLb1EEEPlEEvT_iT0_(
	.param .align 8 .b8 _ZN3cub18CUB_300001_SM_10006detail4scan23DeviceCompactInitKernelINS0_13ScanTileStateIiLb1EEEPlEEvT_iT0__param_0[8],
	.param .u32 _ZN3cub18CUB_300001_SM_10006detail4scan23DeviceCompactInitKernelINS0_13ScanTileStateIiLb1EEEPlEEvT_iT0__param_1,
	.param .u64 .ptr .align 1 _ZN3cub18CUB_300001_SM_10006detail4scan23DeviceCompactInitKernelINS0_13ScanTileStateIiLb1EEEPlEEvT_iT0__param_2
)
{
	.reg .pred 	%p<6>;
	.reg .b32 	%r<11>;
	.reg .b64 	%rd<10>;

	ld.param.u64 	%rd3, [_ZN3cub18CUB_300001_SM_10006detail4scan23DeviceCompactInitKernelINS0_13ScanTileStateIiLb1EEEPlEEvT_iT0__param_0];
	ld.param.u32 	%r4, [_ZN3cub18CUB_300001_SM_10006detail4scan23DeviceCompactInitKernelINS0_13ScanTileStateIiLb1EEEPlEEvT_iT0__param_1];
	ld.param.u64 	%rd2, [_ZN3cub18CUB_300001_SM_10006detail4scan23DeviceCompactInitKernelINS0_13ScanTileStateIiLb1EEEPlEEvT_iT0__param_2];
	cvta.to.global.u64 	%rd1, %rd3;
	mov.u32 	%r1, %ctaid.x;
	mov.u32 	%r5, %ntid.x;
	mov.u32 	%r2, %tid.x;
	mad.lo.s32 	%r3, %r1, %r5, %r2;
	setp.ge.s32 	%p1, %r3, %r4;
	@%p1 bra 	$L__BB3_2;
	mul.wide.s32 	%rd4, %r3, 8;
	add.s64 	%rd5, %rd1, %rd4;
	mov.b32 	%r6, 0;
	mov.b32 	%r7, 99;
	st.global.v2.u32 	[%rd5+256], {%r7, %r6};
$L__BB3_2:
	setp.ne.s32 	%p2, %r1, 0;
	setp.gt.u32 	%p3, %r2, 31;
	or.pred  	%p4, %p2, %p3;
	@%p4 bra 	$L__BB3_4;
	mul.wide.u32 	%rd6, %r2, 8;
	add.s64 	%rd7, %rd1, %rd6;
	mov.b32 	%r9, 0;
	st.global.v2.u32 	[%rd7], {%r9, %r9};
$L__BB3_4:
	or.b32  	%r10, %r1, %r2;
	setp.ne.s32 	%p5, %r10, 0;
	@%p5 bra 	$L__BB3_6;
	cvta.to.global.u64 	%rd8, %rd2;
	mov.b64 	%rd9, 0;
	st.global.u64 	[%rd8], %rd9;
$L__BB3_6:
	ret;

}
	// .globl	_ZN3cub18CUB_300001_SM_10006detail6select23DeviceSelectSweepKernelINS2_10policy_hubIxNS0_8NullTypeEiLb0ELNS0_10SelectImplE0EE10Policy1000EN6thrust24THRUST_300001_SM_1000_NS17counting_iteratorIxNSA_11use_defaultESC_SC_EEPS5_NSA_6detail15normal_iteratorINSA_10device_ptrIxEEEEPlNS0_13ScanTileStateIiLb1EEE6EvalOpS5_iNS2_19streaming_context_tIlLb1EEELS6_0EEEvT0_T1_T2_T3_T4_T5_T6_T7_iT8_NS1_7vsmem_tE
.visible .entry _ZN3cub18CUB_300001_SM_10006detail6select23DeviceSelectSweepKernelINS2_10policy_hubIxNS0_8NullTypeEiLb0ELNS0_10SelectImplE0EE10Policy1000EN6thrust24THRUST_300001_SM_1000_NS17counting_iteratorIxNSA_11use_defaultESC_SC_EEPS5_NSA_6detail15normal_iteratorINSA_10device_ptrIxEEEEPlNS0_13ScanTileStateIiLb1EEE6EvalOpS5_iNS2_19streaming_context_tIlLb1EEELS6_0EEEvT0_T1_T2_T3_T4_T5_T6_T7_iT8_NS1_7vsmem_tE(
	.param .align 8 .b8 _ZN3cub18CUB_300001_SM_10006detail6select23DeviceSelectSweepKernelINS2_10policy_hubIxNS0_8NullTypeEiLb0ELNS0_10SelectImplE0EE10Policy1000EN6thrust24THRUST_300001_SM_1000_NS17counting_iteratorIxNSA_11use_defaultESC_SC_EEPS5_NSA_6detail15normal_iteratorINSA_10device_ptrIxEEEEPlNS0_13ScanTileStateIiLb1EEE6EvalOpS5_iNS2_19streaming_context_tIlLb1EEELS6_0EEEvT0_T1_T2_T3_T4_T5_T6_T7_iT8_NS1_7vsmem_tE_param_0[8],
	.param .u64 .ptr .align 1 _ZN3cub18CUB_300001_SM_10006detail6select23DeviceSelectSweepKernelINS2_10policy_hubIxNS0_8NullTypeEiLb0ELNS0_10SelectImplE0EE10Policy1000EN6thrust24THRUST_300001_SM_1000_NS17counting_iteratorIxNSA_11use_defaultESC_SC_EEPS5_NSA_6detail15normal_iteratorINSA_10device_ptrIxEEEEPlNS0_13ScanTileStateIiLb1EEE6EvalOpS5_iNS2_19streaming_context_tIlLb1EEELS6_0EEEvT0_T1_T2_T3_T4_T5_T6_T7_iT8_NS1_7vsmem_tE_param_1,
	.param .align 8 .b8 _ZN3cub18CUB_300001_SM_10006detail6select23DeviceSelectSweepKernelINS2_10policy_hubIxNS0_8NullTypeEiLb0ELNS0_10SelectImplE0EE10Policy1000EN6thrust24THRUST_300001_SM_1000_NS17counting_iteratorIxNSA_11use_defaultESC_SC_EEPS5_NSA_6detail15normal_iteratorINSA_10device_ptrIxEEEEPlNS0_13ScanTileStateIiLb1EEE6EvalOpS5_iNS2_19streaming_context_tIlLb1EEELS6_0EEEvT0_T1_T2_T3_T4_T5_T6_T7_iT8_NS1_7vsmem_tE_param_2[8],
	.param .u64 .ptr .align 1 _ZN3cub18CUB_300001_SM_10006detail6select23DeviceSelectSweepKernelINS2_10policy_hubIxNS0_8NullTypeEiLb0ELNS0_10SelectImplE0EE10Policy1000EN6thrust24THRUST_300001_SM_1000_NS17counting_iteratorIxNSA_11use_defaultESC_SC_EEPS5_NSA_6detail15normal_iteratorINSA_10device_ptrIxEEEEPlNS0_13ScanTileStateIiLb1EEE6EvalOpS5_iNS2_19streaming_context_tIlLb1EEELS6_0EEEvT0_T1_T2_T3_T4_T5_T6_T7_iT8_NS1_7vsmem_tE_param_3,
	.param .align 8 .b8 _ZN3cub18CUB_300001_SM_10006detail6select23DeviceSelectSweepKernelINS2_10policy_hubIxNS0_8NullTypeEiLb0ELNS0_10SelectImplE0EE10Policy1000EN6thrust24THRUST_300001_SM_1000_NS17counting_iteratorIxNSA_11use_defaultESC_SC_EEPS5_NSA_6detail15normal_iteratorINSA_10device_ptrIxEEEEPlNS0_13ScanTileStateIiLb1EEE6EvalOpS5_iNS2_19streaming_context_tIlLb1EEELS6_0EEEvT0_T1_T2_T3_T4_T5_T6_T7_iT8_NS1_7vsmem_tE_param_4[8],
	.param .align 8 .b8 _ZN3cub18CUB_300001_SM_10006detail6select23DeviceSelectSweepKernelINS2_10policy_hubIxNS0_8NullTypeEiLb0ELNS0_10SelectImplE0EE10Policy1000EN6thrust24THRUST_300001_SM_1000_NS17counting_iteratorIxNSA_11use_defaultESC_SC_EEPS5_NSA_6detail15normal_iteratorINSA_10device_ptrIxEEEEPlNS0_13ScanTileStateIiLb1EEE6EvalOpS5_iNS2_19streaming_context_tIlLb1EEELS6_0EEEvT0_T1_T2_T3_T4_T5_T6_T7_iT8_NS1_7vsmem_tE_param_5[32],
	.param .align 1 .b8 _ZN3cub18CUB_300001_SM_10006detail6select23DeviceSelectSweepKernelINS2_10policy_hubIxNS0_8NullTypeEiLb0ELNS0_10SelectImplE0EE10Policy1000EN6thrust24THRUST_300001_SM_1000_NS17counting_iteratorIxNSA_11use_defaultESC_SC_EEPS5_NSA_6detail15normal_iteratorINSA_10device_ptrIxEEEEPlNS0_13ScanTileStateIiLb1EEE6EvalOpS5_iNS2_19streaming_context_tIlLb1EEELS6_0EEEvT0_T1_T2_T3_T4_T5_T6_T7_iT8_NS1_7vsmem_tE_param_6[1],
	.param .u32 _ZN3cub18CUB_300001_SM_10006detail6select23DeviceSelectSweepKernelINS2_10policy_hubIxNS0_8NullTypeEiLb0ELNS0_10SelectImplE0EE10Policy1000EN6thrust24THRUST_300001_SM_1000_NS17counting_iteratorIxNSA_11use_defaultESC_SC_EEPS5_NSA_6detail15normal_iteratorINSA_10device_ptrIxEEEEPlNS0_13ScanTileStateIiLb1EEE6EvalOpS5_iNS2_19streaming_context_tIlLb1EEELS6_0EEEvT0_T1_T2_T3_T4_T5_T6_T7_iT8_NS1_7vsmem_tE_param_7,
	.param .u32 _ZN3cub18CUB_300001_SM_10006detail6select23DeviceSelectSweepKernelINS2_10policy_hubIxNS0_8NullTypeEiLb0ELNS0_10SelectImplE0EE10Policy1000EN6thrust24THRUST_300001_SM_1000_NS17counting_iteratorIxNSA_11use_defaultESC_SC_EEPS5_NSA_6detail15normal_iteratorINSA_10device_ptrIxEEEEPlNS0_13ScanTileStateIiLb1EEE6EvalOpS5_iNS2_19streaming_context_tIlLb1EEELS6_0EEEvT0_T1_T2_T3_T4_T5_T6_T7_iT8_NS1_7vsmem_tE_param_8,
	.param .align 8 .b8 _ZN3cub18CUB_300001_SM_10006detail6select23DeviceSelectSweepKernelINS2_10policy_hubIxNS0_8NullTypeEiLb0ELNS0_10SelectImplE0EE10Policy1000EN6thrust24THRUST_300001_SM_1000_NS17counting_iteratorIxNSA_11use_defaultESC_SC_EEPS5_NSA_6detail15normal_iteratorINSA_10device_ptrIxEEEEPlNS0_13ScanTileStateIiLb1EEE6EvalOpS5_iNS2_19streaming_context_tIlLb1EEELS6_0EEEvT0_T1_T2_T3_T4_T5_T6_T7_iT8_NS1_7vsmem_tE_param_9[40],
	.param .align 8 .b8 _ZN3cub18CUB_300001_SM_10006detail6select23DeviceSelectSweepKernelINS2_10policy_hubIxNS0_8NullTypeEiLb0ELNS0_10SelectImplE0EE10Policy1000EN6thrust24THRUST_300001_SM_1000_NS17counting_iteratorIxNSA_11use_defaultESC_SC_EEPS5_NSA_6detail15normal_iteratorINSA_10device_ptrIxEEEEPlNS0_13ScanTileStateIiLb1EEE6EvalOpS5_iNS2_19streaming_context_tIlLb1EEELS6_0EEEvT0_T1_T2_T3_T4_T5_T6_T7_iT8_NS1_7vsmem_tE_param_10[8]
)
.maxntid 384
{
	.reg .pred 	%p<1643>;
	.reg .b16 	%rs<80>;
	.reg .b32 	%r<3327>;
	.reg .b64 	%rd<5638>;
	.reg .b64 	%fd<10133>;
	// demoted variable
	.shared .align 16 .b8 _ZZN3cub18CUB_300001_SM_10006detail6select23DeviceSelectSweepKernelINS2_10policy_hubIxNS0_8NullTypeEiLb0ELNS0_10SelectImplE0EE10Policy1000EN6thrust24THRUST_300001_SM_1000_NS17counting_iteratorIxNSA_11use_defaultESC_SC_EEPS5_NSA_6detail15normal_iteratorINSA_10device_ptrIxEEEEPlNS0_13ScanTileStateIiLb1EEE6EvalOpS5_iNS2_19streaming_context_tIlLb1EEELS6_0EEEvT0_T1_T2_T3_T4_T5_T6_T7_iT8_NS1_7vsmem_tEE19static_temp_storage[33792];
	ld.param.u64 	%rd2, [_ZN3cub18CUB_300001_SM_10006detail6select23DeviceSelectSweepKernelINS2_10policy_hubIxNS0_8NullTypeEiLb0ELNS0_10SelectImplE0EE10Policy1000EN6thrust24THRUST_300001_SM_1000_NS17counting_iteratorIxNSA_11use_defaultESC_SC_EEPS5_NSA_6detail15normal_iteratorINSA_10device_ptrIxEEEEPlNS0_13ScanTileStateIiLb1EEE6EvalOpS5_iNS2_19streaming_context_tIlLb1EEELS6_0EEEvT0_T1_T2_T3_T4_T5_T6_T7_iT8_NS1_7vsmem_tE_param_4];
	ld.param.u64 	%rd3, [_ZN3cub18CUB_300001_SM_10006detail6select23DeviceSelectSweepKernelINS2_10policy_hubIxNS0_8NullTypeEiLb0ELNS0_10SelectImplE0EE10Policy1000EN6thrust24THRUST_300001_SM_1000_NS17counting_iteratorIxNSA_11use_defaultESC_SC_EEPS5_NSA_6detail15normal_iteratorINSA_10device_ptrIxEEEEPlNS0_13ScanTileStateIiLb1EEE6EvalOpS5_iNS2_19streaming_context_tIlLb1EEELS6_0EEEvT0_T1_T2_T3_T4_T5_T6_T7_iT8_NS1_7vsmem_tE_param_0];
	ld.param.u64 	%rd2969, [_ZN3cub18CUB_300001_SM_10006detail6select23DeviceSelectSweepKernelINS2_10policy_hubIxNS0_8NullTypeEiLb0ELNS0_10SelectImplE0EE10Policy1000EN6thrust24THRUST_300001_SM_1000_NS17counting_iteratorIxNSA_11use_defaultESC_SC_EEPS5_NSA_6detail15normal_iteratorINSA_10device_ptrIxEEEEPlNS0_13ScanTileStateIiLb1EEE6EvalOpS5_iNS2_19streaming_context_tIlLb1EEELS6_0EEEvT0_T1_T2_T3_T4_T5_T6_T7_iT8_NS1_7vsmem_tE_param_5+24];
	ld.param.u64 	%rd2968, [_ZN3cub18CUB_300001_SM_10006detail6select23DeviceSelectSweepKernelINS2_10policy_hubIxNS0_8NullTypeEiLb0ELNS0_10SelectImplE0EE10Policy1000EN6thrust24THRUST_300001_SM_1000_NS17counting_iteratorIxNSA_11use_defaultESC_SC_EEPS5_NSA_6detail15normal_iteratorINSA_10device_ptrIxEEEEPlNS0_13ScanTileStateIiLb1EEE6EvalOpS5_iNS2_19streaming_context_tIlLb1EEELS6_0EEEvT0_T1_T2_T3_T4_T5_T6_T7_iT8_NS1_7vsmem_tE_param_5+16];
	ld.param.u64 	%rd2967, [_ZN3cub18CUB_300001_SM_10006detail6select23DeviceSelectSweepKernelINS2_10policy_hubIxNS0_8NullTypeEiLb0ELNS0_10SelectImplE0EE10Policy1000EN6thrust24THRUST_300001_SM_1000_NS17counting_iteratorIxNSA_11use_defaultESC_SC_EEPS5_NSA_6detail15normal_iteratorINSA_10device_ptrIxEEEEPlNS0_13ScanTileStateIiLb1EEE6EvalOpS5_iNS2_19streaming_context_tIlLb1EEELS6_0EEEvT0_T1_T2_T3_T4_T5_T6_T7_iT8_NS1_7vsmem_tE_param_5+8];
	ld.param.u64 	%rd2966, [_ZN3cub18CUB_300001_SM_10006detail6select23DeviceSelectSweepKernelINS2_10policy_hubIxNS0_8NullTypeEiLb0ELNS0_10SelectImplE0EE10Policy1000EN6thrust24THRUST_300001_SM_1000_NS17counting_iteratorIxNSA_11use_defaultESC_SC_EEPS5_NSA_6detail15normal_iteratorINSA_10device_ptrIxEEEEPlNS0_13ScanTileStateIiLb1EEE6EvalOpS5_iNS2_19streaming_context_tIlLb1EEELS6_0EEEvT0_T1_T2_T3_T4_T5_T6_T7_iT8_NS1_7vsmem_tE_param_5];
	ld.param.u64 	%rd2971, [_ZN3cub18CUB_300001_SM_10006detail6select23DeviceSelectSweepKernelINS2_10policy_hubIxNS0_8NullTypeEiLb0ELNS0_10SelectImplE0EE10Policy1000EN6thrust24THRUST_300001_SM_1000_NS17counting_iteratorIxNSA_11use_defaultESC_SC_EEPS5_NSA_6detail15normal_iteratorINSA_10device_ptrIxEEEEPlNS0_13ScanTileStateIiLb1EEE6EvalOpS5_iNS2_19streaming_context_tIlLb1EEELS6_0EEEvT0_T1_T2_T3_T4_T5_T6_T7_iT8_NS1_7vsmem_tE_param_2];
	ld.param.u64 	%rd2965, [_ZN3cub18CUB_300001_SM_10006detail6select23DeviceSelectSweepKernelINS2_10policy_hubIxNS0_8NullTypeEiLb0ELNS0_10SelectImplE0EE10Policy1000EN6thrust24THRUST_300001_SM_1000_NS17counting_iteratorIxNSA_11use_defaultESC_SC_EEPS5_NSA_6detail15normal_iteratorINSA_10device_ptrIxEEEEPlNS0_13ScanTileStateIiLb1EEE6EvalOpS5_iNS2_19streaming_context_tIlLb1EEELS6_0EEEvT0_T1_T2_T3_T4_T5_T6_T7_iT8_NS1_7vsmem_tE_param_3];
	ld.param.u32 	%r324, [_ZN3cub18CUB_300001_SM_10006detail6select23DeviceSelectSweepKernelINS2_10policy_hubIxNS0_8NullTypeEiLb0ELNS0_10SelectImplE0EE10Policy1000EN6thrust24THRUST_300001_SM_1000_NS17counting_iteratorIxNSA_11use_defaultESC_SC_EEPS5_NSA_6detail15normal_iteratorINSA_10device_ptrIxEEEEPlNS0_13ScanTileStateIiLb1EEE6EvalOpS5_iNS2_19streaming_context_tIlLb1EEELS6_0EEEvT0_T1_T2_T3_T4_T5_T6_T7_iT8_NS1_7vsmem_tE_param_7];
	ld.param.u32 	%r325, [_ZN3cub18CUB_300001_SM_10006detail6select23DeviceSelectSweepKernelINS2_10policy_hubIxNS0_8NullTypeEiLb0ELNS0_10SelectImplE0EE10Policy1000EN6thrust24THRUST_300001_SM_1000_NS17counting_iteratorIxNSA_11use_defaultESC_SC_EEPS5_NSA_6detail15normal_iteratorINSA_10device_ptrIxEEEEPlNS0_13ScanTileStateIiLb1EEE6EvalOpS5_iNS2_19streaming_context_tIlLb1EEELS6_0EEEvT0_T1_T2_T3_T4_T5_T6_T7_iT8_NS1_7vsmem_tE_param_8];
	mov.b64 	%rd2970, _ZN3cub18CUB_300001_SM_10006detail6select23DeviceSelectSweepKernelINS2_10policy_hubIxNS0_8NullTypeEiLb0ELNS0_10SelectImplE0EE10Policy1000EN6thrust24THRUST_300001_SM_1000_NS17counting_iteratorIxNSA_11use_defaultESC_SC_EEPS5_NSA_6detail15normal_iteratorINSA_10device_ptrIxEEEEPlNS0_13ScanTileStateIiLb1EEE6EvalOpS5_iNS2_19streaming_context_tIlLb1EEELS6_0EEEvT0_T1_T2_T3_T4_T5_T6_T7_iT8_NS1_7vsmem_tE_param_9;
	mov.u64 	%rd1, %rd2970;
	cvta.to.global.u64 	%rd4, %rd2971;
	cvta.to.global.u64 	%rd5, %rd2966;
	cvta.to.global.u64 	%rd6, %rd2967;
	cvta.to.global.u64 	%rd7, %rd2968;
	cvta.to.global.u64 	%rd8, %rd2969;
	mov.u32 	%r326, %ctaid.x;
	mov.u32 	%r327, %nctaid.y;
	mov.u32 	%r328, %ctaid.y;
	mad.lo.s32 	%r1, %r326, %r327, %r328;
	mul.lo.s32 	%r2, %r1, 4224;
	add.s32 	%r329, %r325, -1;
	setp.ge.s32 	%p23, %r1, %r329;
	@%p23 bra 	$L__BB4_861;
	setp.ne.s32 	%p880, %r1, 0;
	@%p880 bra 	$L__BB4_420;
	ld.param.u8 	%rs63, [%rd1];
	setp.eq.s16 	%p1277, %rs63, 0;
	ld.param.u64 	%rd4298, [%rd1+16];
	selp.b64 	%rd4299, %rd4298, 0, %p1277;
	cvt.u64.u32 	%rd4300, %r2;
	mov.u32 	%r2593, %tid.x;
	and.b32  	%r2594, %r2593, 31;
	and.b32  	%r2595, %r2593, 992;
	mul.lo.s32 	%r2596, %r2595, 11;
	or.b32  	%r2597, %r2596, %r2594;
	add.s64 	%rd4301, %rd3, %rd4300;
	add.s64 	%rd4302, %rd4301, %rd4299;
	cvt.u64.u32 	%rd4303, %r2597;
	add.s64 	%rd4304, %rd4302, %rd4303;
	add.s32 	%r2598, %r2597, 32;
	cvt.u64.u32 	%rd4305, %r2598;
	add.s64 	%rd4306, %rd4302, %rd4305;
	add.s32 	%r2599, %r2597, 64;
	cvt.u64.u32 	%rd4307, %r2599;
	add.s64 	%rd4308, %rd4302, %rd4307;
	add.s32 	%r2600, %r2597, 96;
	cvt.u64.u32 	%rd4309, %r2600;
	add.s64 	%rd4310, %rd4302, %rd4309;
	add.s32 	%r2601, %r2597, 128;
	cvt.u64.u32 	%rd4311, %r2601;
	add.s64 	%rd4312, %rd4302, %rd4311;
	add.s32 	%r2602, %r2597, 160;
	cvt.u64.u32 	%rd4313, %r2602;
	add.s64 	%rd4314, %rd4302, %rd4313;
	add.s32 	%r2603, %r2597, 192;
	cvt.u64.u32 	%rd4315, %r2603;
	add.s64 	%rd4316, %rd4302, %rd4315;
	add.s32 	%r2604, %r2597, 224;
	cvt.u64.u32 	%rd4317, %r2604;
	add.s64 	%rd4318, %rd4302, %rd4317;
	add.s32 	%r2605, %r2597, 256;
	cvt.u64.u32 	%rd4319, %r2605;
	add.s64 	%rd4320, %rd4302, %rd4319;
	add.s32 	%r2606, %r2597, 288;
	cvt.u64.u32 	%rd4321, %r2606;
	add.s64 	%rd4322, %rd4302, %rd4321;
	add.s32 	%r2607, %r2597, 320;
	cvt.u64.u32 	%rd4323, %r2607;
	add.s64 	%rd4324, %rd4302, %rd4323;
	// begin inline asm
	mov.u32 %r2592, %laneid;
	// end inline asm
	shr.u32 	%r2608, %r2593, 5;
	mad.lo.s32 	%r2609, %r2608, 352, %r2592;
	shl.b32 	%r2610, %r2609, 3;
	mov.u32 	%r2611, _ZZN3cub18CUB_300001_SM_10006detail6select23DeviceSelectSweepKernelINS2_10policy_hubIxNS0_8NullTypeEiLb0ELNS0_10SelectImplE0EE10Policy1000EN6thrust24THRUST_300001_SM_1000_NS17counting_iteratorIxNSA_11use_defaultESC_SC_EEPS5_NSA_6detail15normal_iteratorINSA_10device_ptrIxEEEEPlNS0_13ScanTileStateIiLb1EEE6EvalOpS5_iNS2_19streaming_context_tIlLb1EEELS6_0EEEvT0_T1_T2_T3_T4_T5_T6_T7_iT8_NS1_7vsmem_tEE19static_temp_storage;
	add.s32 	%r2612, %r2611, %r2610;
	st.shared.u64 	[%r2612], %rd4304;
	st.shared.u64 	[%r2612+256], %rd4306;
	st.shared.u64 	[%r2612+512], %rd4308;
	st.shared.u64 	[%r2612+768], %rd4310;
	st.shared.u64 	[%r2612+1024], %rd4312;
	st.shared.u64 	[%r2612+1280], %rd4314;
	st.shared.u64 	[%r2612+1536], %rd4316;
	st.shared.u64 	[%r2612+1792], %rd4318;
	st.shared.u64 	[%r2612+2048], %rd4320;
	st.shared.u64 	[%r2612+2304], %rd4322;
	st.shared.u64 	[%r2612+2560], %rd4324;
	bar.warp.sync 	-1;
	mad.lo.s32 	%r2613, %r2592, 80, %r2612;
	ld.shared.u64 	%rd9, [%r2613];
	ld.shared.u64 	%rd10, [%r2613+8];
	ld.shared.u64 	%rd11, [%r2613+16];
	ld.shared.u64 	%rd12, [%r2613+24];
	ld.shared.u64 	%rd13, [%r2613+32];
	ld.shared.u64 	%rd14, [%r2613+40];
	ld.shared.u64 	%rd15, [%r2613+48];
	ld.shared.u64 	%rd16, [%r2613+56];
	ld.shared.u64 	%rd17, [%r2613+64];
	ld.shared.u64 	%rd18, [%r2613+72];
	ld.shared.u64 	%rd19, [%r2613+80];
	ld.global.u64 	%rd20, [%rd6+72];
	or.b64  	%rd4325, %rd9, %rd20;
	and.b64  	%rd4326, %rd4325, -4294967296;
	setp.ne.s64 	%p1278, %rd4326, 0;
	@%p1278 bra 	$L__BB4_4;
	cvt.u32.u64 	%r2614, %rd20;
	cvt.u32.u64 	%r2615, %rd9;
	div.u32 	%r2616, %r2615, %r2614;
	mul.lo.s32 	%r2617, %r2616, %r2614;
	sub.s32 	%r2618, %r2615, %r2617;
	cvt.u64.u32 	%rd4732, %r2616;
	cvt.u64.u32 	%rd4733, %r2618;
	bra.uni 	$L__BB4_5;
$L__BB4_4:
	div.s64 	%rd4732, %rd9, %rd20;
	mul.lo.s64 	%rd4327, %rd4732, %rd20;
	sub.s64 	%rd4733, %rd9, %rd4327;
$L__BB4_5:
	ld.global.f64 	%fd1, [%rd8+216];
	cvt.rn.f64.s64 	%fd8584, %rd4733;
	ld.global.f64 	%fd2, [%rd8+232];
	fma.rn.f64 	%fd3, %fd2, %fd8584, %fd1;
	ld.global.u64 	%rd27, [%rd6+64];
	or.b64  	%rd4328, %rd4732, %rd27;
	and.b64  	%rd4329, %rd4328, -4294967296;
	setp.ne.s64 	%p1279, %rd4329, 0;
	@%p1279 bra 	$L__BB4_7;
	cvt.u32.u64 	%r2619, %rd27;
	cvt.u32.u64 	%r2620, %rd4732;
	div.u32 	%r2621, %r2620, %r2619;
	mul.lo.s32 	%r2622, %r2621, %r2619;
	sub.s32 	%r2623, %r2620, %r2622;
	cvt.u64.u32 	%rd4734, %r2621;
	cvt.u64.u32 	%rd4735, %r2623;
	bra.uni 	$L__BB4_8;
$L__BB4_7:
	div.s64 	%rd4734, %rd4732, %rd27;
	mul.lo.s64 	%rd4330, %rd4734, %rd27;
	sub.s64 	%rd4735, %rd4732, %rd4330;
$L__BB4_8:
	ld.global.f64 	%fd4, [%rd8+192];
	cvt.rn.f64.s64 	%fd8585, %rd4735;
	ld.global.f64 	%fd5, [%rd8+208];
	fma.rn.f64 	%fd6, %fd5, %fd8585, %fd4;
	ld.global.u64 	%rd34, [%rd6+56];
	or.b64  	%rd4331, %rd4734, %rd34;
	and.b64  	%rd4332, %rd4331, -4294967296;
	setp.ne.s64 	%p1280, %rd4332, 0;
	@%p1280 bra 	$L__BB4_10;
	cvt.u32.u64 	%r2624, %rd34;
	cvt.u32.u64 	%r2625, %rd4734;
	div.u32 	%r2626, %r2625, %r2624;
	mul.lo.s32 	%r2627, %r2626, %r2624;
	sub.s32 	%r2628, %r2625, %r2627;
	cvt.u64.u32 	%rd4736, %r2626;
	cvt.u64.u32 	%rd4737, %r2628;
	bra.uni 	$L__BB4_11;
$L__BB4_10:
	div.s64 	%rd4736, %rd4734, %rd34;
	mul.lo.s64 	%rd4333, %rd4736, %rd34;
	sub.s64 	%rd4737, %rd4734, %rd4333;
$L__BB4_11:
	ld.global.f64 	%fd7, [%rd8+168];
	cvt.rn.f64.s64 	%fd8586, %rd4737;
	ld.global.f64 	%fd8, [%rd8+184];
	fma.rn.f64 	%fd9, %fd8, %fd8586, %fd7;
	ld.global.u64 	%rd41, [%rd6+48];
	or.b64  	%rd4334, %rd4736, %rd41;
	and.b64  	%rd4335, %rd4334, -4294967296;
	setp.ne.s64 	%p1281, %rd4335, 0;
	@%p1281 bra 	$L__BB4_13;
	cvt.u32.u64 	%r2629, %rd41;
	cvt.u32.u64 	%r2630, %rd4736;
	div.u32 	%r2631, %r2630, %r2629;
	mul.lo.s32 	%r2632, %r2631, %r2629;
	sub.s32 	%r2633, %r2630, %r2632;
	cvt.u64.u32 	%rd4738, %r2631;
	cvt.u64.u32 	%rd4739, %r2633;
	bra.uni 	$L__BB4_14;
$L__BB4_13:
	div.s64 	%rd4738, %rd4736, %rd41;
	mul.lo.s64 	%rd4336, %rd4738, %rd41;
	sub.s64 	%rd4739, %rd4736, %rd4336;
$L__BB4_14:
	ld.global.f64 	%fd10, [%rd8+144];
	cvt.rn.f64.s64 	%fd8587, %rd4739;
	ld.global.f64 	%fd11, [%rd8+160];
	fma.rn.f64 	%fd12, %fd11, %fd8587, %fd10;
	ld.global.u64 	%rd48, [%rd6+40];
	or.b64  	%rd4337, %rd4738, %rd48;
	and.b64  	%rd4338, %rd4337, -4294967296;
	setp.ne.s64 	%p1282, %rd4338, 0;
	@%p1282 bra 	$L__BB4_16;
	cvt.u32.u64 	%r2634, %rd48;
	cvt.u32.u64 	%r2635, %rd4738;
	div.u32 	%r2636, %r2635, %r2634;
	mul.lo.s32 	%r2637, %r2636, %r2634;
	sub.s32 	%r2638, %r2635, %r2637;
	cvt.u64.u32 	%rd4740, %r2636;
	cvt.u64.u32 	%rd4741, %r2638;
	bra.uni 	$L__BB4_17;
$L__BB4_16:
	div.s64 	%rd4740, %rd4738, %rd48;
	mul.lo.s64 	%rd4339, %rd4740, %rd48;
	sub.s64 	%rd4741, %rd4738, %rd4339;
$L__BB4_17:
	ld.global.f64 	%fd13, [%rd8+120];
	cvt.rn.f64.s64 	%fd8588, %rd4741;
	ld.global.f64 	%fd14, [%rd8+136];
	fma.rn.f64 	%fd15, %fd14, %fd8588, %fd13;
	ld.global.u64 	%rd55, [%rd6+32];
	or.b64  	%rd4340, %rd4740, %rd55;
	and.b64  	%rd4341, %rd4340, -4294967296;
	setp.ne.s64 	%p1283, %rd4341, 0;
	@%p1283 bra 	$L__BB4_19;
	cvt.u32.u64 	%r2639, %rd55;
	cvt.u32.u64 	%r2640, %rd4740;
	div.u32 	%r2641, %r2640, %r2639;
	mul.lo.s32 	%r2642, %r2641, %r2639;
	sub.s32 	%r2643, %r2640, %r2642;
	cvt.u64.u32 	%rd4742, %r2641;
	cvt.u64.u32 	%rd4743, %r2643;
	bra.uni 	$L__BB4_20;
$L__BB4_19:
	div.s64 	%rd4742, %rd4740, %rd55;
	mul.lo.s64 	%rd4342, %rd4742, %rd55;
	sub.s64 	%rd4743, %rd4740, %rd4342;
$L__BB4_20:
	ld.global.f64 	%fd16, [%rd8+96];
	cvt.rn.f64.s64 	%fd8589, %rd4743;
	ld.global.f64 	%fd17, [%rd8+112];
	fma.rn.f64 	%fd18, %fd17, %fd8589, %fd16;
	ld.global.u64 	%rd62, [%rd6+24];
	or.b64  	%rd4343, %rd4742, %rd62;
	and.b64  	%rd4344, %rd4343, -4294967296;
	setp.ne.s64 	%p1284, %rd4344, 0;
	@%p1284 bra 	$L__BB4_22;
	cvt.u32.u64 	%r2644, %rd62;
	cvt.u32.u64 	%r2645, %rd4742;
	div.u32 	%r2646, %r2645, %r2644;
	mul.lo.s32 	%r2647, %r2646, %r2644;
	sub.s32 	%r2648, %r2645, %r2647;
	cvt.u64.u32 	%rd4744, %r2646;
	cvt.u64.u32 	%rd4745, %r2648;
	bra.uni 	$L__BB4_23;
$L__BB4_22:
	div.s64 	%rd4744, %rd4742, %rd62;
	mul.lo.s64 	%rd4345, %rd4744, %rd62;
	sub.s64 	%rd4745, %rd4742, %rd4345;
$L__BB4_23:
	ld.global.f64 	%fd19, [%rd8+72];
	cvt.rn.f64.s64 	%fd8590, %rd4745;
	ld.global.f64 	%fd20, [%rd8+88];
	fma.rn.f64 	%fd21, %fd20, %fd8590, %fd19;
	ld.global.u64 	%rd69, [%rd6+16];
	or.b64  	%rd4346, %rd4744, %rd69;
	and.b64  	%rd4347, %rd4346, -4294967296;
	setp.ne.s64 	%p1285, %rd4347, 0;
	@%p1285 bra 	$L__BB4_25;
	cvt.u32.u64 	%r2649, %rd69;
	cvt.u32.u64 	%r2650, %rd4744;
	div.u32 	%r2651, %r2650, %r2649;
	mul.lo.s32 	%r2652, %r2651, %r2649;
	sub.s32 	%r2653, %r2650, %r2652;
	cvt.u64.u32 	%rd4746, %r2651;
	cvt.u64.u32 	%rd4747, %r2653;
	bra.uni 	$L__BB4_26;
$L__BB4_25:
	div.s64 	%rd4746, %rd4744, %rd69;
	mul.lo.s64 	%rd4348, %rd4746, %rd69;
	sub.s64 	%rd4747, %rd4744, %rd4348;
$L__BB4_26:
	ld.global.f64 	%fd22, [%rd8+48];
	cvt.rn.f64.s64 	%fd8591, %rd4747;
	ld.global.f64 	%fd23, [%rd8+64];
	fma.rn.f64 	%fd24, %fd23, %fd8591, %fd22;
	ld.global.u64 	%rd76, [%rd6+8];
	or.b64  	%rd4349, %rd4746, %rd76;
	and.b64  	%rd4350, %rd4349, -4294967296;
	setp.ne.s64 	%p1286, %rd4350, 0;
	@%p1286 bra 	$L__BB4_28;
	cvt.u32.u64 	%r2654, %rd76;
	cvt.u32.u64 	%r2655, %rd4746;
	div.u32 	%r2656, %r2655, %r2654;
	mul.lo.s32 	%r2657, %r2656, %r2654;
	sub.s32 	%r2658, %r2655, %r2657;
	cvt.u64.u32 	%rd4748, %r2656;
	cvt.u64.u32 	%rd4749, %r2658;
	bra.uni 	$L__BB4_29;
$L__BB4_28:
	div.s64 	%rd4748, %rd4746, %rd76;
	mul.lo.s64 	%rd4351, %rd4748, %rd76;
	sub.s64 	%rd4749, %rd4746, %rd4351;
$L__BB4_29:
	ld.global.f64 	%fd25, [%rd8+24];
	cvt.rn.f64.s64 	%fd8592, %rd4749;
	ld.global.f64 	%fd26, [%rd8+40];
	fma.rn.f64 	%fd27, %fd26, %fd8592, %fd25;
	ld.global.u64 	%rd83, [%rd6];
	or.b64  	%rd4352, %rd4748, %rd83;
	and.b64  	%rd4353, %rd4352, -4294967296;
	setp.ne.s64 	%p1287, %rd4353, 0;
	@%p1287 bra 	$L__BB4_31;
	cvt.u32.u64 	%r2659, %rd83;
	cvt.u32.u64 	%r2660, %rd4748;
	rem.u32 	%r2661, %r2660, %r2659;
	cvt.u64.u32 	%rd4750, %r2661;
	bra.uni 	$L__BB4_32;
$L__BB4_31:
	rem.s64 	%rd4750, %rd4748, %rd83;
$L__BB4_32:
	cvta.to.global.u64 	%rd4354, %rd2969;
	ld.global.f64 	%fd28, [%rd4354];
	cvt.rn.f64.s64 	%fd8593, %rd4750;
	ld.global.f64 	%fd29, [%rd4354+16];
	fma.rn.f64 	%fd8594, %fd29, %fd8593, %fd28;
	cvta.to.global.u64 	%rd4355, %rd2968;
	ld.global.f64 	%fd30, [%rd4355];
	fma.rn.f64 	%fd8595, %fd30, %fd8594, 0d0000000000000000;
	ld.global.f64 	%fd31, [%rd4355+8];
	fma.rn.f64 	%fd8596, %fd31, %fd27, %fd8595;
	ld.global.f64 	%fd32, [%rd4355+16];
	fma.rn.f64 	%fd8597, %fd32, %fd24, %fd8596;
	ld.global.f64 	%fd33, [%rd4355+24];
	fma.rn.f64 	%fd8598, %fd33, %fd21, %fd8597;
	ld.global.f64 	%fd34, [%rd4355+32];
	fma.rn.f64 	%fd8599, %fd34, %fd18, %fd8598;
	ld.global.f64 	%fd35, [%rd4355+40];
	fma.rn.f64 	%fd8600, %fd35, %fd15, %fd8599;
	ld.global.f64 	%fd36, [%rd4355+48];
	fma.rn.f64 	%fd8601, %fd36, %fd12, %fd8600;
	ld.global.f64 	%fd37, [%rd4355+56];
	fma.rn.f64 	%fd8602, %fd37, %fd9, %fd8601;
	ld.global.f64 	%fd38, [%rd4355+64];
	fma.rn.f64 	%fd8603, %fd38, %fd6, %fd8602;
	ld.global.f64 	%fd39, [%rd4355+72];
	fma.rn.f64 	%fd8604, %fd39, %fd3, %fd8603;
	ld.global.f64 	%fd40, [%rd4355+80];
	sub.f64 	%fd8605, %fd8604, %fd40;
	abs.f64 	%fd8606, %fd8605;
	cvta.to.global.u64 	%rd4356, %rd2966;
	ld.global.f64 	%fd8608, [%rd4356];
	setp.lt.f64 	%p1288, %fd8606, %fd8608;
	ld.global.f64 	%fd42, [%rd4355+96];
	fma.rn.f64 	%fd8609, %fd42, %fd8594, 0d0000000000000000;
	ld.global.f64 	%fd43, [%rd4355+104];
	fma.rn.f64 	%fd8610, %fd43, %fd27, %fd8609;
	ld.global.f64 	%fd44, [%rd4355+112];
	fma.rn.f64 	%fd8611, %fd44, %fd24, %fd8610;
	ld.global.f64 	%fd45, [%rd4355+120];
	fma.rn.f64 	%fd8612, %fd45, %fd21, %fd8611;
	ld.global.f64 	%fd46, [%rd4355+128];
	fma.rn.f64 	%fd8613, %fd46, %fd18, %fd8612;
	ld.global.f64 	%fd47, [%rd4355+136];
	fma.rn.f64 	%fd8614, %fd47, %fd15, %fd8613;
	ld.global.f64 	%fd48, [%rd4355+144];
	fma.rn.f64 	%fd8615, %fd48, %fd12, %fd8614;
	ld.global.f64 	%fd49, [%rd4355+152];
	fma.rn.f64 	%fd8616, %fd49, %fd9, %fd8615;
	ld.global.f64 	%fd50, [%rd4355+160];
	fma.rn.f64 	%fd8617, %fd50, %fd6, %fd8616;
	ld.global.f64 	%fd51, [%rd4355+168];
	fma.rn.f64 	%fd8618, %fd51, %fd3, %fd8617;
	ld.global.f64 	%fd52, [%rd4355+176];
	sub.f64 	%fd8619, %fd8618, %fd52;
	abs.f64 	%fd8620, %fd8619;
	ld.global.f64 	%fd8622, [%rd4356+8];
	setp.lt.f64 	%p1289, %fd8620, %fd8622;
	ld.global.f64 	%fd54, [%rd4355+192];
	fma.rn.f64 	%fd8623, %fd54, %fd8594, 0d0000000000000000;
	ld.global.f64 	%fd55, [%rd4355+200];
	fma.rn.f64 	%fd8624, %fd55, %fd27, %fd8623;
	ld.global.f64 	%fd56, [%rd4355+208];
	fma.rn.f64 	%fd8625, %fd56, %fd24, %fd8624;
	ld.global.f64 	%fd57, [%rd4355+216];
	fma.rn.f64 	%fd8626, %fd57, %fd21, %fd8625;
	ld.global.f64 	%fd58, [%rd4355+224];
	fma.rn.f64 	%fd8627, %fd58, %fd18, %fd8626;
	ld.global.f64 	%fd59, [%rd4355+232];
	fma.rn.f64 	%fd8628, %fd59, %fd15, %fd8627;
	ld.global.f64 	%fd60, [%rd4355+240];
	fma.rn.f64 	%fd8629, %fd60, %fd12, %fd8628;
	ld.global.f64 	%fd61, [%rd4355+248];
	fma.rn.f64 	%fd8630, %fd61, %fd9, %fd8629;
	ld.global.f64 	%fd62, [%rd4355+256];
	fma.rn.f64 	%fd8631, %fd62, %fd6, %fd8630;
	ld.global.f64 	%fd63, [%rd4355+264];
	fma.rn.f64 	%fd8632, %fd63, %fd3, %fd8631;
	ld.global.f64 	%fd64, [%rd4355+272];
	sub.f64 	%fd8633, %fd8632, %fd64;
	abs.f64 	%fd8634, %fd8633;
	ld.global.f64 	%fd8636, [%rd4356+16];
	setp.lt.f64 	%p1290, %fd8634, %fd8636;
	ld.global.f64 	%fd66, [%rd4355+288];
	fma.rn.f64 	%fd8637, %fd66, %fd8594, 0d0000000000000000;
	ld.global.f64 	%fd67, [%rd4355+296];
	fma.rn.f64 	%fd8638, %fd67, %fd27, %fd8637;
	ld.global.f64 	%fd68, [%rd4355+304];
	fma.rn.f64 	%fd8639, %fd68, %fd24, %fd8638;
	ld.global.f64 	%fd69, [%rd4355+312];
	fma.rn.f64 	%fd8640, %fd69, %fd21, %fd8639;
	ld.global.f64 	%fd70, [%rd4355+320];
	fma.rn.f64 	%fd8641, %fd70, %fd18, %fd8640;
	ld.global.f64 	%fd71, [%rd4355+328];
	fma.rn.f64 	%fd8642, %fd71, %fd15, %fd8641;
	ld.global.f64 	%fd72, [%rd4355+336];
	fma.rn.f64 	%fd8643, %fd72, %fd12, %fd8642;
	ld.global.f64 	%fd73, [%rd4355+344];
	fma.rn.f64 	%fd8644, %fd73, %fd9, %fd8643;
	ld.global.f64 	%fd74, [%rd4355+352];
	fma.rn.f64 	%fd8645, %fd74, %fd6, %fd8644;
	ld.global.f64 	%fd75, [%rd4355+360];
	fma.rn.f64 	%fd8646, %fd75, %fd3, %fd8645;
	ld.global.f64 	%fd76, [%rd4355+368];
	sub.f64 	%fd8647, %fd8646, %fd76;
	abs.f64 	%fd8648, %fd8647;
	ld.global.f64 	%fd8650, [%rd4356+24];
	setp.lt.f64 	%p1291, %fd8648, %fd8650;
	ld.global.f64 	%fd78, [%rd4355+384];
	fma.rn.f64 	%fd8651, %fd78, %fd8594, 0d0000000000000000;
	ld.global.f64 	%fd79, [%rd4355+392];
	fma.rn.f64 	%fd8652, %fd79, %fd27, %fd8651;
	ld.global.f64 	%fd80, [%rd4355+400];
	fma.rn.f64 	%fd8653, %fd80, %fd24, %fd8652;
	ld.global.f64 	%fd81, [%rd4355+408];
	fma.rn.f64 	%fd8654, %fd81, %fd21, %fd8653;
	ld.global.f64 	%fd82, [%rd4355+416];
	fma.rn.f64 	%fd8655, %fd82, %fd18, %fd8654;
	ld.global.f64 	%fd83, [%rd4355+424];
	fma.rn.f64 	%fd8656, %fd83, %fd15, %fd8655;
	ld.global.f64 	%fd84, [%rd4355+432];
	fma.rn.f64 	%fd8657, %fd84, %fd12, %fd8656;
	ld.global.f64 	%fd85, [%rd4355+440];
	fma.rn.f64 	%fd8658, %fd85, %fd9, %fd8657;
	ld.global.f64 	%fd86, [%rd4355+448];
	fma.rn.f64 	%fd8659, %fd86, %fd6, %fd8658;
	ld.global.f64 	%fd87, [%rd4355+456];
	fma.rn.f64 	%fd8660, %fd87, %fd3, %fd8659;
	ld.global.f64 	%fd88, [%rd4355+464];
	sub.f64 	%fd8661, %fd8660, %fd88;
	abs.f64 	%fd8662, %fd8661;
	ld.global.f64 	%fd8664, [%rd4356+32];
	setp.lt.f64 	%p1292, %fd8662, %fd8664;
	ld.global.f64 	%fd90, [%rd4355+480];
	fma.rn.f64 	%fd8665, %fd90, %fd8594, 0d0000000000000000;
	ld.global.f64 	%fd91, [%rd4355+488];
	fma.rn.f64 	%fd8666, %fd91, %fd27, %fd8665;
	ld.global.f64 	%fd92, [%rd4355+496];
	fma.rn.f64 	%fd8667, %fd92, %fd24, %fd8666;
	ld.global.f64 	%fd93, [%rd4355+504];
	fma.rn.f64 	%fd8668, %fd93, %fd21, %fd8667;
	ld.global.f64 	%fd94, [%rd4355+512];
	fma.rn.f64 	%fd8669, %fd94, %fd18, %fd8668;
	ld.global.f64 	%fd95, [%rd4355+520];
	fma.rn.f64 	%fd8670, %fd95, %fd15, %fd8669;
	ld.global.f64 	%fd96, [%rd4355+528];
	fma.rn.f64 	%fd8671, %fd96, %fd12, %fd8670;
	ld.global.f64 	%fd97, [%rd4355+536];
	fma.rn.f64 	%fd8672, %fd97, %fd9, %fd8671;
	ld.global.f64 	%fd98, [%rd4355+544];
	fma.rn.f64 	%fd8673, %fd98, %fd6, %fd8672;
	ld.global.f64 	%fd99, [%rd4355+552];
	fma.rn.f64 	%fd8674, %fd99, %fd3, %fd8673;
	ld.global.f64 	%fd100, [%rd4355+560];
	sub.f64 	%fd8675, %fd8674, %fd100;
	abs.f64 	%fd8676, %fd8675;
	ld.global.f64 	%fd8678, [%rd4356+40];
	setp.lt.f64 	%p1293, %fd8676, %fd8678;
	ld.global.f64 	%fd102, [%rd4355+576];
	fma.rn.f64 	%fd8679, %fd102, %fd8594, 0d0000000000000000;
	ld.global.f64 	%fd103, [%rd4355+584];
	fma.rn.f64 	%fd8680, %fd103, %fd27, %fd8679;
	ld.global.f64 	%fd104, [%rd4355+592];
	fma.rn.f64 	%fd8681, %fd104, %fd24, %fd8680;
	ld.global.f64 	%fd105, [%rd4355+600];
	fma.rn.f64 	%fd8682, %fd105, %fd21, %fd8681;
	ld.global.f64 	%fd106, [%rd4355+608];
	fma.rn.f64 	%fd8683, %fd106, %fd18, %fd8682;
	ld.global.f64 	%fd107, [%rd4355+616];
	fma.rn.f64 	%fd8684, %fd107, %fd15, %fd8683;
	ld.global.f64 	%fd108, [%rd4355+624];
	fma.rn.f64 	%fd8685, %fd108, %fd12, %fd8684;
	ld.global.f64 	%fd109, [%rd4355+632];
	fma.rn.f64 	%fd8686, %fd109, %fd9, %fd8685;
	ld.global.f64 	%fd110, [%rd4355+640];
	fma.rn.f64 	%fd8687, %fd110, %fd6, %fd8686;
	ld.global.f64 	%fd111, [%rd4355+648];
	fma.rn.f64 	%fd8688, %fd111, %fd3, %fd8687;
	ld.global.f64 	%fd112, [%rd4355+656];
	sub.f64 	%fd8689, %fd8688, %fd112;
	abs.f64 	%fd8690, %fd8689;
	ld.global.f64 	%fd8692, [%rd4356+48];
	setp.lt.f64 	%p1294, %fd8690, %fd8692;
	ld.global.f64 	%fd114, [%rd4355+672];
	fma.rn.f64 	%fd8693, %fd114, %fd8594, 0d0000000000000000;
	ld.global.f64 	%fd115, [%rd4355+680];
	fma.rn.f64 	%fd8694, %fd115, %fd27, %fd8693;
	ld.global.f64 	%fd116, [%rd4355+688];
	fma.rn.f64 	%fd8695, %fd116, %fd24, %fd8694;
	ld.global.f64 	%fd117, [%rd4355+696];
	fma.rn.f64 	%fd8696, %fd117, %fd21, %fd8695;
	ld.global.f64 	%fd118, [%rd4355+704];
	fma.rn.f64 	%fd8697, %fd118, %fd18, %fd8696;
	ld.global.f64 	%fd119, [%rd4355+712];
	fma.rn.f64 	%fd8698, %fd119, %fd15, %fd8697;
	ld.global.f64 	%fd120, [%rd4355+720];
	fma.rn.f64 	%fd8699, %fd120, %fd12, %fd8698;
	ld.global.f64 	%fd121, [%rd4355+728];
	fma.rn.f64 	%fd8700, %fd121, %fd9, %fd8699;
	ld.global.f64 	%fd122, [%rd4355+736];
	fma.rn.f64 	%fd8701, %fd122, %fd6, %fd8700;
	ld.global.f64 	%fd123, [%rd4355+744];
	fma.rn.f64 	%fd8702, %fd123, %fd3, %fd8701;
	ld.global.f64 	%fd124, [%rd4355+752];
	sub.f64 	%fd8703, %fd8702, %fd124;
	abs.f64 	%fd8704, %fd8703;
	ld.global.f64 	%fd8706, [%rd4356+56];
	setp.lt.f64 	%p1295, %fd8704, %fd8706;
	ld.global.f64 	%fd126, [%rd4355+768];
	fma.rn.f64 	%fd8707, %fd126, %fd8594, 0d0000000000000000;
	ld.global.f64 	%fd127, [%rd4355+776];
	fma.rn.f64 	%fd8708, %fd127, %fd27, %fd8707;
	ld.global.f64 	%fd128, [%rd4355+784];
	fma.rn.f64 	%fd8709, %fd128, %fd24, %fd8708;
	ld.global.f64 	%fd129, [%rd4355+792];
	fma.rn.f64 	%fd8710, %fd129, %fd21, %fd8709;
	ld.global.f64 	%fd130, [%rd4355+800];
	fma.rn.f64 	%fd8711, %fd130, %fd18, %fd8710;
	ld.global.f64 	%fd131, [%rd4355+808];
	fma.rn.f64 	%fd8712, %fd131, %fd15, %fd8711;
	ld.global.f64 	%fd132, [%rd4355+816];
	fma.rn.f64 	%fd8713, %fd132, %fd12, %fd8712;
	ld.global.f64 	%fd133, [%rd4355+824];
	fma.rn.f64 	%fd8714, %fd133, %fd9, %fd8713;
	ld.global.f64 	%fd134, [%rd4355+832];
	fma.rn.f64 	%fd8715, %fd134, %fd6, %fd8714;
	ld.global.f64 	%fd135, [%rd4355+840];
	fma.rn.f64 	%fd8716, %fd135, %fd3, %fd8715;
	ld.global.f64 	%fd136, [%rd4355+848];
	sub.f64 	%fd8717, %fd8716, %fd136;
	abs.f64 	%fd8718, %fd8717;
	ld.global.f64 	%fd8720, [%rd4356+64];
	setp.lt.f64 	%p1296, %fd8718, %fd8720;
	ld.global.f64 	%fd138, [%rd4355+864];
	fma.rn.f64 	%fd8721, %fd138, %fd8594, 0d0000000000000000;
	ld.global.f64 	%fd139, [%rd4355+872];
	fma.rn.f64 	%fd8722, %fd139, %fd27, %fd8721;
	ld.global.f64 	%fd140, [%rd4355+880];
	fma.rn.f64 	%fd8723, %fd140, %fd24, %fd8722;
	ld.global.f64 	%fd141, [%rd4355+888];
	fma.rn.f64 	%fd8724, %fd141, %fd21, %fd8723;
	ld.global.f64 	%fd142, [%rd4355+896];
	fma.rn.f64 	%fd8725, %fd142, %fd18, %fd8724;
	ld.global.f64 	%fd143, [%rd4355+904];
	fma.rn.f64 	%fd8726, %fd143, %fd15, %fd8725;
	ld.global.f64 	%fd144, [%rd4355+912];
	fma.rn.f64 	%fd8727, %fd144, %fd12, %fd8726;
	ld.global.f64 	%fd145, [%rd4355+920];
	fma.rn.f64 	%fd8728, %fd145, %fd9, %fd8727;
	ld.global.f64 	%fd146, [%rd4355+928];
	fma.rn.f64 	%fd8729, %fd146, %fd6, %fd8728;
	ld.global.f64 	%fd147, [%rd4355+936];
	fma.rn.f64 	%fd8730, %fd147, %fd3, %fd8729;
	ld.global.f64 	%fd148, [%rd4355+944];
	sub.f64 	%fd8731, %fd8730, %fd148;
	abs.f64 	%fd8732, %fd8731;
	ld.global.f64 	%fd149, [%rd4356+72];
	setp.lt.f64 	%p1297, %fd8732, %fd149;
	and.pred  	%p1298, %p1297, %p1296;
	and.pred  	%p1299, %p1298, %p1295;
	and.pred  	%p1300, %p1299, %p1294;
	and.pred  	%p1301, %p1300, %p1293;
	and.pred  	%p1302, %p1301, %p1292;
	and.pred  	%p1303, %p1302, %p1291;
	and.pred  	%p1304, %p1303, %p1290;
	and.pred  	%p1305, %p1304, %p1289;
	and.pred  	%p1, %p1305, %p1288;
	or.b64  	%rd4357, %rd10, %rd20;
	and.b64  	%rd4358, %rd4357, -4294967296;
	setp.ne.s64 	%p1306, %rd4358, 0;
	@%p1306 bra 	$L__BB4_34;
	cvt.u32.u64 	%r2662, %rd20;
	cvt.u32.u64 	%r2663, %rd10;
	div.u32 	%r2664, %r2663, %r2662;
	mul.lo.s32 	%r2665, %r2664, %r2662;
	sub.s32 	%r2666, %r2663, %r2665;
	cvt.u64.u32 	%rd4751, %r2664;
	cvt.u64.u32 	%rd4752, %r2666;
	bra.uni 	$L__BB4_35;
$L__BB4_34:
	div.s64 	%rd4751, %rd10, %rd20;
	mul.lo.s64 	%rd4359, %rd4751, %rd20;
	sub.s64 	%rd4752, %rd10, %rd4359;
$L__BB4_35:
	cvt.rn.f64.s64 	%fd8733, %rd4752;
	fma.rn.f64 	%fd150, %fd2, %fd8733, %fd1;
	or.b64  	%rd4360, %rd4751, %rd27;
	and.b64  	%rd4361, %rd4360, -4294967296;
	setp.ne.s64 	%p1307, %rd4361, 0;
	@%p1307 bra 	$L__BB4_37;
	cvt.u32.u64 	%r2667, %rd27;
	cvt.u32.u64 	%r2668, %rd4751;
	div.u32 	%r2669, %r2668, %r2667;
	mul.lo.s32 	%r2670, %r2669, %r2667;
	sub.s32 	%r2671, %r2668, %r2670;
	cvt.u64.u32 	%rd4753, %r2669;
	cvt.u64.u32 	%rd4754, %r2671;
	bra.uni 	$L__BB4_38;
$L__BB4_37:
	div.s64 	%rd4753, %rd4751, %rd27;
	mul.lo.s64 	%rd4362, %rd4753, %rd27;
	sub.s64 	%rd4754, %rd4751, %rd4362;
$L__BB4_38:
	cvt.rn.f64.s64 	%fd8734, %rd4754;
	fma.rn.f64 	%fd151, %fd5, %fd8734, %fd4;
	or.b64  	%rd4363, %rd4753, %rd34;
	and.b64  	%rd4364, %rd4363, -4294967296;
	setp.ne.s64 	%p1308, %rd4364, 0;
	@%p1308 bra 	$L__BB4_40;
	cvt.u32.u64 	%r2672, %rd34;
	cvt.u32.u64 	%r2673, %rd4753;
	div.u32 	%r2674, %r2673, %r2672;
	mul.lo.s32 	%r2675, %r2674, %r2672;
	sub.s32 	%r2676, %r2673, %r2675;
	cvt.u64.u32 	%rd4755, %r2674;
	cvt.u64.u32 	%rd4756, %r2676;
	bra.uni 	$L__BB4_41;
$L__BB4_40:
	div.s64 	%rd4755, %rd4753, %rd34;
	mul.lo.s64 	%rd4365, %rd4755, %rd34;
	sub.s64 	%rd4756, %rd4753, %rd4365;
$L__BB4_41:
	cvt.rn.f64.s64 	%fd8735, %rd4756;
	fma.rn.f64 	%fd152, %fd8, %fd8735, %fd7;
	or.b64  	%rd4366, %rd4755, %rd41;
	and.b64  	%rd4367, %rd4366, -4294967296;
	setp.ne.s64 	%p1309, %rd4367, 0;
	@%p1309 bra 	$L__BB4_43;
	cvt.u32.u64 	%r2677, %rd41;
	cvt.u32.u64 	%r2678, %rd4755;
	div.u32 	%r2679, %r2678, %r2677;
	mul.lo.s32 	%r2680, %r2679, %r2677;
	sub.s32 	%r2681, %r2678, %r2680;
	cvt.u64.u32 	%rd4757, %r2679;
	cvt.u64.u32 	%rd4758, %r2681;
	bra.uni 	$L__BB4_44;
$L__BB4_43:
	div.s64 	%rd4757, %rd4755, %rd41;
	mul.lo.s64 	%rd4368, %rd4757, %rd41;
	sub.s64 	%rd4758, %rd4755, %rd4368;
$L__BB4_44:
	cvt.rn.f64.s64 	%fd8736, %rd4758;
	fma.rn.f64 	%fd153, %fd11, %fd8736, %fd10;
	or.b64  	%rd4369, %rd4757, %rd48;
	and.b64  	%rd4370, %rd4369, -4294967296;
	setp.ne.s64 	%p1310, %rd4370, 0;
	@%p1310 bra 	$L__BB4_46;
	cvt.u32.u64 	%r2682, %rd48;
	cvt.u32.u64 	%r2683, %rd4757;
	div.u32 	%r2684, %r2683, %r2682;
	mul.lo.s32 	%r2685, %r2684, %r2682;
	sub.s32 	%r2686, %r2683, %r2685;
	cvt.u64.u32 	%rd4759, %r2684;
	cvt.u64.u32 	%rd4760, %r2686;
	bra.uni 	$L__BB4_47;
$L__BB4_46:
	div.s64 	%rd4759, %rd4757, %rd48;
	mul.lo.s64 	%rd4371, %rd4759, %rd48;
	sub.s64 	%rd4760, %rd4757, %rd4371;
$L__BB4_47:
	cvt.rn.f64.s64 	%fd8737, %rd4760;
	fma.rn.f64 	%fd154, %fd14, %fd8737, %fd13;
	or.b64  	%rd4372, %rd4759, %rd55;
	and.b64  	%rd4373, %rd4372, -4294967296;
	setp.ne.s64 	%p1311, %rd4373, 0;
	@%p1311 bra 	$L__BB4_49;
	cvt.u32.u64 	%r2687, %rd55;
	cvt.u32.u64 	%r2688, %rd4759;
	div.u32 	%r2689, %r2688, %r2687;
	mul.lo.s32 	%r2690, %r2689, %r2687;
	sub.s32 	%r2691, %r2688, %r2690;
	cvt.u64.u32 	%rd4761, %r2689;
	cvt.u64.u32 	%rd4762, %r2691;
	bra.uni 	$L__BB4_50;
$L__BB4_49:
	div.s64 	%rd4761, %rd4759, %rd55;
	mul.lo.s64 	%rd4374, %rd4761, %rd55;
	sub.s64 	%rd4762, %rd4759, %rd4374;
$L__BB4_50:
	cvt.rn.f64.s64 	%fd8738, %rd4762;
	fma.rn.f64 	%fd155, %fd17, %fd8738, %fd16;
	or.b64  	%rd4375, %rd4761, %rd62;
	and.b64  	%rd4376, %rd4375, -4294967296;
	setp.ne.s64 	%p1312, %rd4376, 0;
	@%p1312 bra 	$L__BB4_52;
	cvt.u32.u64 	%r2692, %rd62;
	cvt.u32.u64 	%r2693, %rd4761;
	div.u32 	%r2694, %r2693, %r2692;
	mul.lo.s32 	%r2695, %r2694, %r2692;
	sub.s32 	%r2696, %r2693, %r2695;
	cvt.u64.u32 	%rd4763, %r2694;
	cvt.u64.u32 	%rd4764, %r2696;
	bra.uni 	$L__BB4_53;
$L__BB4_52:
	div.s64 	%rd4763, %rd4761, %rd62;
	mul.lo.s64 	%rd4377, %rd4763, %rd62;
	sub.s64 	%rd4764, %rd4761, %rd4377;
$L__BB4_53:
	cvt.rn.f64.s64 	%fd8739, %rd4764;
	fma.rn.f64 	%fd156, %fd20, %fd8739, %fd19;
	or.b64  	%rd4378, %rd4763, %rd69;
	and.b64  	%rd4379, %rd4378, -4294967296;
	setp.ne.s64 	%p1313, %rd4379, 0;
	@%p1313 bra 	$L__BB4_55;
	cvt.u32.u64 	%r2697, %rd69;
	cvt.u32.u64 	%r2698, %rd4763;
	div.u32 	%r2699, %r2698, %r2697;
	mul.lo.s32 	%r2700, %r2699, %r2697;
	sub.s32 	%r2701, %r2698, %r2700;
	cvt.u64.u32 	%rd4765, %r2699;
	cvt.u64.u32 	%rd4766, %r2701;
	bra.uni 	$L__BB4_56;
$L__BB4_55:
	div.s64 	%rd4765, %rd4763, %rd69;
	mul.lo.s64 	%rd4380, %rd4765, %rd69;
	sub.s64 	%rd4766, %rd4763, %rd4380;
$L__BB4_56:
	cvt.rn.f64.s64 	%fd8740, %rd4766;
	fma.rn.f64 	%fd157, %fd23, %fd8740, %fd22;
	or.b64  	%rd4381, %rd4765, %rd76;
	and.b64  	%rd4382, %rd4381, -4294967296;
	setp.ne.s64 	%p1314, %rd4382, 0;
	@%p1314 bra 	$L__BB4_58;
	cvt.u32.u64 	%r2702, %rd76;
	cvt.u32.u64 	%r2703, %rd4765;
	div.u32 	%r2704, %r2703, %r2702;
	mul.lo.s32 	%r2705, %r2704, %r2702;
	sub.s32 	%r2706, %r2703, %r2705;
	cvt.u64.u32 	%rd4767, %r2704;
	cvt.u64.u32 	%rd4768, %r2706;
	bra.uni 	$L__BB4_59;
$L__BB4_58:
	div.s64 	%rd4767, %rd4765, %rd76;
	mul.lo.s64 	%rd4383, %rd4767, %rd76;
	sub.s64 	%rd4768, %rd4765, %rd4383;
$L__BB4_59:
	cvt.rn.f64.s64 	%fd8741, %rd4768;
	fma.rn.f64 	%fd158, %fd26, %fd8741, %fd25;
	or.b64  	%rd4384, %rd4767, %rd83;
	and.b64  	%rd4385, %rd4384, -4294967296;
	setp.ne.s64 	%p1315, %rd4385, 0;
	@%p1315 bra 	$L__BB4_61;
	cvt.u32.u64 	%r2707, %rd83;
	cvt.u32.u64 	%r2708, %rd4767;
	rem.u32 	%r2709, %r2708, %r2707;
	cvt.u64.u32 	%rd4769, %r2709;
	bra.uni 	$L__BB4_62;
$L__BB4_61:
	rem.s64 	%rd4769, %rd4767, %rd83;
$L__BB4_62:
	cvt.rn.f64.s64 	%fd8742, %rd4769;
	fma.rn.f64 	%fd8743, %fd29, %fd8742, %fd28;
	fma.rn.f64 	%fd8744, %fd30, %fd8743, 0d0000000000000000;
	fma.rn.f64 	%fd8745, %fd31, %fd158, %fd8744;
	fma.rn.f64 	%fd8746, %fd32, %fd157, %fd8745;
	fma.rn.f64 	%fd8747, %fd33, %fd156, %fd8746;
	fma.rn.f64 	%fd8748, %fd34, %fd155, %fd8747;
	fma.rn.f64 	%fd8749, %fd35, %fd154, %fd8748;
	fma.rn.f64 	%fd8750, %fd36, %fd153, %fd8749;
	fma.rn.f64 	%fd8751, %fd37, %fd152, %fd8750;
	fma.rn.f64 	%fd8752, %fd38, %fd151, %fd8751;
	fma.rn.f64 	%fd8753, %fd39, %fd150, %fd8752;
	sub.f64 	%fd8754, %fd8753, %fd40;
	abs.f64 	%fd8755, %fd8754;
	setp.lt.f64 	%p1316, %fd8755, %fd8608;
	fma.rn.f64 	%fd8757, %fd42, %fd8743, 0d0000000000000000;
	fma.rn.f64 	%fd8758, %fd43, %fd158, %fd8757;
	fma.rn.f64 	%fd8759, %fd44, %fd157, %fd8758;
	fma.rn.f64 	%fd8760, %fd45, %fd156, %fd8759;
	fma.rn.f64 	%fd8761, %fd46, %fd155, %fd8760;
	fma.rn.f64 	%fd8762, %fd47, %fd154, %fd8761;
	fma.rn.f64 	%fd8763, %fd48, %fd153, %fd8762;
	fma.rn.f64 	%fd8764, %fd49, %fd152, %fd8763;
	fma.rn.f64 	%fd8765, %fd50, %fd151, %fd8764;
	fma.rn.f64 	%fd8766, %fd51, %fd150, %fd8765;
	sub.f64 	%fd8767, %fd8766, %fd52;
	abs.f64 	%fd8768, %fd8767;
	setp.lt.f64 	%p1317, %fd8768, %fd8622;
	fma.rn.f64 	%fd8770, %fd54, %fd8743, 0d0000000000000000;
	fma.rn.f64 	%fd8771, %fd55, %fd158, %fd8770;
	fma.rn.f64 	%fd8772, %fd56, %fd157, %fd8771;
	fma.rn.f64 	%fd8773, %fd57, %fd156, %fd8772;
	fma.rn.f64 	%fd8774, %fd58, %fd155, %fd8773;
	fma.rn.f64 	%fd8775, %fd59, %fd154, %fd8774;
	fma.rn.f64 	%fd8776, %fd60, %fd153, %fd8775;
	fma.rn.f64 	%fd8777, %fd61, %fd152, %fd8776;
	fma.rn.f64 	%fd8778, %fd62, %fd151, %fd8777;
	fma.rn.f64 	%fd8779, %fd63, %fd150, %fd8778;
	sub.f64 	%fd8780, %fd8779, %fd64;
	abs.f64 	%fd8781, %fd8780;
	setp.lt.f64 	%p1318, %fd8781, %fd8636;
	fma.rn.f64 	%fd8783, %fd66, %fd8743, 0d0000000000000000;
	fma.rn.f64 	%fd8784, %fd67, %fd158, %fd8783;
	fma.rn.f64 	%fd8785, %fd68, %fd157, %fd8784;
	fma.rn.f64 	%fd8786, %fd69, %fd156, %fd8785;
	fma.rn.f64 	%fd8787, %fd70, %fd155, %fd8786;
	fma.rn.f64 	%fd8788, %fd71, %fd154, %fd8787;
	fma.rn.f64 	%fd8789, %fd72, %fd153, %fd8788;
	fma.rn.f64 	%fd8790, %fd73, %fd152, %fd8789;
	fma.rn.f64 	%fd8791, %fd74, %fd151, %fd8790;
	fma.rn.f64 	%fd8792, %fd75, %fd150, %fd8791;
	sub.f64 	%fd8793, %fd8792, %fd76;
	abs.f64 	%fd8794, %fd8793;
	setp.lt.f64 	%p1319, %fd8794, %fd8650;
	fma.rn.f64 	%fd8796, %fd78, %fd8743, 0d0000000000000000;
	fma.rn.f64 	%fd8797, %fd79, %fd158, %fd8796;
	fma.rn.f64 	%fd8798, %fd80, %fd157, %fd8797;
	fma.rn.f64 	%fd8799, %fd81, %fd156, %fd8798;
	fma.rn.f64 	%fd8800, %fd82, %fd155, %fd8799;
	fma.rn.f64 	%fd8801, %fd83, %fd154, %fd8800;
	fma.rn.f64 	%fd8802, %fd84, %fd153, %fd8801;
	fma.rn.f64 	%fd8803, %fd85, %fd152, %fd8802;
	fma.rn.f64 	%fd8804, %fd86, %fd151, %fd8803;
	fma.rn.f64 	%fd8805, %fd87, %fd150, %fd8804;
	sub.f64 	%fd8806, %fd8805, %fd88;
	abs.f64 	%fd8807, %fd8806;
	setp.lt.f64 	%p1320, %fd8807, %fd8664;
	fma.rn.f64 	%fd8809, %fd90, %fd8743, 0d0000000000000000;
	fma.rn.f64 	%fd8810, %fd91, %fd158, %fd8809;
	fma.rn.f64 	%fd8811, %fd92, %fd157, %fd8810;
	fma.rn.f64 	%fd8812, %fd93, %fd156, %fd8811;
	fma.rn.f64 	%fd8813, %fd94, %fd155, %fd8812;
	fma.rn.f64 	%fd8814, %fd95, %fd154, %fd8813;
	fma.rn.f64 	%fd8815, %fd96, %fd153, %fd8814;
	fma.rn.f64 	%fd8816, %fd97, %fd152, %fd8815;
	fma.rn.f64 	%fd8817, %fd98, %fd151, %fd8816;
	fma.rn.f64 	%fd8818, %fd99, %fd150, %fd8817;
	sub.f64 	%fd8819, %fd8818, %fd100;
	abs.f64 	%fd8820, %fd8819;
	setp.lt.f64 	%p1321, %fd8820, %fd8678;
	fma.rn.f64 	%fd8822, %fd102, %fd8743, 0d0000000000000000;
	fma.rn.f64 	%fd8823, %fd103, %fd158, %fd8822;
	fma.rn.f64 	%fd8824, %fd104, %fd157, %fd8823;
	fma.rn.f64 	%fd8825, %fd105, %fd156, %fd8824;
	fma.rn.f64 	%fd8826, %fd106, %fd155, %fd8825;
	fma.rn.f64 	%fd8827, %fd107, %fd154, %fd8826;
	fma.rn.f64 	%fd8828, %fd108, %fd153, %fd8827;
	fma.rn.f64 	%fd8829, %fd109, %fd152, %fd8828;
	fma.rn.f64 	%fd8830, %fd110, %fd151, %fd8829;
	fma.rn.f64 	%fd8831, %fd111, %fd150, %fd8830;
	sub.f64 	%fd8832, %fd8831, %fd112;
	abs.f64 	%fd8833, %fd8832;
	setp.lt.f64 	%p1322, %fd8833, %fd8692;
	fma.rn.f64 	%fd8835, %fd114, %fd8743, 0d0000000000000000;
	fma.rn.f64 	%fd8836, %fd115, %fd158, %fd8835;
	fma.rn.f64 	%fd8837, %fd116, %fd157, %fd8836;
	fma.rn.f64 	%fd8838, %fd117, %fd156, %fd8837;
	fma.rn.f64 	%fd8839, %fd118, %fd155, %fd8838;
	fma.rn.f64 	%fd8840, %fd119, %fd154, %fd8839;
	fma.rn.f64 	%fd8841, %fd120, %fd153, %fd8840;
	fma.rn.f64 	%fd8842, %fd121, %fd152, %fd8841;
	fma.rn.f64 	%fd8843, %fd122, %fd151, %fd8842;
	fma.rn.f64 	%fd8844, %fd123, %fd150, %fd8843;
	sub.f64 	%fd8845, %fd8844, %fd124;
	abs.f64 	%fd8846, %fd8845;
	setp.lt.f64 	%p1323, %fd8846, %fd8706;
	fma.rn.f64 	%fd8848, %fd126, %fd8743, 0d0000000000000000;
	fma.rn.f64 	%fd8849, %fd127, %fd158, %fd8848;
	fma.rn.f64 	%fd8850, %fd128, %fd157, %fd8849;
	fma.rn.f64 	%fd8851, %fd129, %fd156, %fd8850;
	fma.rn.f64 	%fd8852, %fd130, %fd155, %fd8851;
	fma.rn.f64 	%fd8853, %fd131, %fd154, %fd8852;
	fma.rn.f64 	%fd8854, %fd132, %fd153, %fd8853;
	fma.rn.f64 	%fd8855, %fd133, %fd152, %fd8854;
	fma.rn.f64 	%fd8856, %fd134, %fd151, %fd8855;
	fma.rn.f64 	%fd8857, %fd135, %fd150, %fd8856;
	sub.f64 	%fd8858, %fd8857, %fd136;
	abs.f64 	%fd8859, %fd8858;
	setp.lt.f64 	%p1324, %fd8859, %fd8720;
	fma.rn.f64 	%fd8861, %fd138, %fd8743, 0d0000000000000000;
	fma.rn.f64 	%fd8862, %fd139, %fd158, %fd8861;
	fma.rn.f64 	%fd8863, %fd140, %fd157, %fd8862;
	fma.rn.f64 	%fd8864, %fd141, %fd156, %fd8863;
	fma.rn.f64 	%fd8865, %fd142, %fd155, %fd8864;
	fma.rn.f64 	%fd8866, %fd143, %fd154, %fd8865;
	fma.rn.f64 	%fd8867, %fd144, %fd153, %fd8866;
	fma.rn.f64 	%fd8868, %fd145, %fd152, %fd8867;
	fma.rn.f64 	%fd8869, %fd146, %fd151, %fd8868;
	fma.rn.f64 	%fd8870, %fd147, %fd150, %fd8869;
	sub.f64 	%fd8871, %fd8870, %fd148;
	abs.f64 	%fd8872, %fd8871;
	setp.lt.f64 	%p1325, %fd8872, %fd149;
	and.pred  	%p1326, %p1325, %p1324;
	and.pred  	%p1327, %p1326, %p1323;
	and.pred  	%p1328, %p1327, %p1322;
	and.pred  	%p1329, %p1328, %p1321;
	and.pred  	%p1330, %p1329, %p1320;
	and.pred  	%p1331, %p1330, %p1319;
	and.pred  	%p1332, %p1331, %p1318;
	and.pred  	%p1333, %p1332, %p1317;
	and.pred  	%p2, %p1333, %p1316;
	or.b64  	%rd4386, %rd11, %rd20;
	and.b64  	%rd4387, %rd4386, -4294967296;
	setp.ne.s64 	%p1334, %rd4387, 0;
	@%p1334 bra 	$L__BB4_64;
	cvt.u32.u64 	%r2710, %rd20;
	cvt.u32.u64 	%r2711, %rd11;
	div.u32 	%r2712, %r2711, %r2710;
	mul.lo.s32 	%r2713, %r2712, %r2710;
	sub.s32 	%r2714, %r2711, %r2713;
	cvt.u64.u32 	%rd4770, %r2712;
	cvt.u64.u32 	%rd4771, %r2714;
	bra.uni 	$L__BB4_65;
$L__BB4_64:
	div.s64 	%rd4770, %rd11, %rd20;
	mul.lo.s64 	%rd4388, %rd4770, %rd20;
	sub.s64 	%rd4771, %rd11, %rd4388;
$L__BB4_65:
	cvt.rn.f64.s64 	%fd8873, %rd4771;
	fma.rn.f64 	%fd159, %fd2, %fd8873, %fd1;
	or.b64  	%rd4389, %rd4770, %rd27;
	and.b64  	%rd4390, %rd4389, -4294967296;
	setp.ne.s64 	%p1335, %rd4390, 0;
	@%p1335 bra 	$L__BB4_67;
	cvt.u32.u64 	%r2715, %rd27;
	cvt.u32.u64 	%r2716, %rd4770;
	div.u32 	%r2717, %r2716, %r2715;
	mul.lo.s32 	%r2718, %r2717, %r2715;
	sub.s32 	%r2719, %r2716, %r2718;
	cvt.u64.u32 	%rd4772, %r2717;
	cvt.u64.u32 	%rd4773, %r2719;
	bra.uni 	$L__BB4_68;
$L__BB4_67:
	div.s64 	%rd4772, %rd4770, %rd27;
	mul.lo.s64 	%rd4391, %rd4772, %rd27;
	sub.s64 	%rd4773, %rd4770, %rd4391;
$L__BB4_68:
	cvt.rn.f64.s64 	%fd8874, %rd4773;
	fma.rn.f64 	%fd160, %fd5, %fd8874, %fd4;
	or.b64  	%rd4392, %rd4772, %rd34;
	and.b64  	%rd4393, %rd4392, -4294967296;
	setp.ne.s64 	%p1336, %rd4393, 0;
	@%p1336 bra 	$L__BB4_70;
	cvt.u32.u64 	%r2720, %rd34;
	cvt.u32.u64 	%r2721, %rd4772;
	div.u32 	%r2722, %r2721, %r2720;
	mul.lo.s32 	%r2723, %r2722, %r2720;
	sub.s32 	%r2724, %r2721, %r2723;
	cvt.u64.u32 	%rd4774, %r2722;
	cvt.u64.u32 	%rd4775, %r2724;
	bra.uni 	$L__BB4_71;
$L__BB4_70:
	div.s64 	%rd4774, %rd4772, %rd34;
	mul.lo.s64 	%rd4394, %rd4774, %rd34;
	sub.s64 	%rd4775, %rd4772, %rd4394;
$L__BB4_71:
	cvt.rn.f64.s64 	%fd8875, %rd4775;
	fma.rn.f64 	%fd161, %fd8, %fd8875, %fd7;
	or.b64  	%rd4395, %rd4774, %rd41;
	and.b64  	%rd4396, %rd4395, -4294967296;
	setp.ne.s64 	%p1337, %rd4396, 0;
	@%p1337 bra 	$L__BB4_73;
	cvt.u32.u64 	%r2725, %rd41;
	cvt.u32.u64 	%r2726, %rd4774;
	div.u32 	%r2727, %r2726, %r2725;
	mul.lo.s32 	%r2728, %r2727, %r2725;
	sub.s32 	%r2729, %r2726, %r2728;
	cvt.u64.u32 	%rd4776, %r2727;
	cvt.u64.u32 	%rd4777, %r2729;
	bra.uni 	$L__BB4_74;
$L__BB4_73:
	div.s64 	%rd4776, %rd4774, %rd41;
	mul.lo.s64 	%rd4397, %rd4776, %rd41;
	sub.s64 	%rd4777, %rd4774, %rd4397;
$L__BB4_74:
	cvt.rn.f64.s64 	%fd8876, %rd4777;
	fma.rn.f64 	%fd162, %fd11, %fd8876, %fd10;
	or.b64  	%rd4398, %rd4776, %rd48;
	and.b64  	%rd4399, %rd4398, -4294967296;
	setp.ne.s64 	%p1338, %rd4399, 0;
	@%p1338 bra 	$L__BB4_76;
	cvt.u32.u64 	%r2730, %rd48;
	cvt.u32.u64 	%r2731, %rd4776;
	div.u32 	%r2732, %r2731, %r2730;
	mul.lo.s32 	%r2733, %r2732, %r2730;
	sub.s32 	%r2734, %r2731, %r2733;
	cvt.u64.u32 	%rd4778, %r2732;
	cvt.u64.u32 	%rd4779, %r2734;
	bra.uni 	$L__BB4_77;
$L__BB4_76:
	div.s64 	%rd4778, %rd4776, %rd48;
	mul.lo.s64 	%rd4400, %rd4778, %rd48;
	sub.s64 	%rd4779, %rd4776, %rd4400;
$L__BB4_77:
	cvt.rn.f64.s64 	%fd8877, %rd4779;
	fma.rn.f64 	%fd163, %fd14, %fd8877, %fd13;
	or.b64  	%rd4401, %rd4778, %rd55;
	and.b64  	%rd4402, %rd4401, -4294967296;
	setp.ne.s64 	%p1339, %rd4402, 0;
	@%p1339 bra 	$L__BB4_79;
	cvt.u32.u64 	%r2735, %rd55;
	cvt.u32.u64 	%r2736, %rd4778;
	div.u32 	%r2737, %r2736, %r2735;
	mul.lo.s32 	%r2738, %r2737, %r2735;
	sub.s32 	%r2739, %r2736, %r2738;
	cvt.u64.u32 	%rd4780, %r2737;
	cvt.u64.u32 	%rd4781, %r2739;
	bra.uni 	$L__BB4_80;
$L__BB4_79:
	div.s64 	%rd4780, %rd4778, %rd55;
	mul.lo.s64 	%rd4403, %rd4780, %rd55;
	sub.s64 	%rd4781, %rd4778, %rd4403;
$L__BB4_80:
	cvt.rn.f64.s64 	%fd8878, %rd4781;
	fma.rn.f64 	%fd164, %fd17, %fd8878, %fd16;
	or.b64  	%rd4404, %rd4780, %rd62;
	and.b64  	%rd4405, %rd4404, -4294967296;
	setp.ne.s64 	%p1340, %rd4405, 0;
	@%p1340 bra 	$L__BB4_82;
	cvt.u32.u64 	%r2740, %rd62;
	cvt.u32.u64 	%r2741, %rd4780;
	div.u32 	%r2742, %r2741, %r2740;
	mul.lo.s32 	%r2743, %r2742, %r2740;
	sub.s32 	%r2744, %r2741, %r2743;
	cvt.u64.u32 	%rd4782, %r2742;
	cvt.u64.u32 	%rd4783, %r2744;
	bra.uni 	$L__BB4_83;
$L__BB4_82:
	div.s64 	%rd4782, %rd4780, %rd62;
	mul.lo.s64 	%rd4406, %rd4782, %rd62;
	sub.s64 	%rd4783, %rd4780, %rd4406;
$L__BB4_83:
	cvt.rn.f64.s64 	%fd8879, %rd4783;
	fma.rn.f64 	%fd165, %fd20, %fd8879, %fd19;
	or.b64  	%rd4407, %rd4782, %rd69;
	and.b64  	%rd4408, %rd4407, -4294967296;
	setp.ne.s64 	%p1341, %rd4408, 0;
	@%p1341 bra 	$L__BB4_85;
	cvt.u32.u64 	%r2745, %rd69;
	cvt.u32.u64 	%r2746, %rd4782;
	div.u32 	%r2747, %r2746, %r2745;
	mul.lo.s32 	%r2748, %r2747, %r2745;
	sub.s32 	%r2749, %r2746, %r2748;
	cvt.u64.u32 	%rd4784, %r2747;
	cvt.u64.u32 	%rd4785, %r2749;
	bra.uni 	$L__BB4_86;
$L__BB4_85:
	div.s64 	%rd4784, %rd4782, %rd69;
	mul.lo.s64 	%rd4409, %rd4784, %rd69;
	sub.s64 	%rd4785, %rd4782, %rd4409;
$L__BB4_86:
	cvt.rn.f64.s64 	%fd8880, %rd4785;
	fma.rn.f64 	%fd166, %fd23, %fd8880, %fd22;
	or.b64  	%rd4410, %rd4784, %rd76;
	and.b64  	%rd4411, %rd4410, -4294967296;
	setp.ne.s64 	%p1342, %rd4411, 0;
	@%p1342 bra 	$L__BB4_88;
	cvt.u32.u64 	%r2750, %rd76;
	cvt.u32.u64 	%r2751, %rd4784;
	div.u32 	%r2752, %r2751, %r2750;
	mul.lo.s32 	%r2753, %r2752, %r2750;
	sub.s32 	%r2754, %r2751, %r2753;
	cvt.u64.u32 	%rd4786, %r2752;
	cvt.u64.u32 	%rd4787, %r2754;
	bra.uni 	$L__BB4_89;
$L__BB4_88:
	div.s64 	%rd4786, %rd4784, %rd76;
	mul.lo.s64 	%rd4412, %rd4786, %rd76;
	sub.s64 	%rd4787, %rd4784, %rd4412;
$L__BB4_89:
	cvt.rn.f64.s64 	%fd8881, %rd4787;
	fma.rn.f64 	%fd167, %fd26, %fd8881, %fd25;
	or.b64  	%rd4413, %rd4786, %rd83;
	and.b64  	%rd4414, %rd4413, -4294967296;
	setp.ne.s64 	%p1343, %rd4414, 0;
	@%p1343 bra 	$L__BB4_91;
	cvt.u32.u64 	%r2755, %rd83;
	cvt.u32.u64 	%r2756, %rd4786;
	rem.u32 	%r2757, %r2756, %r2755;
	cvt.u64.u32 	%rd4788, %r2757;
	bra.uni 	$L__BB4_92;
$L__BB4_91:
	rem.s64 	%rd4788, %rd4786, %rd83;
$L__BB4_92:
	cvt.rn.f64.s64 	%fd8882, %rd4788;
	fma.rn.f64 	%fd8883, %fd29, %fd8882, %fd28;
	fma.rn.f64 	%fd8884, %fd30, %fd8883, 0d0000000000000000;
	fma.rn.f64 	%fd8885, %fd31, %fd167, %fd8884;
	fma.rn.f64 	%fd8886, %fd32, %fd166, %fd8885;
	fma.rn.f64 	%fd8887, %fd33, %fd165, %fd8886;
	fma.rn.f64 	%fd8888, %fd34, %fd164, %fd8887;
	fma.rn.f64 	%fd8889, %fd35, %fd163, %fd8888;
	fma.rn.f64 	%fd8890, %fd36, %fd162, %fd8889;
	fma.rn.f64 	%fd8891, %fd37, %fd161, %fd8890;
	fma.rn.f64 	%fd8892, %fd38, %fd160, %fd8891;
	fma.rn.f64 	%fd8893, %fd39, %fd159, %fd8892;
	sub.f64 	%fd8894, %fd8893, %fd40;
	abs.f64 	%fd8895, %fd8894;
	setp.lt.f64 	%p1344, %fd8895, %fd8608;
	fma.rn.f64 	%fd8897, %fd42, %fd8883, 0d0000000000000000;
	fma.rn.f64 	%fd8898, %fd43, %fd167, %fd8897;
	fma.rn.f64 	%fd8899, %fd44, %fd166, %fd8898;
	fma.rn.f64 	%fd8900, %fd45, %fd165, %fd8899;
	fma.rn.f64 	%fd8901, %fd46, %fd164, %fd8900;
	fma.rn.f64 	%fd8902, %fd47, %fd163, %fd8901;
	fma.rn.f64 	%fd8903, %fd48, %fd162, %fd8902;
	fma.rn.f64 	%fd8904, %fd49, %fd161, %fd8903;
	fma.rn.f64 	%fd8905, %fd50, %fd160, %fd8904;
	fma.rn.f64 	%fd8906, %fd51, %fd159, %fd8905;
	sub.f64 	%fd8907, %fd8906, %fd52;
	abs.f64 	%fd8908, %fd8907;
	setp.lt.f64 	%p1345, %fd8908, %fd8622;
	fma.rn.f64 	%fd8910, %fd54, %fd8883, 0d0000000000000000;
	fma.rn.f64 	%fd8911, %fd55, %fd167, %fd8910;
	fma.rn.f64 	%fd8912, %fd56, %fd166, %fd8911;
	fma.rn.f64 	%fd8913, %fd57, %fd165, %fd8912;
	fma.rn.f64 	%fd8914, %fd58, %fd164, %fd8913;
	fma.rn.f64 	%fd8915, %fd59, %fd163, %fd8914;
	fma.rn.f64 	%fd8916, %fd60, %fd162, %fd8915;
	fma.rn.f64 	%fd8917, %fd61, %fd161, %fd8916;
	fma.rn.f64 	%fd8918, %fd62, %fd160, %fd8917;
	fma.rn.f64 	%fd8919, %fd63, %fd159, %fd8918;
	sub.f64 	%fd8920, %fd8919, %fd64;
	abs.f64 	%fd8921, %fd8920;
	setp.lt.f64 	%p1346, %fd8921, %fd8636;
	fma.rn.f64 	%fd8923, %fd66, %fd8883, 0d0000000000000000;
	fma.rn.f64 	%fd8924, %fd67, %fd167, %fd8923;
	fma.rn.f64 	%fd8925, %fd68, %fd166, %fd8924;
	fma.rn.f64 	%fd8926, %fd69, %fd165, %fd8925;
	fma.rn.f64 	%fd8927, %fd70, %fd164, %fd8926;
	fma.rn.f64 	%fd8928, %fd71, %fd163, %fd8927;
	fma.rn.f64 	%fd8929, %fd72, %fd162, %fd8928;
	fma.rn.f64 	%fd8930, %fd73, %fd161, %fd8929;
	fma.rn.f64 	%fd8931, %fd74, %fd160, %fd8930;
	fma.rn.f64 	%fd8932, %fd75, %fd159, %fd8931;
	sub.f64 	%fd8933, %fd8932, %fd76;
	abs.f64 	%fd8934, %fd8933;
	setp.lt.f64 	%p1347, %fd8934, %fd8650;
	fma.rn.f64 	%fd8936, %fd78, %fd8883, 0d0000000000000000;
	fma.rn.f64 	%fd8937, %fd79, %fd167, %fd8936;
	fma.rn.f64 	%fd8938, %fd80, %fd166, %fd8937;
	fma.rn.f64 	%fd8939, %fd81, %fd165, %fd8938;
	fma.rn.f64 	%fd8940, %fd82, %fd164, %fd8939;
	fma.rn.f64 	%fd8941, %fd83, %fd163, %fd8940;
	fma.rn.f64 	%fd8942, %fd84, %fd162, %fd8941;
	fma.rn.f64 	%fd8943, %fd85, %fd161, %fd8942;
	fma.rn.f64 	%fd8944, %fd86, %fd160, %fd8943;
	fma.rn.f64 	%fd8945, %fd87, %fd159, %fd8944;
	sub.f64 	%fd8946, %fd8945, %fd88;
	abs.f64 	%fd8947, %fd8946;
	setp.lt.f64 	%p1348, %fd8947, %fd8664;
	fma.rn.f64 	%fd8949, %fd90, %fd8883, 0d0000000000000000;
	fma.rn.f64 	%fd8950, %fd91, %fd167, %fd8949;
	fma.rn.f64 	%fd8951, %fd92, %fd166, %fd8950;
	fma.rn.f64 	%fd8952, %fd93, %fd165, %fd8951;
	fma.rn.f64 	%fd8953, %fd94, %fd164, %fd8952;
	fma.rn.f64 	%fd8954, %fd95, %fd163, %fd8953;
	fma.rn.f64 	%fd8955, %fd96, %fd162, %fd8954;
	fma.rn.f64 	%fd8956, %fd97, %fd161, %fd8955;
	fma.rn.f64 	%fd8957, %fd98, %fd160, %fd8956;
	fma.rn.f64 	%fd8958, %fd99, %fd159, %fd8957;
	sub.f64 	%fd8959, %fd8958, %fd100;
	abs.f64 	%fd8960, %fd8959;
	setp.lt.f64 	%p1349, %fd8960, %fd8678;
	fma.rn.f64 	%fd8962, %fd102, %fd8883, 0d0000000000000000;
	fma.rn.f64 	%fd8963, %fd103, %fd167, %fd8962;
	fma.rn.f64 	%fd8964, %fd104, %fd166, %fd8963;
	fma.rn.f64 	%fd8965, %fd105, %fd165, %fd8964;
	fma.rn.f64 	%fd8966, %fd106, %fd164, %fd8965;
	fma.rn.f64 	%fd8967, %fd107, %fd163, %fd8966;
	fma.rn.f64 	%fd8968, %fd108, %fd162, %fd8967;
	fma.rn.f64 	%fd8969, %fd109, %fd161, %fd8968;
	fma.rn.f64 	%fd8970, %fd110, %fd160, %fd8969;
	fma.rn.f64 	%fd8971, %fd111, %fd159, %fd8970;
	sub.f64 	%fd8972, %fd8971, %fd112;
	abs.f64 	%fd8973, %fd8972;
	setp.lt.f64 	%p1350, %fd8973, %fd8692;
	fma.rn.f64 	%fd8975, %fd114, %fd8883, 0d0000000000000000;
	fma.rn.f64 	%fd8976, %fd115, %fd167, %fd8975;
	fma.rn.f64 	%fd8977, %fd116, %fd166, %fd8976;
	fma.rn.f64 	%fd8978, %fd117, %fd165, %fd8977;
	fma.rn.f64 	%fd8979, %fd118, %fd164, %fd8978;
	fma.rn.f64 	%fd8980, %fd119, %fd163, %fd8979;
	fma.rn.f64 	%fd8981, %fd120, %fd162, %fd8980;
	fma.rn.f64 	%fd8982, %fd121, %fd161, %fd8981;
	fma.rn.f64 	%fd8983, %fd122, %fd160, %fd8982;
	fma.rn.f64 	%fd8984, %fd123, %fd159, %fd8983;
	sub.f64 	%fd8985, %fd8984, %fd124;
	abs.f64 	%fd8986, %fd8985;
	setp.lt.f64 	%p1351, %fd8986, %fd8706;
	fma.rn.f64 	%fd8988, %fd126, %fd8883, 0d0000000000000000;
	fma.rn.f64 	%fd8989, %fd127, %fd167, %fd8988;
	fma.rn.f64 	%fd8990, %fd128, %fd166, %fd8989;
	fma.rn.f64 	%fd8991, %fd129, %fd165, %fd8990;
	fma.rn.f64 	%fd8992, %fd130, %fd164, %fd8991;
	fma.rn.f64 	%fd8993, %fd131, %fd163, %fd8992;
	fma.rn.f64 	%fd8994, %fd132, %fd162, %fd8993;
	fma.rn.f64 	%fd8995, %fd133, %fd161, %fd8994;
	fma.rn.f64 	%fd8996, %fd134, %fd160, %fd8995;
	fma.rn.f64 	%fd8997, %fd135, %fd159, %fd8996;
	sub.f64 	%fd8998, %fd8997, %fd136;
	abs.f64 	%fd8999, %fd8998;
	setp.lt.f64 	%p1352, %fd8999, %fd8720;
	fma.rn.f64 	%fd9001, %fd138, %fd8883, 0d0000000000000000;
	fma.rn.f64 	%fd9002, %fd139, %fd167, %fd9001;
	fma.rn.f64 	%fd9003, %fd140, %fd166, %fd9002;
	fma.rn.f64 	%fd9004, %fd141, %fd165, %fd9003;
	fma.rn.f64 	%fd9005, %fd142, %fd164, %fd9004;
	fma.rn.f64 	%fd9006, %fd143, %fd163, %fd9005;
	fma.rn.f64 	%fd9007, %fd144, %fd162, %fd9006;
	fma.rn.f64 	%fd9008, %fd145, %fd161, %fd9007;
	fma.rn.f64 	%fd9009, %fd146, %fd160, %fd9008;
	fma.rn.f64 	%fd9010, %fd147, %fd159, %fd9009;
	sub.f64 	%fd9011, %fd9010, %fd148;
	abs.f64 	%fd9012, %fd9011;
	setp.lt.f64 	%p1353, %fd9012, %fd149;
	and.pred  	%p1354, %p1353, %p1352;
	and.pred  	%p1355, %p1354, %p1351;
	and.pred  	%p1356, %p1355, %p1350;
	and.pred  	%p1357, %p1356, %p1349;
	and.pred  	%p1358, %p1357, %p1348;
	and.pred  	%p1359, %p1358, %p1347;
	and.pred  	%p1360, %p1359, %p1346;
	and.pred  	%p1361, %p1360, %p1345;
	and.pred  	%p3, %p1361, %p1344;
	or.b64  	%rd4415, %rd12, %rd20;
	and.b64  	%rd4416, %rd4415, -4294967296;
	setp.ne.s64 	%p1362, %rd4416, 0;
	@%p1362 bra 	$L__BB4_94;
	cvt.u32.u64 	%r2758, %rd20;
	cvt.u32.u64 	%r2759, %rd12;
	div.u32 	%r2760, %r2759, %r2758;
	mul.lo.s32 	%r2761, %r2760, %r2758;
	sub.s32 	%r2762, %r2759, %r2761;
	cvt.u64.u32 	%rd4789, %r2760;
	cvt.u64.u32 	%rd4790, %r2762;
	bra.uni 	$L__BB4_95;
$L__BB4_94:
	div.s64 	%rd4789, %rd12, %rd20;
	mul.lo.s64 	%rd4417, %rd4789, %rd20;
	sub.s64 	%rd4790, %rd12, %rd4417;
$L__BB4_95:
	cvt.rn.f64.s64 	%fd9013, %rd4790;
	fma.rn.f64 	%fd168, %fd2, %fd9013, %fd1;
	or.b64  	%rd4418, %rd4789, %rd27;
	and.b64  	%rd4419, %rd4418, -4294967296;
	setp.ne.s64 	%p1363, %rd4419, 0;
	@%p1363 bra 	$L__BB4_97;
	cvt.u32.u64 	%r2763, %rd27;
	cvt.u32.u64 	%r2764, %rd4789;
	div.u32 	%r2765, %r2764, %r2763;
	mul.lo.s32 	%r2766, %r2765, %r2763;
	sub.s32 	%r2767, %r2764, %r2766;
	cvt.u64.u32 	%rd4791, %r2765;
	cvt.u64.u32 	%rd4792, %r2767;
	bra.uni 	$L__BB4_98;
$L__BB4_97:
	div.s64 	%rd4791, %rd4789, %rd27;
	mul.lo.s64 	%rd4420, %rd4791, %rd27;
	sub.s64 	%rd4792, %rd4789, %rd4420;
$L__BB4_98:
	cvt.rn.f64.s64 	%fd9014, %rd4792;
	fma.rn.f64 	%fd169, %fd5, %fd9014, %fd4;
	or.b64  	%rd4421, %rd4791, %rd34;
	and.b64  	%rd4422, %rd4421, -4294967296;
	setp.ne.s64 	%p1364, %rd4422, 0;
	@%p1364 bra 	$L__BB4_100;
	cvt.u32.u64 	%r2768, %rd34;
	cvt.u32.u64 	%r2769, %rd4791;
	div.u32 	%r2770, %r2769, %r2768;
	mul.lo.s32 	%r2771, %r2770, %r2768;
	sub.s32 	%r2772, %r2769, %r2771;
	cvt.u64.u32 	%rd4793, %r2770;
	cvt.u64.u32 	%rd4794, %r2772;
	bra.uni 	$L__BB4_101;
$L__BB4_100:
	div.s64 	%rd4793, %rd4791, %rd34;
	mul.lo.s64 	%rd4423, %rd4793, %rd34;
	sub.s64 	%rd4794, %rd4791, %rd4423;
$L__BB4_101:
	cvt.rn.f64.s64 	%fd9015, %rd4794;
	fma.rn.f64 	%fd170, %fd8, %fd9015, %fd7;
	or.b64  	%rd4424, %rd4793, %rd41;
	and.b64  	%rd4425, %rd4424, -4294967296;
	setp.ne.s64 	%p1365, %rd4425, 0;
	@%p1365 bra 	$L__BB4_103;
	cvt.u32.u64 	%r2773, %rd41;
	cvt.u32.u64 	%r2774, %rd4793;
	div.u32 	%r2775, %r2774, %r2773;
	mul.lo.s32 	%r2776, %r2775, %r2773;
	sub.s32 	%r2777, %r2774, %r2776;
	cvt.u64.u32 	%rd4795, %r2775;
	cvt.u64.u32 	%rd4796, %r2777;
	bra.uni 	$L__BB4_104;
$L__BB4_103:
	div.s64 	%rd4795, %rd4793, %rd41;
	mul.lo.s64 	%rd4426, %rd4795, %rd41;
	sub.s64 	%rd4796, %rd4793, %rd4426;
$L__BB4_104:
	cvt.rn.f64.s64 	%fd9016, %rd4796;
	fma.rn.f64 	%fd171, %fd11, %fd9016, %fd10;
	or.b64  	%rd4427, %rd4795, %rd48;
	and.b64  	%rd4428, %rd4427, -4294967296;
	setp.ne.s64 	%p1366, %rd4428, 0;
	@%p1366 bra 	$L__BB4_106;
	cvt.u32.u64 	%r2778, %rd48;
	cvt.u32.u64 	%r2779, %rd4795;
	div.u32 	%r2780, %r2779, %r2778;
	mul.lo.s32 	%r2781, %r2780, %r2778;
	sub.s32 	%r2782, %r2779, %r2781;
	cvt.u64.u32 	%rd4797, %r2780;
	cvt.u64.u32 	%rd4798, %r2782;
	bra.uni 	$L__BB4_107;
$L__BB4_106:
	div.s64 	%rd4797, %rd4795, %rd48;
	mul.lo.s64 	%rd4429, %rd4797, %rd48;
	sub.s64 	%rd4798, %rd4795, %rd4429;
$L__BB4_107:
	cvt.rn.f64.s64 	%fd9017, %rd4798;
	fma.rn.f64 	%fd172, %fd14, %fd9017, %fd13;
	or.b64  	%rd4430, %rd4797, %rd55;
	and.b64  	%rd4431, %rd4430, -4294967296;
	setp.ne.s64 	%p1367, %rd4431, 0;
	@%p1367 bra 	$L__BB4_109;
	cvt.u32.u64 	%r2783, %rd55;
	cvt.u32.u64 	%r2784, %rd4797;
	div.u32 	%r2785, %r2784, %r2783;
	mul.lo.s32 	%r2786, %r2785, %r2783;
	sub.s32 	%r2787, %r2784, %r2786;
	cvt.u64.u32 	%rd4799, %r2785;
	cvt.u64.u32 	%rd4800, %r2787;
	bra.uni 	$L__BB4_110;
$L__BB4_109:
	div.s64 	%rd4799, %rd4797, %rd55;
	mul.lo.s64 	%rd4432, %rd4799, %rd55;
	sub.s64 	%rd4800, %rd4797, %rd4432;
$L__BB4_110:
	cvt.rn.f64.s64 	%fd9018, %rd4800;
	fma.rn.f64 	%fd173, %fd17, %fd9018, %fd16;
	or.b64  	%rd4433, %rd4799, %rd62;
	and.b64  	%rd4434, %rd4433, -4294967296;
	setp.ne.s64 	%p1368, %rd4434, 0;
	@%p1368 bra 	$L__BB4_112;
	cvt.u32.u64 	%r2788, %rd62;
	cvt.u32.u64 	%r2789, %rd4799;
	div.u32 	%r2790, %r2789, %r2788;
	mul.lo.s32 	%r2791, %r2790, %r2788;
	sub.s32 	%r2792, %r2789, %r2791;
	cvt.u64.u32 	%rd4801, %r2790;
	cvt.u64.u32 	%rd4802, %r2792;
	bra.uni 	$L__BB4_113;
$L__BB4_112:
	div.s64 	%rd4801, %rd4799, %rd62;
	mul.lo.s64 	%rd4435, %rd4801, %rd62;
	sub.s64 	%rd4802, %rd4799, %rd4435;
$L__BB4_113:
	cvt.rn.f64.s64 	%fd9019, %rd4802;
	fma.rn.f64 	%fd174, %fd20, %fd9019, %fd19;
	or.b64  	%rd4436, %rd4801, %rd69;
	and.b64  	%rd4437, %rd4436, -4294967296;
	setp.ne.s64 	%p1369, %rd4437, 0;
	@%p1369 bra 	$L__BB4_115;
	cvt.u32.u64 	%r2793, %rd69;
	cvt.u32.u64 	%r2794, %rd4801;
	div.u32 	%r2795, %r2794, %r2793;
	mul.lo.s32 	%r2796, %r2795, %r2793;
	sub.s32 	%r2797, %r2794, %r2796;
	cvt.u64.u32 	%rd4803, %r2795;
	cvt.u64.u32 	%rd4804, %r2797;
	bra.uni 	$L__BB4_116;
$L__BB4_115:
	div.s64 	%rd4803, %rd4801, %rd69;
	mul.lo.s64 	%rd4438, %rd4803, %rd69;
	sub.s64 	%rd4804, %rd4801, %rd4438;
$L__BB4_116:
	cvt.rn.f64.s64 	%fd9020, %rd4804;
	fma.rn.f64 	%fd175, %fd23, %fd9020, %fd22;
	or.b64  	%rd4439, %rd4803, %rd76;
	and.b64  	%rd4440, %rd4439, -4294967296;
	setp.ne.s64 	%p1370, %rd4440, 0;
	@%p1370 bra 	$L__BB4_118;
	cvt.u32.u64 	%r2798, %rd76;
	cvt.u32.u64 	%r2799, %rd4803;
	div.u32 	%r2800, %r2799, %r2798;
	mul.lo.s32 	%r2801, %r2800, %r2798;
	sub.s32 	%r2802, %r2799, %r2801;
	cvt.u64.u32 	%rd4805, %r2800;
	cvt.u64.u32 	%rd4806, %r2802;
	bra.uni 	$L__BB4_119;
$L__BB4_118:
	div.s64 	%rd4805, %rd4803, %rd76;
	mul.lo.s64 	%rd4441, %rd4805, %rd76;
	sub.s64 	%rd4806, %rd4803, %rd4441;
$L__BB4_119:
	cvt.rn.f64.s64 	%fd9021, %rd4806;
	fma.rn.f64 	%fd176, %fd26, %fd9021, %fd25;
	or.b64  	%rd4442, %rd4805, %rd83;
	and.b64  	%rd4443, %rd4442, -4294967296;
	setp.ne.s64 	%p1371, %rd4443, 0;
	@%p1371 bra 	$L__BB4_121;
	cvt.u32.u64 	%r2803, %rd83;
	cvt.u32.u64 	%r2804, %rd4805;
	rem.u32 	%r2805, %r2804, %r2803;
	cvt.u64.u32 	%rd4807, %r2805;
	bra.uni 	$L__BB4_122;
$L__BB4_121:
	rem.s64 	%rd4807, %rd4805, %rd83;
$L__BB4_122:
	cvt.rn.f64.s64 	%fd9022, %rd4807;
	fma.rn.f64 	%fd9023, %fd29, %fd9022, %fd28;
	fma.rn.f64 	%fd9024, %fd30, %fd9023, 0d0000000000000000;
	fma.rn.f64 	%fd9025, %fd31, %fd176, %fd9024;
	fma.rn.f64 	%fd9026, %fd32, %fd175, %fd9025;
	fma.rn.f64 	%fd9027, %fd33, %fd174, %fd9026;
	fma.rn.f64 	%fd9028, %fd34, %fd173, %fd9027;
	fma.rn.f64 	%fd9029, %fd35, %fd172, %fd9028;
	fma.rn.f64 	%fd9030, %fd36, %fd171, %fd9029;
	fma.rn.f64 	%fd9031, %fd37, %fd170, %fd9030;
	fma.rn.f64 	%fd9032, %fd38, %fd169, %fd9031;
	fma.rn.f64 	%fd9033, %fd39, %fd168, %fd9032;
	sub.f64 	%fd9034, %fd9033, %fd40;
	abs.f64 	%fd9035, %fd9034;
	setp.lt.f64 	%p1372, %fd9035, %fd8608;
	fma.rn.f64 	%fd9037, %fd42, %fd9023, 0d0000000000000000;
	fma.rn.f64 	%fd9038, %fd43, %fd176, %fd9037;
	fma.rn.f64 	%fd9039, %fd44, %fd175, %fd9038;
	fma.rn.f64 	%fd9040, %fd45, %fd174, %fd9039;
	fma.rn.f64 	%fd9041, %fd46, %fd173, %fd9040;
	fma.rn.f64 	%fd9042, %fd47, %fd172, %fd9041;
	fma.rn.f64 	%fd9043, %fd48, %fd171, %fd9042;
	fma.rn.f64 	%fd9044, %fd49, %fd170, %fd9043;
	fma.rn.f64 	%fd9045, %fd50, %fd169, %fd9044;
	fma.rn.f64 	%fd9046, %fd51, %fd168, %fd9045;
	sub.f64 	%fd9047, %fd9046, %fd52;
	abs.f64 	%fd9048, %fd9047;
	setp.lt.f64 	%p1373, %fd9048, %fd8622;
	fma.rn.f64 	%fd9050, %fd54, %fd9023, 0d0000000000000000;
	fma.rn.f64 	%fd9051, %fd55, %fd176, %fd9050;
	fma.rn.f64 	%fd9052, %fd56, %fd175, %fd9051;
	fma.rn.f64 	%fd9053, %fd57, %fd174, %fd9052;
	fma.rn.f64 	%fd9054, %fd58, %fd173, %fd9053;
	fma.rn.f64 	%fd9055, %fd59, %fd172, %fd9054;
	fma.rn.f64 	%fd9056, %fd60, %fd171, %fd9055;
	fma.rn.f64 	%fd9057, %fd61, %fd170, %fd9056;
	fma.rn.f64 	%fd9058, %fd62, %fd169, %fd9057;
	fma.rn.f64 	%fd9059, %fd63, %fd168, %fd9058;
	sub.f64 	%fd9060, %fd9059, %fd64;
	abs.f64 	%fd9061, %fd9060;
	setp.lt.f64 	%p1374, %fd9061, %fd8636;
	fma.rn.f64 	%fd9063, %fd66, %fd9023, 0d0000000000000000;
	fma.rn.f64 	%fd9064, %fd67, %fd176, %fd9063;
	fma.rn.f64 	%fd9065, %fd68, %fd175, %fd9064;
	fma.rn.f64 	%fd9066, %fd69, %fd174, %fd9065;
	fma.rn.f64 	%fd9067, %fd70, %fd173, %fd9066;
	fma.rn.f64 	%fd9068, %fd71, %fd172, %fd9067;
	fma.rn.f64 	%fd9069, %fd72, %fd171, %fd9068;
	fma.rn.f64 	%fd9070, %fd73, %fd170, %fd9069;
	fma.rn.f64 	%fd9071, %fd74, %fd169, %fd9070;
	fma.rn.f64 	%fd9072, %fd75, %fd168, %fd9071;
	sub.f64 	%fd9073, %fd9072, %fd76;
	abs.f64 	%fd9074, %fd9073;
	setp.lt.f64 	%p1375, %fd9074, %fd8650;
	fma.rn.f64 	%fd9076, %fd78, %fd9023, 0d0000000000000000;
	fma.rn.f64 	%fd9077, %fd79, %fd176, %fd9076;
	fma.rn.f64 	%fd9078, %fd80, %fd175, %fd9077;
	fma.rn.f64 	%fd9079, %fd81, %fd174, %fd9078;
	fma.rn.f64 	%fd9080, %fd82, %fd173, %fd9079;
	fma.rn.f64 	%fd9081, %fd83, %fd172, %fd9080;
	fma.rn.f64 	%fd9082, %fd84, %fd171, %fd9081;
	fma.rn.f64 	%fd9083, %fd85, %fd170, %fd9082;
	fma.rn.f64 	%fd9084, %fd86, %fd169, %fd9083;
	fma.rn.f64 	%fd9085, %fd87, %fd168, %fd9084;
	sub.f64 	%fd9086, %fd9085, %fd88;
	abs.f64 	%fd9087, %fd9086;
	setp.lt.f64 	%p1376, %fd9087, %fd8664;
	fma.rn.f64 	%fd9089, %fd90, %fd9023, 0d0000000000000000;
	fma.rn.f64 	%fd9090, %fd91, %fd176, %fd9089;
	fma.rn.f64 	%fd9091, %fd92, %fd175, %fd9090;
	fma.rn.f64 	%fd9092, %fd93, %fd174, %fd9091;
	fma.rn.f64 	%fd9093, %fd94, %fd173, %fd9092;
	fma.rn.f64 	%fd9094, %fd95, %fd172, %fd9093;
	fma.rn.f64 	%fd9095, %fd96, %fd171, %fd9094;
	fma.rn.f64 	%fd9096, %fd97, %fd170, %fd9095;
	fma.rn.f64 	%fd9097, %fd98, %fd169, %fd9096;
	fma.rn.f64 	%fd9098, %fd99, %fd168, %fd9097;
	sub.f64 	%fd9099, %fd9098, %fd100;
	abs.f64 	%fd9100, %fd9099;
	setp.lt.f64 	%p1377, %fd9100, %fd8678;
	fma.rn.f64 	%fd9102, %fd102, %fd9023, 0d0000000000000000;
	fma.rn.f64 	%fd9103, %fd103, %fd176, %fd9102;
	fma.rn.f64 	%fd9104, %fd104, %fd175, %fd9103;
	fma.rn.f64 	%fd9105, %fd105, %fd174, %fd9104;
	fma.rn.f64 	%fd9106, %fd106, %fd173, %fd9105;
	fma.rn.f64 	%fd9107, %fd107, %fd172, %fd9106;
	fma.rn.f64 	%fd9108, %fd108, %fd171, %fd9107;
	fma.rn.f64 	%fd9109, %fd109, %fd170, %fd9108;
	fma.rn.f64 	%fd9110, %fd110, %fd169, %fd9109;
	fma.rn.f64 	%fd9111, %fd111, %fd168, %fd9110;
	sub.f64 	%fd9112, %fd9111, %fd112;
	abs.f64 	%fd9113, %fd9112;
	setp.lt.f64 	%p1378, %fd9113, %fd8692;
	fma.rn.f64 	%fd9115, %fd114, %fd9023, 0d0000000000000000;
	fma.rn.f64 	%fd9116, %fd115, %fd176, %fd9115;
	fma.rn.f64 	%fd9117, %fd116, %fd175, %fd9116;
	fma.rn.f64 	%fd9118, %fd117, %fd174, %fd9117;
	fma.rn.f64 	%fd9119, %fd118, %fd173, %fd9118;
	fma.rn.f64 	%fd9120, %fd119, %fd172, %fd9119;
	fma.rn.f64 	%fd9121, %fd120, %fd171, %fd9120;
	fma.rn.f64 	%fd9122, %fd121, %fd170, %fd9121;
	fma.rn.f64 	%fd9123, %fd122, %fd169, %fd9122;
	fma.rn.f64 	%fd9124, %fd123, %fd168, %fd9123;
	sub.f64 	%fd9125, %fd9124, %fd124;
	abs.f64 	%fd9126, %fd9125;
	setp.lt.f64 	%p1379, %fd9126, %fd8706;
	fma.rn.f64 	%fd9128, %fd126, %fd9023, 0d0000000000000000;
	fma.rn.f64 	%fd9129, %fd127, %fd176, %fd9128;
	fma.rn.f64 	%fd9130, %fd128, %fd175, %fd9129;
	fma.rn.f64 	%fd9131, %fd129, %fd174, %fd9130;
	fma.rn.f64 	%fd9132, %fd130, %fd173, %fd9131;
	fma.rn.f64 	%fd9133, %fd131, %fd172, %fd9132;
	fma.rn.f64 	%fd9134, %fd132, %fd171, %fd9133;
	fma.rn.f64 	%fd9135, %fd133, %fd170, %fd9134;
	fma.rn.f64 	%fd9136, %fd134, %fd169, %fd9135;
	fma.rn.f64 	%fd9137, %fd135, %fd168, %fd9136;
	sub.f64 	%fd9138, %fd9137, %fd136;
	abs.f64 	%fd9139, %fd9138;
	setp.lt.f64 	%p1380, %fd9139, %fd8720;
	fma.rn.f64 	%fd9141, %fd138, %fd9023, 0d0000000000000000;
	fma.rn.f64 	%fd9142, %fd139, %fd176, %fd9141;
	fma.rn.f64 	%fd9143, %fd140, %fd175, %fd9142;
	fma.rn.f64 	%fd9144, %fd141, %fd174, %fd9143;
	fma.rn.f64 	%fd9145, %fd142, %fd173, %fd9144;
	fma.rn.f64 	%fd9146, %fd143, %fd172, %fd9145;
	fma.rn.f64 	%fd9147, %fd144, %fd171, %fd9146;
	fma.rn.f64 	%fd9148, %fd145, %fd170, %fd9147;
	fma.rn.f64 	%fd9149, %fd146, %fd169, %fd9148;
	fma.rn.f64 	%fd9150, %fd147, %fd168, %fd9149;
	sub.f64 	%fd9151, %fd9150, %fd148;
	abs.f64 	%fd9152, %fd9151;
	setp.lt.f64 	%p1381, %fd9152, %fd149;
	and.pred  	%p1382, %p1381, %p1380;
	and.pred  	%p1383, %p1382, %p1379;
	and.pred  	%p1384, %p1383, %p1378;
	and.pred  	%p1385, %p1384, %p1377;
	and.pred  	%p1386, %p1385, %p1376;
	and.pred  	%p1387, %p1386, %p1375;
	and.pred  	%p1388, %p1387, %p1374;
	and.pred  	%p1389, %p1388, %p1373;
	and.pred  	%p4, %p1389, %p1372;
	or.b64  	%rd4444, %rd13, %rd20;
	and.b64  	%rd4445, %rd4444, -4294967296;
	setp.ne.s64 	%p1390, %rd4445, 0;
	@%p1390 bra 	$L__BB4_124;
	cvt.u32.u64 	%r2806, %rd20;
	cvt.u32.u64 	%r2807, %rd13;
	div.u32 	%r2808, %r2807, %r2806;
	mul.lo.s32 	%r2809, %r2808, %r2806;
	sub.s32 	%r2810, %r2807, %r2809;
	cvt.u64.u32 	%rd4808, %r2808;
	cvt.u64.u32 	%rd4809, %r2810;
	bra.uni 	$L__BB4_125;
$L__BB4_124:
	div.s64 	%rd4808, %rd13, %rd20;
	mul.lo.s64 	%rd4446, %rd4808, %rd20;
	sub.s64 	%rd4809, %rd13, %rd4446;
$L__BB4_125:
	cvt.rn.f64.s64 	%fd9153, %rd4809;
	fma.rn.f64 	%fd177, %fd2, %fd9153, %fd1;
	or.b64  	%rd4447, %rd4808, %rd27;
	and.b64  	%rd4448, %rd4447, -4294967296;
	setp.ne.s64 	%p1391, %rd4448, 0;
	@%p1391 bra 	$L__BB4_127;
	cvt.u32.u64 	%r2811, %rd27;
	cvt.u32.u64 	%r2812, %rd4808;
	div.u32 	%r2813, %r2812, %r2811;
	mul.lo.s32 	%r2814, %r2813, %r2811;
	sub.s32 	%r2815, %r2812, %r2814;
	cvt.u64.u32 	%rd4810, %r2813;
	cvt.u64.u32 	%rd4811, %r2815;
	bra.uni 	$L__BB4_128;
$L__BB4_127:
	div.s64 	%rd4810, %rd4808, %rd27;
	mul.lo.s64 	%rd4449, %rd4810, %rd27;
	sub.s64 	%rd4811, %rd4808, %rd4449;
$L__BB4_128:
	cvt.rn.f64.s64 	%fd9154, %rd4811;
	fma.rn.f64 	%fd178, %fd5, %fd9154, %fd4;
	or.b64  	%rd4450, %rd4810, %rd34;
	and.b64  	%rd4451, %rd4450, -4294967296;
	setp.ne.s64 	%p1392, %rd4451, 0;
	@%p1392 bra 	$L__BB4_130;
	cvt.u32.u64 	%r2816, %rd34;
	cvt.u32.u64 	%r2817, %rd4810;
	div.u32 	%r2818, %r2817, %r2816;
	mul.lo.s32 	%r2819, %r2818, %r2816;
	sub.s32 	%r2820, %r2817, %r2819;
	cvt.u64.u32 	%rd4812, %r2818;
	cvt.u64.u32 	%rd4813, %r2820;
	bra.uni 	$L__BB4_131;
$L__BB4_130:
	div.s64 	%rd4812, %rd4810, %rd34;
	mul.lo.s64 	%rd4452, %rd4812, %rd34;
	sub.s64 	%rd4813, %rd4810, %rd4452;
$L__BB4_131:
	cvt.rn.f64.s64 	%fd9155, %rd4813;
	fma.rn.f64 	%fd179, %fd8, %fd9155, %fd7;
	or.b64  	%rd4453, %rd4812, %rd41;
	and.b64  	%rd4454, %rd4453, -4294967296;
	setp.ne.s64 	%p1393, %rd4454, 0;
	@%p1393 bra 	$L__BB4_133;
	cvt.u32.u64 	%r2821, %rd41;
	cvt.u32.u64 	%r2822, %rd4812;
	div.u32 	%r2823, %r2822, %r2821;
	mul.lo.s32 	%r2824, %r2823, %r2821;
	sub.s32 	%r2825, %r2822, %r2824;
	cvt.u64.u32 	%rd4814, %r2823;
	cvt.u64.u32 	%rd4815, %r2825;
	bra.uni 	$L__BB4_134;
$L__BB4_133:
	div.s64 	%rd4814, %rd4812, %rd41;
	mul.lo.s64 	%rd4455, %rd4814, %rd41;
	sub.s64 	%rd4815, %rd4812, %rd4455;
$L__BB4_134:
	cvt.rn.f64.s64 	%fd9156, %rd4815;
	fma.rn.f64 	%fd180, %fd11, %fd9156, %fd10;
	or.b64  	%rd4456, %rd4814, %rd48;
	and.b64  	%rd4457, %rd4456, -4294967296;
	setp.ne.s64 	%p1394, %rd4457, 0;
	@%p1394 bra 	$L__BB4_136;
	cvt.u32.u64 	%r2826, %rd48;
	cvt.u32.u64 	%r2827, %rd4814;
	div.u32 	%r2828, %r2827, %r2826;
	mul.lo.s32 	%r2829, %r2828, %r2826;
	sub.s32 	%r2830, %r2827, %r2829;
	cvt.u64.u32 	%rd4816, %r2828;
	cvt.u64.u32 	%rd4817, %r2830;
	bra.uni 	$L__BB4_137;
$L__BB4_136:
	div.s64 	%rd4816, %rd4814, %rd48;
	mul.lo.s64 	%rd4458, %rd4816, %rd48;
	sub.s64 	%rd4817, %rd4814, %rd4458;
$L__BB4_137:
	cvt.rn.f64.s64 	%fd9157, %rd4817;
	fma.rn.f64 	%fd181, %fd14, %fd9157, %fd13;
	or.b64  	%rd4459, %rd4816, %rd55;
	and.b64  	%rd4460, %rd4459, -4294967296;
	setp.ne.s64 	%p1395, %rd4460, 0;
	@%p1395 bra 	$L__BB4_139;
	cvt.u32.u64 	%r2831, %rd55;
	cvt.u32.u64 	%r2832, %rd4816;
	div.u32 	%r2833, %r2832, %r2831;
	mul.lo.s32 	%r2834, %r2833, %r2831;
	sub.s32 	%r2835, %r2832, %r2834;
	cvt.u64.u32 	%rd4818, %r2833;
	cvt.u64.u32 	%rd4819, %r2835;
	bra.uni 	$L__BB4_140;
$L__BB4_139:
	div.s64 	%rd4818, %rd4816, %rd55;
	mul.lo.s64 	%rd4461, %rd4818, %rd55;
	sub.s64 	%rd4819, %rd4816, %rd4461;
$L__BB4_140:
	cvt.rn.f64.s64 	%fd9158, %rd4819;
	fma.rn.f64 	%fd182, %fd17, %fd9158, %fd16;
	or.b64  	%rd4462, %rd4818, %rd62;
	and.b64  	%rd4463, %rd4462, -4294967296;
	setp.ne.s64 	%p1396, %rd4463, 0;
	@%p1396 bra 	$L__BB4_142;
	cvt.u32.u64 	%r2836, %rd62;
	cvt.u32.u64 	%r2837, %rd4818;
	div.u32 	%r2838, %r2837, %r2836;
	mul.lo.s32 	%r2839, %r2838, %r2836;
	sub.s32 	%r2840, %r2837, %r2839;
	cvt.u64.u32 	%rd4820, %r2838;
	cvt.u64.u32 	%rd4821, %r2840;
	bra.uni 	$L__BB4_143;
$L__BB4_142:
	div.s64 	%rd4820, %rd4818, %rd62;
	mul.lo.s64 	%rd4464, %rd4820, %rd62;
	sub.s64 	%rd4821, %rd4818, %rd4464;
$L__BB4_143:
	cvt.rn.f64.s64 	%fd9159, %rd4821;
	fma.rn.f64 	%fd183, %fd20, %fd9159, %fd19;
	or.b64  	%rd4465, %rd4820, %rd69;
	and.b64  	%rd4466, %rd4465, -4294967296;
	setp.ne.s64 	%p1397, %rd4466, 0;
	@%p1397 bra 	$L__BB4_145;
	cvt.u32.u64 	%r2841, %rd69;
	cvt.u32.u64 	%r2842, %rd4820;
	div.u32 	%r2843, %r2842, %r2841;
	mul.lo.s32 	%r2844, %r2843, %r2841;
	sub.s32 	%r2845, %r2842, %r2844;
	cvt.u64.u32 	%rd4822, %r2843;
	cvt.u64.u32 	%rd4823, %r2845;
	bra.uni 	$L__BB4_146;
$L__BB4_145:
	div.s64 	%rd4822, %rd4820, %rd69;
	mul.lo.s64 	%rd4467, %rd4822, %rd69;
	sub.s64 	%rd4823, %rd4820, %rd4467;
$L__BB4_146:
	cvt.rn.f64.s64 	%fd9160, %rd4823;
	fma.rn.f64 	%fd184, %fd23, %fd9160, %fd22;
	or.b64  	%rd4468, %rd4822, %rd76;
	and.b64  	%rd4469, %rd4468, -4294967296;
	setp.ne.s64 	%p1398, %rd4469, 0;
	@%p1398 bra 	$L__BB4_148;
	cvt.u32.u64 	%r2846, %rd76;
	cvt.u32.u64 	%r2847, %rd4822;
	div.u32 	%r2848, %r2847, %r2846;
	mul.lo.s32 	%r2849, %r2848, %r2846;
	sub.s32 	%r2850, %r2847, %r2849;
	cvt.u64.u32 	%rd4824, %r2848;
	cvt.u64.u32 	%rd4825, %r2850;
	bra.uni 	$L__BB4_149;
$L__BB4_148:
	div.s64 	%rd4824, %rd4822, %rd76;
	mul.lo.s64 	%rd4470, %rd4824, %rd76;
	sub.s64 	%rd4825, %rd4822, %rd4470;
$L__BB4_149:
	cvt.rn.f64.s64 	%fd9161, %rd4825;
	fma.rn.f64 	%fd185, %fd26, %fd9161, %fd25;
	or.b64  	%rd4471, %rd4824, %rd83;
	and.b64  	%rd4472, %rd4471, -4294967296;
	setp.ne.s64 	%p1399, %rd4472, 0;
	@%p1399 bra 	$L__BB4_151;
	cvt.u32.u64 	%r2851, %rd83;
	cvt.u32.u64 	%r2852, %rd4824;
	rem.u32 	%r2853, %r2852, %r2851;
	cvt.u64.u32 	%rd4826, %r2853;
	bra.uni 	$L__BB4_152;
$L__BB4_151:
	rem.s64 	%rd4826, %rd4824, %rd83;
$L__BB4_152:
	cvt.rn.f64.s64 	%fd9162, %rd4826;
	fma.rn.f64 	%fd9163, %fd29, %fd9162, %fd28;
	fma.rn.f64 	%fd9164, %fd30, %fd9163, 0d0000000000000000;
	fma.rn.f64 	%fd9165, %fd31, %fd185, %fd9164;
	fma.rn.f64 	%fd9166, %fd32, %fd184, %fd9165;
	fma.rn.f64 	%fd9167, %fd33, %fd183, %fd9166;
	fma.rn.f64 	%fd9168, %fd34, %fd182, %fd9167;
	fma.rn.f64 	%fd9169, %fd35, %fd181, %fd9168;
	fma.rn.f64 	%fd9170, %fd36, %fd180, %fd9169;
	fma.rn.f64 	%fd9171, %fd37, %fd179, %fd9170;
	fma.rn.f64 	%fd9172, %fd38, %fd178, %fd9171;
	fma.rn.f64 	%fd9173, %fd39, %fd177, %fd9172;
	sub.f64 	%fd9174, %fd9173, %fd40;
	abs.f64 	%fd9175, %fd9174;
	setp.lt.f64 	%p1400, %fd9175, %fd8608;
	fma.rn.f64 	%fd9177, %fd42, %fd9163, 0d0000000000000000;
	fma.rn.f64 	%fd9178, %fd43, %fd185, %fd9177;
	fma.rn.f64 	%fd9179, %fd44, %fd184, %fd9178;
	fma.rn.f64 	%fd9180, %fd45, %fd183, %fd9179;
	fma.rn.f64 	%fd9181, %fd46, %fd182, %fd9180;
	fma.rn.f64 	%fd9182, %fd47, %fd181, %fd9181;
	fma.rn.f64 	%fd9183, %fd48, %fd180, %fd9182;
	fma.rn.f64 	%fd9184, %fd49, %fd179, %fd9183;
	fma.rn.f64 	%fd9185, %fd50, %fd178, %fd9184;
	fma.rn.f64 	%fd9186, %fd51, %fd177, %fd9185;
	sub.f64 	%fd9187, %fd9186, %fd52;
	abs.f64 	%fd9188, %fd9187;
	setp.lt.f64 	%p1401, %fd9188, %fd8622;
	fma.rn.f64 	%fd9190, %fd54, %fd9163, 0d0000000000000000;
	fma.rn.f64 	%fd9191, %fd55, %fd185, %fd9190;
	fma.rn.f64 	%fd9192, %fd56, %fd184, %fd9191;
	fma.rn.f64 	%fd9193, %fd57, %fd183, %fd9192;
	fma.rn.f64 	%fd9194, %fd58, %fd182, %fd9193;
	fma.rn.f64 	%fd9195, %fd59, %fd181, %fd9194;
	fma.rn.f64 	%fd9196, %fd60, %fd180, %fd9195;
	fma.rn.f64 	%fd9197, %fd61, %fd179, %fd9196;
	fma.rn.f64 	%fd9198, %fd62, %fd178, %fd9197;
	fma.rn.f64 	%fd9199, %fd63, %fd177, %fd9198;
	sub.f64 	%fd9200, %fd9199, %fd64;
	abs.f64 	%fd9201, %fd9200;
	setp.lt.f64 	%p1402, %fd9201, %fd8636;
	fma.rn.f64 	%fd9203, %fd66, %fd9163, 0d0000000000000000;
	fma.rn.f64 	%fd9204, %fd67, %fd185, %fd9203;
	fma.rn.f64 	%fd9205, %fd68, %fd184, %fd9204;
	fma.rn.f64 	%fd9206, %fd69, %fd183, %fd9205;
	fma.rn.f64 	%fd9207, %fd70, %fd182, %fd9206;
	fma.rn.f64 	%fd9208, %fd71, %fd181, %fd9207;
	fma.rn.f64 	%fd9209, %fd72, %fd180, %fd9208;
	fma.rn.f64 	%fd9210, %fd73, %fd179, %fd9209;
	fma.rn.f64 	%fd9211, %fd74, %fd178, %fd9210;
	fma.rn.f64 	%fd9212, %fd75, %fd177, %fd9211;
	sub.f64 	%fd9213, %fd9212, %fd76;
	abs.f64 	%fd9214, %fd9213;
	setp.lt.f64 	%p1403, %fd9214, %fd8650;
	fma.rn.f64 	%fd9216, %fd78, %fd9163, 0d0000000000000000;
	fma.rn.f64 	%fd9217, %fd79, %fd185, %fd9216;
	fma.rn.f64 	%fd9218, %fd80, %fd184, %fd9217;
	fma.rn.f64 	%fd9219, %fd81, %fd183, %fd9218;
	fma.rn.f64 	%fd9220, %fd82, %fd182, %fd9219;
	fma.rn.f64 	%fd9221, %fd83, %fd181, %fd9220;
	fma.rn.f64 	%fd9222, %fd84, %fd180, %fd9221;
	fma.rn.f64 	%fd9223, %fd85, %fd179, %fd9222;
	fma.rn.f64 	%fd9224, %fd86, %fd178, %fd9223;
	fma.rn.f64 	%fd9225, %fd87, %fd177, %fd9224;
	sub.f64 	%fd9226, %fd9225, %fd88;
	abs.f64 	%fd9227, %fd9226;
	setp.lt.f64 	%p1404, %fd9227, %fd8664;
	fma.rn.f64 	%fd9229, %fd90, %fd9163, 0d0000000000000000;
	fma.rn.f64 	%fd9230, %fd91, %fd185, %fd9229;
	fma.rn.f64 	%fd9231, %fd92, %fd184, %fd9230;
	fma.rn.f64 	%fd9232, %fd93, %fd183, %fd9231;
	fma.rn.f64 	%fd9233, %fd94, %fd182, %fd9232;
	fma.rn.f64 	%fd9234, %fd95, %fd181, %fd9233;
	fma.rn.f64 	%fd9235, %fd96, %fd180, %fd9234;
	fma.rn.f64 	%fd9236, %fd97, %fd179, %fd9235;
	fma.rn.f64 	%fd9237, %fd98, %fd178, %fd9236;
	fma.rn.f64 	%fd9238, %fd99, %fd177, %fd9237;
	sub.f64 	%fd9239, %fd9238, %fd100;
	abs.f64 	%fd9240, %fd9239;
	setp.lt.f64 	%p1405, %fd9240, %fd8678;
	fma.rn.f64 	%fd9242, %fd102, %fd9163, 0d0000000000000000;
	fma.rn.f64 	%fd9243, %fd103, %fd185, %fd9242;
	fma.rn.f64 	%fd9244, %fd104, %fd184, %fd9243;
	fma.rn.f64 	%fd9245, %fd105, %fd183, %fd9244;
	fma.rn.f64 	%fd9246, %fd106, %fd182, %fd9245;
	fma.rn.f64 	%fd9247, %fd107, %fd181, %fd9246;
	fma.rn.f64 	%fd9248, %fd108, %fd180, %fd9247;
	fma.rn.f64 	%fd9249, %fd109, %fd179, %fd9248;
	fma.rn.f64 	%fd9250, %fd110, %fd178, %fd9249;
	fma.rn.f64 	%fd9251, %fd111, %fd177, %fd9250;
	sub.f64 	%fd9252, %fd9251, %fd112;
	abs.f64 	%fd9253, %fd9252;
	setp.lt.f64 	%p1406, %fd9253, %fd8692;
	fma.rn.f64 	%fd9255, %fd114, %fd9163, 0d0000000000000000;
	fma.rn.f64 	%fd9256, %fd115, %fd185, %fd9255;
	fma.rn.f64 	%fd9257, %fd116, %fd184, %fd9256;
	fma.rn.f64 	%fd9258, %fd117, %fd183, %fd9257;
	fma.rn.f64 	%fd9259, %fd118, %fd182, %fd9258;
	fma.rn.f64 	%fd9260, %fd119, %fd181, %fd9259;
	fma.rn.f64 	%fd9261, %fd120, %fd180, %fd9260;
	fma.rn.f64 	%fd9262, %fd121, %fd179, %fd9261;
	fma.rn.f64 	%fd9263, %fd122, %fd178, %fd9262;
	fma.rn.f64 	%fd9264, %fd123, %fd177, %fd9263;
	sub.f64 	%fd9265, %fd9264, %fd124;
	abs.f64 	%fd9266, %fd9265;
	setp.lt.f64 	%p1407, %fd9266, %fd8706;
	fma.rn.f64 	%fd9268, %fd126, %fd9163, 0d0000000000000000;
	fma.rn.f64 	%fd9269, %fd127, %fd185, %fd9268;
	fma.rn.f64 	%fd9270, %fd128, %fd184, %fd9269;
	fma.rn.f64 	%fd9271, %fd129, %fd183, %fd9270;
	fma.rn.f64 	%fd9272, %fd130, %fd182, %fd9271;
	fma.rn.f64 	%fd9273, %fd131, %fd181, %fd9272;
	fma.rn.f64 	%fd9274, %fd132, %fd180, %fd9273;
	fma.rn.f64 	%fd9275, %fd133, %fd179, %fd9274;
	fma.rn.f64 	%fd9276, %fd134, %fd178, %fd9275;
	fma.rn.f64 	%fd9277, %fd135, %fd177, %fd9276;
	sub.f64 	%fd9278, %fd9277, %fd136;
	abs.f64 	%fd9279, %fd9278;
	setp.lt.f64 	%p1408, %fd9279, %fd8720;
	fma.rn.f64 	%fd9281, %fd138, %fd9163, 0d0000000000000000;
	fma.rn.f64 	%fd9282, %fd139, %fd185, %fd9281;
	fma.rn.f64 	%fd9283, %fd140, %fd184, %fd9282;
	fma.rn.f64 	%fd9284, %fd141, %fd183, %fd9283;
	fma.rn.f64 	%fd9285, %fd142, %fd182, %fd9284;
	fma.rn.f64 	%fd9286, %fd143, %fd181, %fd9285;
	fma.rn.f64 	%fd9287, %fd144, %fd180, %fd9286;
	fma.rn.f64 	%fd9288, %fd145, %fd179, %fd9287;
	fma.rn.f64 	%fd9289, %fd146, %fd178, %fd9288;
	fma.rn.f64 	%fd9290, %fd147, %fd177, %fd9289;
	sub.f64 	%fd9291, %fd9290, %fd148;
	abs.f64 	%fd9292, %fd9291;
	setp.lt.f64 	%p1409, %fd9292, %fd149;
	and.pred  	%p1410, %p1409, %p1408;
	and.pred  	%p1411, %p1410, %p1407;
	and.pred  	%p1412, %p1411, %p1406;
	and.pred  	%p1413, %p1412, %p1405;
	and.pred  	%p1414, %p1413, %p1404;
	and.pred  	%p1415, %p1414, %p1403;
	and.pred  	%p1416, %p1415, %p1402;
	and.pred  	%p1417, %p1416, %p1401;
	and.pred  	%p5, %p1417, %p1400;
	or.b64  	%rd4473, %rd14, %rd20;
	and.b64  	%rd4474, %rd4473, -4294967296;
	setp.ne.s64 	%p1418, %rd4474, 0;
	@%p1418 bra 	$L__BB4_154;
	cvt.u32.u64 	%r2854, %rd20;
	cvt.u32.u64 	%r2855, %rd14;
	div.u32 	%r2856, %r2855, %r2854;
	mul.lo.s32 	%r2857, %r2856, %r2854;
	sub.s32 	%r2858, %r2855, %r2857;
	cvt.u64.u32 	%rd4827, %r2856;
	cvt.u64.u32 	%rd4828, %r2858;
	bra.uni 	$L__BB4_155;
$L__BB4_154:
	div.s64 	%rd4827, %rd14, %rd20;
	mul.lo.s64 	%rd4475, %rd4827, %rd20;
	sub.s64 	%rd4828, %rd14, %rd4475;
$L__BB4_155:
	cvt.rn.f64.s64 	%fd9293, %rd4828;
	fma.rn.f64 	%fd186, %fd2, %fd9293, %fd1;
	or.b64  	%rd4476, %rd4827, %rd27;
	and.b64  	%rd4477, %rd4476, -4294967296;
	setp.ne.s64 	%p1419, %rd4477, 0;
	@%p1419 bra 	$L__BB4_157;
	cvt.u32.u64 	%r2859, %rd27;
	cvt.u32.u64 	%r2860, %rd4827;
	div.u32 	%r2861, %r2860, %r2859;
	mul.lo.s32 	%r2862, %r2861, %r2859;
	sub.s32 	%r2863, %r2860, %r2862;
	cvt.u64.u32 	%rd4829, %r2861;
	cvt.u64.u32 	%rd4830, %r2863;
	bra.uni 	$L__BB4_158;
$L__BB4_157:
	div.s64 	%rd4829, %rd4827, %rd27;
	mul.lo.s64 	%rd4478, %rd4829, %rd27;
	sub.s64 	%rd4830, %rd4827, %rd4478;
$L__BB4_158:
	cvt.rn.f64.s64 	%fd9294, %rd4830;
	fma.rn.f64 	%fd187, %fd5, %fd9294, %fd4;
	or.b64  	%rd4479, %rd4829, %rd34;
	and.b64  	%rd4480, %rd4479, -4294967296;
	setp.ne.s64 	%p1420, %rd4480, 0;
	@%p1420 bra 	$L__BB4_160;
	cvt.u32.u64 	%r2864, %rd34;
	cvt.u32.u64 	%r2865, %rd4829;
	div.u32 	%r2866, %r2865, %r2864;
	mul.lo.s32 	%r2867, %r2866, %r2864;
	sub.s32 	%r2868, %r2865, %r2867;
	cvt.u64.u32 	%rd4831, %r2866;
	cvt.u64.u32 	%rd4832, %r2868;
	bra.uni 	$L__BB4_161;
$L__BB4_160:
	div.s64 	%rd4831, %rd4829, %rd34;
	mul.lo.s64 	%rd4481, %rd4831, %rd34;
	sub.s64 	%rd4832, %rd4829, %rd4481;
$L__BB4_161:
	cvt.rn.f64.s64 	%fd9295, %rd4832;
	fma.rn.f64 	%fd188, %fd8, %fd9295, %fd7;
	or.b64  	%rd4482, %rd4831, %rd41;
	and.b64  	%rd4483, %rd4482, -4294967296;
	setp.ne.s64 	%p1421, %rd4483, 0;
	@%p1421 bra 	$L__BB4_163;
	cvt.u32.u64 	%r2869, %rd41;
	cvt.u32.u64 	%r2870, %rd4831;
	div.u32 	%r2871, %r2870, %r2869;
	mul.lo.s32 	%r2872, %r2871, %r2869;
	sub.s32 	%r2873, %r2870, %r2872;
	cvt.u64.u32 	%rd4833, %r2871;
	cvt.u64.u32 	%rd4834, %r2873;
	bra.uni 	$L__BB4_164;
$L__BB4_163:
	div.s64 	%rd4833, %rd4831, %rd41;
	mul.lo.s64 	%rd4484, %rd4833, %rd41;
	sub.s64 	%rd4834, %rd4831, %rd4484;
$L__BB4_164:
	cvt.rn.f64.s64 	%fd9296, %rd4834;
	fma.rn.f64 	%fd189, %fd11, %fd9296, %fd10;
	or.b64  	%rd4485, %rd4833, %rd48;
	and.b64  	%rd4486, %rd4485, -4294967296;
	setp.ne.s64 	%p1422, %rd4486, 0;
	@%p1422 bra 	$L__BB4_166;
	cvt.u32.u64 	%r2874, %rd48;
	cvt.u32.u64 	%r2875, %rd4833;
	div.u32 	%r2876, %r2875, %r2874;
	mul.lo.s32 	%r2877, %r2876, %r2874;
	sub.s32 	%r2878, %r2875, %r2877;
	cvt.u64.u32 	%rd4835, %r2876;
	cvt.u64.u32 	%rd4836, %r2878;
	bra.uni 	$L__BB4_167;
$L__BB4_166:
	div.s64 	%rd4835, %rd4833, %rd48;
	mul.lo.s64 	%rd4487, %rd4835, %rd48;
	sub.s64 	%rd4836, %rd4833, %rd4487;
$L__BB4_167:
	cvt.rn.f64.s64 	%fd9297, %rd4836;
	fma.rn.f64 	%fd190, %fd14, %fd9297, %fd13;
	or.b64  	%rd4488, %rd4835, %rd55;
	and.b64  	%rd4489, %rd4488, -4294967296;
	setp.ne.s64 	%p1423, %rd4489, 0;
	@%p1423 bra 	$L__BB4_169;
	cvt.u32.u64 	%r2879, %rd55;
	cvt.u32.u64 	%r2880, %rd4835;
	div.u32 	%r2881, %r2880, %r2879;
	mul.lo.s32 	%r2882, %r2881, %r2879;
	sub.s32 	%r2883, %r2880, %r2882;
	cvt.u64.u32 	%rd4837, %r2881;
	cvt.u64.u32 	%rd4838, %r2883;
	bra.uni 	$L__BB4_170;
$L__BB4_169:
	div.s64 	%rd4837, %rd4835, %rd55;
	mul.lo.s64 	%rd4490, %rd4837, %rd55;
	sub.s64 	%rd4838, %rd4835, %rd4490;
$L__BB4_170:
	cvt.rn.f64.s64 	%fd9298, %rd4838;
	fma.rn.f64 	%fd191, %fd17, %fd9298, %fd16;
	or.b64  	%rd4491, %rd4837, %rd62;
	and.b64  	%rd4492, %rd4491, -4294967296;
	setp.ne.s64 	%p1424, %rd4492, 0;
	@%p1424 bra 	$L__BB4_172;
	cvt.u32.u64 	%r2884, %rd62;
	cvt.u32.u64 	%r2885, %rd4837;
	div.u32 	%r2886, %r2885, %r2884;
	mul.lo.s32 	%r2887, %r2886, %r2884;
	sub.s32 	%r2888, %r2885, %r2887;
	cvt.u64.u32 	%rd4839, %r2886;
	cvt.u64.u32 	%rd4840, %r2888;
	bra.uni 	$L__BB4_173;
$L__BB4_172:
	div.s64 	%rd4839, %rd4837, %rd62;
	mul.lo.s64 	%rd4493, %rd4839, %rd62;
	sub.s64 	%rd4840, %rd4837, %rd4493;
$L__BB4_173:
	cvt.rn.f64.s64 	%fd9299, %rd4840;
	fma.rn.f64 	%fd192, %fd20, %fd9299, %fd19;
	or.b64  	%rd4494, %rd4839, %rd69;
	and.b64  	%rd4495, %rd4494, -4294967296;
	setp.ne.s64 	%p1425, %rd4495, 0;
	@%p1425 bra 	$L__BB4_175;
	cvt.u32.u64 	%r2889, %rd69;
	cvt.u32.u64 	%r2890, %rd4839;
	div.u32 	%r2891, %r2890, %r2889;
	mul.lo.s32 	%r2892, %r2891, %r2889;
	sub.s32 	%r2893, %r2890, %r2892;
	cvt.u64.u32 	%rd4841, %r2891;
	cvt.u64.u32 	%rd4842, %r2893;
	bra.uni 	$L__BB4_176;
$L__BB4_175:
	div.s64 	%rd4841, %rd4839, %rd69;
	mul.lo.s64 	%rd4496, %rd4841, %rd69;
	sub.s64 	%rd4842, %rd4839, %rd4496;
$L__BB4_176:
	cvt.rn.f64.s64 	%fd9300, %rd4842;
	fma.rn.f64 	%fd193, %fd23, %fd9300, %fd22;
	or.b64  	%rd4497, %rd4841, %rd76;
	and.b64  	%rd4498, %rd4497, -4294967296;
	setp.ne.s64 	%p1426, %rd4498, 0;
	@%p1426 bra 	$L__BB4_178;
	cvt.u32.u64 	%r2894, %rd76;
	cvt.u32.u64 	%r2895, %rd4841;
	div.u32 	%r2896, %r2895, %r2894;
	mul.lo.s32 	%r2897, %r2896, %r2894;
	sub.s32 	%r2898, %r2895, %r2897;
	cvt.u64.u32 	%rd4843, %r2896;
	cvt.u64.u32 	%rd4844, %r2898;
	bra.uni 	$L__BB4_179;
$L__BB4_178:
	div.s64 	%rd4843, %rd4841, %rd76;
	mul.lo.s64 	%rd4499, %rd4843, %rd76;
	sub.s64 	%rd4844, %rd4841, %rd4499;
$L__BB4_179:
	cvt.rn.f64.s64 	%fd9301, %rd4844;
	fma.rn.f64 	%fd194, %fd26, %fd9301, %fd25;
	or.b64  	%rd4500, %rd4843, %rd83;
	and.b64  	%rd4501, %rd4500, -4294967296;
	setp.ne.s64 	%p1427, %rd4501, 0;
	@%p1427 bra 	$L__BB4_181;
	cvt.u32.u64 	%r2899, %rd83;
	cvt.u32.u64 	%r2900, %rd4843;
	rem.u32 	%r2901, %r2900, %r2899;
	cvt.u64.u32 	%rd4845, %r2901;
	bra.uni 	$L__BB4_182;
$L__BB4_181:
	rem.s64 	%rd4845, %rd4843, %rd83;
$L__BB4_182:
	cvt.rn.f64.s64 	%fd9302, %rd4845;
	fma.rn.f64 	%fd9303, %fd29, %fd9302, %fd28;
	fma.rn.f64 	%fd9304, %fd30, %fd9303, 0d0000000000000000;
	fma.rn.f64 	%fd9305, %fd31, %fd194, %fd9304;
	fma.rn.f64 	%fd9306, %fd32, %fd193, %fd9305;
	fma.rn.f64 	%fd9307, %fd33, %fd192, %fd9306;
	fma.rn.f64 	%fd9308, %fd34, %fd191, %fd9307;
	fma.rn.f64 	%fd9309, %fd35, %fd190, %fd9308;
	fma.rn.f64 	%fd9310, %fd36, %fd189, %fd9309;
	fma.rn.f64 	%fd9311, %fd37, %fd188, %fd9310;
	fma.rn.f64 	%fd9312, %fd38, %fd187, %fd9311;
	fma.rn.f64 	%fd9313, %fd39, %fd186, %fd9312;
	sub.f64 	%fd9314, %fd9313, %fd40;
	abs.f64 	%fd9315, %fd9314;
	setp.lt.f64 	%p1428, %fd9315, %fd8608;
	fma.rn.f64 	%fd9317, %fd42, %fd9303, 0d0000000000000000;
	fma.rn.f64 	%fd9318, %fd43, %fd194, %fd9317;
	fma.rn.f64 	%fd9319, %fd44, %fd193, %fd9318;
	fma.rn.f64 	%fd9320, %fd45, %fd192, %fd9319;
	fma.rn.f64 	%fd9321, %fd46, %fd191, %fd9320;
	fma.rn.f64 	%fd9322, %fd47, %fd190, %fd9321;
	fma.rn.f64 	%fd9323, %fd48, %fd189, %fd9322;
	fma.rn.f64 	%fd9324, %fd49, %fd188, %fd9323;
	fma.rn.f64 	%fd9325, %fd50, %fd187, %fd9324;
	fma.rn.f64 	%fd9326, %fd51, %fd186, %fd9325;
	sub.f64 	%fd9327, %fd9326, %fd52;
	abs.f64 	%fd9328, %fd9327;
	setp.lt.f64 	%p1429, %fd9328, %fd8622;
	fma.rn.f64 	%fd9330, %fd54, %fd9303, 0d0000000000000000;
	fma.rn.f64 	%fd9331, %fd55, %fd194, %fd9330;
	fma.rn.f64 	%fd9332, %fd56, %fd193, %fd9331;
	fma.rn.f64 	%fd9333, %fd57, %fd192, %fd9332;
	fma.rn.f64 	%fd9334, %fd58, %fd191, %fd9333;
	fma.rn.f64 	%fd9335, %fd59, %fd190, %fd9334;
	fma.rn.f64 	%fd9336, %fd60, %fd189, %fd9335;
	fma.rn.f64 	%fd9337, %fd61, %fd188, %fd9336;
	fma.rn.f64 	%fd9338, %fd62, %fd187, %fd9337;
	fma.rn.f64 	%fd9339, %fd63, %fd186, %fd9338;
	sub.f64 	%fd9340, %fd9339, %fd64;
	abs.f64 	%fd9341, %fd9340;
	setp.lt.f64 	%p1430, %fd9341, %fd8636;
	fma.rn.f64 	%fd9343, %fd66, %fd9303, 0d0000000000000000;
	fma.rn.f64 	%fd9344, %fd67, %fd194, %fd9343;
	fma.rn.f64 	%fd9345, %fd68, %fd193, %fd9344;
	fma.rn.f64 	%fd9346, %fd69, %fd192, %fd9345;
	fma.rn.f64 	%fd9347, %fd70, %fd191, %fd9346;
	fma.rn.f64 	%fd9348, %fd71, %fd190, %fd9347;
	fma.rn.f64 	%fd9349, %fd72, %fd189, %fd9348;
	fma.rn.f64 	%fd9350, %fd73, %fd188, %fd9349;
	fma.rn.f64 	%fd9351, %fd74, %fd187, %fd9350;
	fma.rn.f64 	%fd9352, %fd75, %fd186, %fd9351;
	sub.f64 	%fd9353, %fd9352, %fd76;
	abs.f64 	%fd9354, %fd9353;
	setp.lt.f64 	%p1431, %fd9354, %fd8650;
	fma.rn.f64 	%fd9356, %fd78, %fd9303, 0d0000000000000000;
	fma.rn.f64 	%fd9357, %fd79, %fd194, %fd9356;
	fma.rn.f64 	%fd9358, %fd80, %fd193, %fd9357;
	fma.rn.f64 	%fd9359, %fd81, %fd192, %fd9358;
	fma.rn.f64 	%fd9360, %fd82, %fd191, %fd9359;
	fma.rn.f64 	%fd9361, %fd83, %fd190, %fd9360;
	fma.rn.f64 	%fd9362, %fd84, %fd189, %fd9361;
	fma.rn.f64 	%fd9363, %fd85, %fd188, %fd9362;
	fma.rn.f64 	%fd9364, %fd86, %fd187, %fd9363;
	fma.rn.f64 	%fd9365, %fd87, %fd186, %fd9364;
	sub.f64 	%fd9366, %fd9365, %fd88;
	abs.f64 	%fd9367, %fd9366;
	setp.lt.f64 	%p1432, %fd9367, %fd8664;
	fma.rn.f64 	%fd9369, %fd90, %fd9303, 0d0000000000000000;
	fma.rn.f64 	%fd9370, %fd91, %fd194, %fd9369;
	fma.rn.f64 	%fd9371, %fd92, %fd193, %fd9370;
	fma.rn.f64 	%fd9372, %fd93, %fd192, %fd9371;
	fma.rn.f64 	%fd9373, %fd94, %fd191, %fd9372;
	fma.rn.f64 	%fd9374, %fd95, %fd190, %fd9373;
	fma.rn.f64 	%fd9375, %fd96, %fd189, %fd9374;
	fma.rn.f64 	%fd9376, %fd97, %fd188, %fd9375;
	fma.rn.f64 	%fd9377, %fd98, %fd187, %fd9376;
	fma.rn.f64 	%fd9378, %fd99, %fd186, %fd9377;
	sub.f64 	%fd9379, %fd9378, %fd100;
	abs.f64 	%fd9380, %fd9379;
	setp.lt.f64 	%p1433, %fd9380, %fd8678;
	fma.rn.f64 	%fd9382, %fd102, %fd9303, 0d0000000000000000;
	fma.rn.f64 	%fd9383, %fd103, %fd194, %fd9382;
	fma.rn.f64 	%fd9384, %fd104, %fd193, %fd9383;
	fma.rn.f64 	%fd9385, %fd105, %fd192, %fd9384;
	fma.rn.f64 	%fd9386, %fd106, %fd191, %fd9385;
	fma.rn.f64 	%fd9387, %fd107, %fd190, %fd9386;
	fma.rn.f64 	%fd9388, %fd108, %fd189, %fd9387;
	fma.rn.f64 	%fd9389, %fd109, %fd188, %fd9388;
	fma.rn.f64 	%fd9390, %fd110, %fd187, %fd9389;
	fma.rn.f64 	%fd9391, %fd111, %fd186, %fd9390;
	sub.f64 	%fd9392, %fd9391, %fd112;
	abs.f64 	%fd9393, %fd9392;
	setp.lt.f64 	%p1434, %fd9393, %fd8692;
	fma.rn.f64 	%fd9395, %fd114, %fd9303, 0d0000000000000000;
	fma.rn.f64 	%fd9396, %fd115, %fd194, %fd9395;
	fma.rn.f64 	%fd9397, %fd116, %fd193, %fd9396;
	fma.rn.f64 	%fd9398, %fd117, %fd192, %fd9397;
	fma.rn.f64 	%fd9399, %fd118, %fd191, %fd9398;
	fma.rn.f64 	%fd9400, %fd119, %fd190, %fd9399;
	fma.rn.f64 	%fd9401, %fd120, %fd189, %fd9400;
	fma.rn.f64 	%fd9402, %fd121, %fd188, %fd9401;
	fma.rn.f64 	%fd9403, %fd122, %fd187, %fd9402;
	fma.rn.f64 	%fd9404, %fd123, %fd186, %fd9403;
	sub.f64 	%fd9405, %fd9404, %fd124;
	abs.f64 	%fd9406, %fd9405;
	setp.lt.f64 	%p1435, %fd9406, %fd8706;
	fma.rn.f64 	%fd9408, %fd126, %fd9303, 0d0000000000000000;
	fma.rn.f64 	%fd9409, %fd127, %fd194, %fd9408;
	fma.rn.f64 	%fd9410, %fd128, %fd193, %fd9409;
	fma.rn.f64 	%fd9411, %fd129, %fd192, %fd9410;
	fma.rn.f64 	%fd9412, %fd130, %fd191, %fd9411;
	fma.rn.f64 	%fd9413, %fd131, %fd190, %fd9412;
	fma.rn.f64 	%fd9414, %fd132, %fd189, %fd9413;
	fma.rn.f64 	%fd9415, %fd133, %fd188, %fd9414;
	fma.rn.f64 	%fd9416, %fd134, %fd187, %fd9415;
	fma.rn.f64 	%fd9417, %fd135, %fd186, %fd9416;
	sub.f64 	%fd9418, %fd9417, %fd136;
	abs.f64 	%fd9419, %fd9418;
	setp.lt.f64 	%p1436, %fd9419, %fd8720;
	fma.rn.f64 	%fd9421, %fd138, %fd9303, 0d0000000000000000;
	fma.rn.f64 	%fd9422, %fd139, %fd194, %fd9421;
	fma.rn.f64 	%fd9423, %fd140, %fd193, %fd9422;
	fma.rn.f64 	%fd9424, %fd141, %fd192, %fd9423;
	fma.rn.f64 	%fd9425, %fd142, %fd191, %fd9424;
	fma.rn.f64 	%fd9426, %fd143, %fd190, %fd9425;
	fma.rn.f64 	%fd9427, %fd144, %fd189, %fd9426;
	fma.rn.f64 	%fd9428, %fd145, %fd188, %fd9427;
	fma.rn.f64 	%fd9429, %fd146, %fd187, %fd9428;
	fma.rn.f64 	%fd9430, %fd147, %fd186, %fd9429;
	sub.f64 	%fd9431, %fd9430, %fd148;
	abs.f64 	%fd9432, %fd9431;
	setp.lt.f64 	%p1437, %fd9432, %fd149;
	and.pred  	%p1438, %p1437, %p1436;
	and.pred  	%p1439, %p1438, %p1435;
	and.pred  	%p1440, %p1439, %p1434;
	and.pred  	%p1441, %p1440, %p1433;
	and.pred  	%p1442, %p1441, %p1432;
	and.pred  	%p1443, %p1442, %p1431;
	and.pred  	%p1444, %p1443, %p1430;
	and.pred  	%p1445, %p1444, %p1429;
	and.pred  	%p6, %p1445, %p1428;
	or.b64  	%rd4502, %rd15, %rd20;
	and.b64  	%rd4503, %rd4502, -4294967296;
	setp.ne.s64 	%p1446, %rd4503, 0;
	@%p1446 bra 	$L__BB4_184;
	cvt.u32.u64 	%r2902, %rd20;
	cvt.u32.u64 	%r2903, %rd15;
	div.u32 	%r2904, %r2903, %r2902;
	mul.lo.s32 	%r2905, %r2904, %r2902;
	sub.s32 	%r2906, %r2903, %r2905;
	cvt.u64.u32 	%rd4846, %r2904;
	cvt.u64.u32 	%rd4847, %r2906;
	bra.uni 	$L__BB4_185;
$L__BB4_184:
	div.s64 	%rd4846, %rd15, %rd20;
	mul.lo.s64 	%rd4504, %rd4846, %rd20;
	sub.s64 	%rd4847, %rd15, %rd4504;
$L__BB4_185:
	cvt.rn.f64.s64 	%fd9433, %rd4847;
	fma.rn.f64 	%fd195, %fd2, %fd9433, %fd1;
	or.b64  	%rd4505, %rd4846, %rd27;
	and.b64  	%rd4506, %rd4505, -4294967296;
	setp.ne.s64 	%p1447, %rd4506, 0;
	@%p1447 bra 	$L__BB4_187;
	cvt.u32.u64 	%r2907, %rd27;
	cvt.u32.u64 	%r2908, %rd4846;
	div.u32 	%r2909, %r2908, %r2907;
	mul.lo.s32 	%r2910, %r2909, %r2907;
	sub.s32 	%r2911, %r2908, %r2910;
	cvt.u64.u32 	%rd4848, %r2909;
	cvt.u64.u32 	%rd4849, %r2911;
	bra.uni 	$L__BB4_188;
$L__BB4_187:
	div.s64 	%rd4848, %rd4846, %rd27;
	mul.lo.s64 	%rd4507, %rd4848, %rd27;
	sub.s64 	%rd4849, %rd4846, %rd4507;
$L__BB4_188:
	cvt.rn.f64.s64 	%fd9434, %rd4849;
	fma.rn.f64 	%fd196, %fd5, %fd9434, %fd4;
	or.b64  	%rd4508, %rd4848, %rd34;
	and.b64  	%rd4509, %rd4508, -4294967296;
	setp.ne.s64 	%p1448, %rd4509, 0;
	@%p1448 bra 	$L__BB4_190;
	cvt.u32.u64 	%r2912, %rd34;
	cvt.u32.u64 	%r2913, %rd4848;
	div.u32 	%r2914, %r2913, %r2912;
	mul.lo.s32 	%r2915, %r2914, %r2912;
	sub.s32 	%r2916, %r2913, %r2915;
	cvt.u64.u32 	%rd4850, %r2914;
	cvt.u64.u32 	%rd4851, %r2916;
	bra.uni 	$L__BB4_191;
$L__BB4_190:
	div.s64 	%rd4850, %rd4848, %rd34;
	mul.lo.s64 	%rd4510, %rd4850, %rd34;
	sub.s64 	%rd4851, %rd4848, %rd4510;
$L__BB4_191:
	cvt.rn.f64.s64 	%fd9435, %rd4851;
	fma.rn.f64 	%fd197, %fd8, %fd9435, %fd7;
	or.b64  	%rd4511, %rd4850, %rd41;
	and.b64  	%rd4512, %rd4511, -4294967296;
	setp.ne.s64 	%p1449, %rd4512, 0;
	@%p1449 bra 	$L__BB4_193;
	cvt.u32.u64 	%r2917, %rd41;
	cvt.u32.u64 	%r2918, %rd4850;
	div.u32 	%r2919, %r2918, %r2917;
	mul.lo.s32 	%r2920, %r2919, %r2917;
	sub.s32 	%r2921, %r2918, %r2920;
	cvt.u64.u32 	%rd4852, %r2919;
	cvt.u64.u32 	%rd4853, %r2921;
	bra.uni 	$L__BB4_194;
$L__BB4_193:
	div.s64 	%rd4852, %rd4850, %rd41;
	mul.lo.s64 	%rd4513, %rd4852, %rd41;
	sub.s64 	%rd4853, %rd4850, %rd4513;
$L__BB4_194:
	cvt.rn.f64.s64 	%fd9436, %rd4853;
	fma.rn.f64 	%fd198, %fd11, %fd9436, %fd10;
	or.b64  	%rd4514, %rd4852, %rd48;
	and.b64  	%rd4515, %rd4514, -4294967296;
	setp.ne.s64 	%p1450, %rd4515, 0;
	@%p1450 bra 	$L__BB4_196;
	cvt.u32.u64 	%r2922, %rd48;
	cvt.u32.u64 	%r2923, %rd4852;
	div.u32 	%r2924, %r2923, %r2922;
	mul.lo.s32 	%r2925, %r2924, %r2922;
	sub.s32 	%r2926, %r2923, %r2925;
	cvt.u64.u32 	%rd4854, %r2924;
	cvt.u64.u32 	%rd4855, %r2926;
	bra.uni 	$L__BB4_197;
$L__BB4_196:
	div.s64 	%rd4854, %rd4852, %rd48;
	mul.lo.s64 	%rd4516, %rd4854, %rd48;
	sub.s64 	%rd4855, %rd4852, %rd4516;
$L__BB4_197:
	cvt.rn.f64.s64 	%fd9437, %rd4855;
	fma.rn.f64 	%fd199, %fd14, %fd9437, %fd13;
	or.b64  	%rd4517, %rd4854, %rd55;
	and.b64  	%rd4518, %rd4517, -4294967296;
	setp.ne.s64 	%p1451, %rd4518, 0;
	@%p1451 bra 	$L__BB4_199;
	cvt.u32.u64 	%r2927, %rd55;
	cvt.u32.u64 	%r2928, %rd4854;
	div.u32 	%r2929, %r2928, %r2927;
	mul.lo.s32 	%r2930, %r2929, %r2927;
	sub.s32 	%r2931, %r2928, %r2930;
	cvt.u64.u32 	%rd4856, %r2929;
	cvt.u64.u32 	%rd4857, %r2931;
	bra.uni 	$L__BB4_200;
$L__BB4_199:
	div.s64 	%rd4856, %rd4854, %rd55;
	mul.lo.s64 	%rd4519, %rd4856, %rd55;
	sub.s64 	%rd4857, %rd4854, %rd4519;
$L__BB4_200:
	cvt.rn.f64.s64 	%fd9438, %rd4857;
	fma.rn.f64 	%fd200, %fd17, %fd9438, %fd16;
	or.b64  	%rd4520, %rd4856, %rd62;
	and.b64  	%rd4521, %rd4520, -4294967296;
	setp.ne.s64 	%p1452, %rd4521, 0;
	@%p1452 bra 	$L__BB4_202;
	cvt.u32.u64 	%r2932, %rd62;
	cvt.u32.u64 	%r2933, %rd4856;
	div.u32 	%r2934, %r2933, %r2932;
	mul.lo.s32 	%r2935, %r2934, %r2932;
	sub.s32 	%r2936, %r2933, %r2935;
	cvt.u64.u32 	%rd4858, %r2934;
	cvt.u64.u32 	%rd4859, %r2936;
	bra.uni 	$L__BB4_203;
$L__BB4_202:
	div.s64 	%rd4858, %rd4856, %rd62;
	mul.lo.s64 	%rd4522, %rd4858, %rd62;
	sub.s64 	%rd4859, %rd4856, %rd4522;
$L__BB4_203:
	cvt.rn.f64.s64 	%fd9439, %rd4859;
	fma.rn.f64 	%fd201, %fd20, %fd9439, %fd19;
	or.b64  	%rd4523, %rd4858, %rd69;
	and.b64  	%rd4524, %rd4523, -4294967296;
	setp.ne.s64 	%p1453, %rd4524, 0;
	@%p1453 bra 	$L__BB4_205;
	cvt.u32.u64 	%r2937, %rd69;
	cvt.u32.u64 	%r2938, %rd4858;
	div.u32 	%r2939, %r2938, %r2937;
	mul.lo.s32 	%r2940, %r2939, %r2937;
	sub.s32 	%r2941, %r2938, %r2940;
	cvt.u64.u32 	%rd4860, %r2939;
	cvt.u64.u32 	%rd4861, %r2941;
	bra.uni 	$L__BB4_206;
$L__BB4_205:
	div.s64 	%rd4860, %rd4858, %rd69;
	mul.lo.s64 	%rd4525, %rd4860, %rd69;
	sub.s64 	%rd4861, %rd4858, %rd4525;
$L__BB4_206:
	cvt.rn.f64.s64 	%fd9440, %rd4861;
	fma.rn.f64 	%fd202, %fd23, %fd9440, %fd22;
	or.b64  	%rd4526, %rd4860, %rd76;
	and.b64  	%rd4527, %rd4526, -4294967296;
	setp.ne.s64 	%p1454, %rd4527, 0;
	@%p1454 bra 	$L__BB4_208;
	cvt.u32.u64 	%r2942, %rd76;
	cvt.u32.u64 	%r2943, %rd4860;
	div.u32 	%r2944, %r2943, %r2942;
	mul.lo.s32 	%r2945, %r2944, %r2942;
	sub.s32 	%r2946, %r2943, %r2945;
	cvt.u64.u32 	%rd4862, %r2944;
	cvt.u64.u32 	%rd4863, %r2946;
	bra.uni 	$L__BB4_209;
$L__BB4_208:
	div.s64 	%rd4862, %rd4860, %rd76;
	mul.lo.s64 	%rd4528, %rd4862, %rd76;
	sub.s64 	%rd4863, %rd4860, %rd4528;
$L__BB4_209:
	cvt.rn.f64.s64 	%fd9441, %rd4863;
	fma.rn.f64 	%fd203, %fd26, %fd9441, %fd25;
	or.b64  	%rd4529, %rd4862, %rd83;
	and.b64  	%rd4530, %rd4529, -4294967296;
	setp.ne.s64 	%p1455, %rd4530, 0;
	@%p1455 bra 	$L__BB4_211;
	cvt.u32.u64 	%r2947, %rd83;
	cvt.u32.u64 	%r2948, %rd4862;
	rem.u32 	%r2949, %r2948, %r2947;
	cvt.u64.u32 	%rd4864, %r2949;
	bra.uni 	$L__BB4_212;
$L__BB4_211:
	rem.s64 	%rd4864, %rd4862, %rd83;
$L__BB4_212:
	cvt.rn.f64.s64 	%fd9442, %rd4864;
	fma.rn.f64 	%fd9443, %fd29, %fd9442, %fd28;
	fma.rn.f64 	%fd9444, %fd30, %fd9443, 0d0000000000000000;
	fma.rn.f64 	%fd9445, %fd31, %fd203, %fd9444;
	fma.rn.f64 	%fd9446, %fd32, %fd202, %fd9445;
	fma.rn.f64 	%fd9447, %fd33, %fd201, %fd9446;
	fma.rn.f64 	%fd9448, %fd34, %fd200, %fd9447;
	fma.rn.f64 	%fd9449, %fd35, %fd199, %fd9448;
	fma.rn.f64 	%fd9450, %fd36, %fd198, %fd9449;
	fma.rn.f64 	%fd9451, %fd37, %fd197, %fd9450;
	fma.rn.f64 	%fd9452, %fd38, %fd196, %fd9451;
	fma.rn.f64 	%fd9453, %fd39, %fd195, %fd9452;
	sub.f64 	%fd9454, %fd9453, %fd40;
	abs.f64 	%fd9455, %fd9454;
	setp.lt.f64 	%p1456, %fd9455, %fd8608;
	fma.rn.f64 	%fd9457, %fd42, %fd9443, 0d0000000000000000;
	fma.rn.f64 	%fd9458, %fd43, %fd203, %fd9457;
	fma.rn.f64 	%fd9459, %fd44, %fd202, %fd9458;
	fma.rn.f64 	%fd9460, %fd45, %fd201, %fd9459;
	fma.rn.f64 	%fd9461, %fd46, %fd200, %fd9460;
	fma.rn.f64 	%fd9462, %fd47, %fd199, %fd9461;
	fma.rn.f64 	%fd9463, %fd48, %fd198, %fd9462;
	fma.rn.f64 	%fd9464, %fd49, %fd197, %fd9463;
	fma.rn.f64 	%fd9465, %fd50, %fd196, %fd9464;
	fma.rn.f64 	%fd9466, %fd51, %fd195, %fd9465;
	sub.f64 	%fd9467, %fd9466, %fd52;
	abs.f64 	%fd9468, %fd9467;
	setp.lt.f64 	%p1457, %fd9468, %fd8622;
	fma.rn.f64 	%fd9470, %fd54, %fd9443, 0d0000000000000000;
	fma.rn.f64 	%fd9471, %fd55, %fd203, %fd9470;
	fma.rn.f64 	%fd9472, %fd56, %fd202, %fd9471;
	fma.rn.f64 	%fd9473, %fd57, %fd201, %fd9472;
	fma.rn.f64 	%fd9474, %fd58, %fd200, %fd9473;
	fma.rn.f64 	%fd9475, %fd59, %fd199, %fd9474;
	fma.rn.f64 	%fd9476, %fd60, %fd198, %fd9475;
	fma.rn.f64 	%fd9477, %fd61, %fd197, %fd9476;
	fma.rn.f64 	%fd9478, %fd62, %fd196, %fd9477;
	fma.rn.f64 	%fd9479, %fd63, %fd195, %fd9478;
	sub.f64 	%fd9480, %fd9479, %fd64;
	abs.f64 	%fd9481, %fd9480;
	setp.lt.f64 	%p1458, %fd9481, %fd8636;
	fma.rn.f64 	%fd9483, %fd66, %fd9443, 0d0000000000000000;
	fma.rn.f64 	%fd9484, %fd67, %fd203, %fd9483;
	fma.rn.f64 	%fd9485, %fd68, %fd202, %fd9484;
	fma.rn.f64 	%fd9486, %fd69, %fd201, %fd9485;
	fma.rn.f64 	%fd9487, %fd70, %fd200, %fd9486;
	fma.rn.f64 	%fd9488, %fd71, %fd199, %fd9487;
	fma.rn.f64 	%fd9489, %fd72, %fd198, %fd9488;
	fma.rn.f64 	%fd9490, %fd73, %fd197, %fd9489;
	fma.rn.f64 	%fd9491, %fd74, %fd196, %fd9490;
	fma.rn.f64 	%fd9492, %fd75, %fd195, %fd9491;
	sub.f64 	%fd9493, %fd9492, %fd76;
	abs.f64 	%fd9494, %fd9493;
	setp.lt.f64 	%p1459, %fd9494, %fd8650;
	fma.rn.f64 	%fd9496, %fd78, %fd9443, 0d0000000000000000;
	fma.rn.f64 	%fd9497, %fd79, %fd203, %fd9496;
	fma.rn.f64 	%fd9498, %fd80, %fd202, %fd9497;
	fma.rn.f64 	%fd9499, %fd81, %fd201, %fd9498;
	fma.rn.f64 	%fd9500, %fd82, %fd200, %fd9499;
	fma.rn.f64 	%fd9501, %fd83, %fd199, %fd9500;
	fma.rn.f64 	%fd9502, %fd84, %fd198, %fd9501;
	fma.rn.f64 	%fd9503, %fd85, %fd197, %fd9502;
	fma.rn.f64 	%fd9504, %fd86, %fd196, %fd9503;
	fma.rn.f64 	%fd9505, %fd87, %fd195, %fd9504;
	sub.f64 	%fd9506, %fd9505, %fd88;
	abs.f64 	%fd9507, %fd9506;
	setp.lt.f64 	%p1460, %fd9507, %fd8664;
	fma.rn.f64 	%fd9509, %fd90, %fd9443, 0d0000000000000000;
	fma.rn.f64 	%fd9510, %fd91, %fd203, %fd9509;
	fma.rn.f64 	%fd9511, %fd92, %fd202, %fd9510;
	fma.rn.f64 	%fd9512, %fd93, %fd201, %fd9511;
	fma.rn.f64 	%fd9513, %fd94, %fd200, %fd9512;
	fma.rn.f64 	%fd9514, %fd95, %fd199, %fd9513;
	fma.rn.f64 	%fd9515, %fd96, %fd198, %fd9514;
	fma.rn.f64 	%fd9516, %fd97, %fd197, %fd9515;
	fma.rn.f64 	%fd9517, %fd98, %fd196, %fd9516;
	fma.rn.f64 	%fd9518, %fd99, %fd195, %fd9517;
	sub.f64 	%fd9519, %fd9518, %fd100;
	abs.f64 	%fd9520, %fd9519;
	setp.lt.f64 	%p1461, %fd9520, %fd8678;
	fma.rn.f64 	%fd9522, %fd102, %fd9443, 0d0000000000000000;
	fma.rn.f64 	%fd9523, %fd103, %fd203, %fd9522;
	fma.rn.f64 	%fd9524, %fd104, %fd202, %fd9523;
	fma.rn.f64 	%fd9525, %fd105, %fd201, %fd9524;
	fma.rn.f64 	%fd9526, %fd106, %fd200, %fd9525;
	fma.rn.f64 	%fd9527, %fd107, %fd199, %fd9526;
	fma.rn.f64 	%fd9528, %fd108, %fd198, %fd9527;
	fma.rn.f64 	%fd9529, %fd109, %fd197, %fd9528;
	fma.rn.f64 	%fd9530, %fd110, %fd196, %fd9529;
	fma.rn.f64 	%fd9531, %fd111, %fd195, %fd9530;
	sub.f64 	%fd9532, %fd9531, %fd112;
	abs.f64 	%fd9533, %fd9532;
	setp.lt.f64 	%p1462, %fd9533, %fd8692;
	fma.rn.f64 	%fd9535, %fd114, %fd9443, 0d0000000000000000;
	fma.rn.f64 	%fd9536, %fd115, %fd203, %fd9535;
	fma.rn.f64 	%fd9537, %fd116, %fd202, %fd9536;
	fma.rn.f64 	%fd9538, %fd117, %fd201, %fd9537;
	fma.rn.f64 	%fd9539, %fd118, %fd200, %fd9538;
	fma.rn.f64 	%fd9540, %fd119, %fd199, %fd9539;
	fma.rn.f64 	%fd9541, %fd120, %fd198, %fd9540;
	fma.rn.f64 	%fd9542, %fd121, %fd197, %fd9541;
	fma.rn.f64 	%fd9543, %fd122, %fd196, %fd9542;
	fma.rn.f64 	%fd9544, %fd123, %fd195, %fd9543;
	sub.f64 	%fd9545, %fd9544, %fd124;
	abs.f64 	%fd9546, %fd9545;
	setp.lt.f64 	%p1463, %fd9546, %fd8706;
	fma.rn.f64 	%fd9548, %fd126, %fd9443, 0d0000000000000000;
	fma.rn.f64 	%fd9549, %fd127, %fd203, %fd9548;
	fma.rn.f64 	%fd9550, %fd128, %fd202, %fd9549;
	fma.rn.f64 	%fd9551, %fd129, %fd201, %fd9550;
	fma.rn.f64 	%fd9552, %fd130, %fd200, %fd9551;
	fma.rn.f64 	%fd9553, %fd131, %fd199, %fd9552;
	fma.rn.f64 	%fd9554, %fd132, %fd198, %fd9553;
	fma.rn.f64 	%fd9555, %fd133, %fd197, %fd9554;
	fma.rn.f64 	%fd9556, %fd134, %fd196, %fd9555;
	fma.rn.f64 	%fd9557, %fd135, %fd195, %fd9556;
	sub.f64 	%fd9558, %fd9557, %fd136;
	abs.f64 	%fd9559, %fd9558;
	setp.lt.f64 	%p1464, %fd9559, %fd8720;
	fma.rn.f64 	%fd9561, %fd138, %fd9443, 0d0000000000000000;
	fma.rn.f64 	%fd9562, %fd139, %fd203, %fd9561;
	fma.rn.f64 	%fd9563, %fd140, %fd202, %fd9562;
	fma.rn.f64 	%fd9564, %fd141, %fd201, %fd9563;
	fma.rn.f64 	%fd9565, %fd142, %fd200, %fd9564;
	fma.rn.f64 	%fd9566, %fd143, %fd199, %fd9565;
	fma.rn.f64 	%fd9567, %fd144, %fd198, %fd9566;
	fma.rn.f64 	%fd9568, %fd145, %fd197, %fd9567;
	fma.rn.f64 	%fd9569, %fd146, %fd196, %fd9568;
	fma.rn.f64 	%fd9570, %fd147, %fd195, %fd9569;
	sub.f64 	%fd9571, %fd9570, %fd148;
	abs.f64 	%fd9572, %fd9571;
	setp.lt.f64 	%p1465, %fd9572, %fd149;
	and.pred  	%p1466, %p1465, %p1464;
	and.pred  	%p1467, %p1466, %p1463;
	and.pred  	%p1468, %p1467, %p1462;
	and.pred  	%p1469, %p1468, %p1461;
	and.pred  	%p1470, %p1469, %p1460;
	and.pred  	%p1471, %p1470, %p1459;
	and.pred  	%p1472, %p1471, %p1458;
	and.pred  	%p1473, %p1472, %p1457;
	and.pred  	%p7, %p1473, %p1456;
	or.b64  	%rd4531, %rd16, %rd20;
	and.b64  	%rd4532, %rd4531, -4294967296;
	setp.ne.s64 	%p1474, %rd4532, 0;
	@%p1474 bra 	$L__BB4_214;
	cvt.u32.u64 	%r2950, %rd20;
	cvt.u32.u64 	%r2951, %rd16;
	div.u32 	%r2952, %r2951, %r2950;
	mul.lo.s32 	%r2953, %r2952, %r2950;
	sub.s32 	%r2954, %r2951, %r2953;
	cvt.u64.u32 	%rd4865, %r2952;
	cvt.u64.u32 	%rd4866, %r2954;
	bra.uni 	$L__BB4_215;
$L__BB4_214:
	div.s64 	%rd4865, %rd16, %rd20;
	mul.lo.s64 	%rd4533, %rd4865, %rd20;
	sub.s64 	%rd4866, %rd16, %rd4533;
$L__BB4_215:
	cvt.rn.f64.s64 	%fd9573, %rd4866;
	fma.rn.f64 	%fd204, %fd2, %fd9573, %fd1;
	or.b64  	%rd4534, %rd4865, %rd27;
	and.b64  	%rd4535, %rd4534, -4294967296;
	setp.ne.s64 	%p1475, %rd4535, 0;
	@%p1475 bra 	$L__BB4_217;
	cvt.u32.u64 	%r2955, %rd27;
	cvt.u32.u64 	%r2956, %rd4865;
	div.u32 	%r2957, %r2956, %r2955;
	mul.lo.s32 	%r2958, %r2957, %r2955;
	sub.s32 	%r2959, %r2956, %r2958;
	cvt.u64.u32 	%rd4867, %r2957;
	cvt.u64.u32 	%rd4868, %r2959;
	bra.uni 	$L__BB4_218;
$L__BB4_217:
	div.s64 	%rd4867, %rd4865, %rd27;
	mul.lo.s64 	%rd4536, %rd4867, %rd27;
	sub.s64 	%rd4868, %rd4865, %rd4536;
$L__BB4_218:
	cvt.rn.f64.s64 	%fd9574, %rd4868;
	fma.rn.f64 	%fd205, %fd5, %fd9574, %fd4;
	or.b64  	%rd4537, %rd4867, %rd34;
	and.b64  	%rd4538, %rd4537, -4294967296;
	setp.ne.s64 	%p1476, %rd4538, 0;
	@%p1476 bra 	$L__BB4_220;
	cvt.u32.u64 	%r2960, %rd34;
	cvt.u32.u64 	%r2961, %rd4867;
	div.u32 	%r2962, %r2961, %r2960;
	mul.lo.s32 	%r2963, %r2962, %r2960;
	sub.s32 	%r2964, %r2961, %r2963;
	cvt.u64.u32 	%rd4869, %r2962;
	cvt.u64.u32 	%rd4870, %r2964;
	bra.uni 	$L__BB4_221;
$L__BB4_220:
	div.s64 	%rd4869, %rd4867, %rd34;
	mul.lo.s64 	%rd4539, %rd4869, %rd34;
	sub.s64 	%rd4870, %rd4867, %rd4539;
$L__BB4_221:
	cvt.rn.f64.s64 	%fd9575, %rd4870;
	fma.rn.f64 	%fd206, %fd8, %fd9575, %fd7;
	or.b64  	%rd4540, %rd4869, %rd41;
	and.b64  	%rd4541, %rd4540, -4294967296;
	setp.ne.s64 	%p1477, %rd4541, 0;
	@%p1477 bra 	$L__BB4_223;
	cvt.u32.u64 	%r2965, %rd41;
	cvt.u32.u64 	%r2966, %rd4869;
	div.u32 	%r2967, %r2966, %r2965;
	mul.lo.s32 	%r2968, %r2967, %r2965;
	sub.s32 	%r2969, %r2966, %r2968;
	cvt.u64.u32 	%rd4871, %r2967;
	cvt.u64.u32 	%rd4872, %r2969;
	bra.uni 	$L__BB4_224;
$L__BB4_223:
	div.s64 	%rd4871, %rd4869, %rd41;
	mul.lo.s64 	%rd4542, %rd4871, %rd41;
	sub.s64 	%rd4872, %rd4869, %rd4542;
$L__BB4_224:
	cvt.rn.f64.s64 	%fd9576, %rd4872;
	fma.rn.f64 	%fd207, %fd11, %fd9576, %fd10;
	or.b64  	%rd4543, %rd4871, %rd48;
	and.b64  	%rd4544, %rd4543, -4294967296;
	setp.ne.s64 	%p1478, %rd4544, 0;
	@%p1478 bra 	$L__BB4_226;
	cvt.u32.u64 	%r2970, %rd48;
	cvt.u32.u64 	%r2971, %rd4871;
	div.u32 	%r2972, %r2971, %r2970;
	mul.lo.s32 	%r2973, %r2972, %r2970;
	sub.s32 	%r2974, %r2971, %r2973;
	cvt.u64.u32 	%rd4873, %r2972;
	cvt.u64.u32 	%rd4874, %r2974;
	bra.uni 	$L__BB4_227;
$L__BB4_226:
	div.s64 	%rd4873, %rd4871, %rd48;
	mul.lo.s64 	%rd4545, %rd4873, %rd48;
	sub.s64 	%rd4874, %rd4871, %rd4545;
$L__BB4_227:
	cvt.rn.f64.s64 	%fd9577, %rd4874;
	fma.rn.f64 	%fd208, %fd14, %fd9577, %fd13;
	or.b64  	%rd4546, %rd4873, %rd55;
	and.b64  	%rd4547, %rd4546, -4294967296;
	setp.ne.s64 	%p1479, %rd4547, 0;
	@%p1479 bra 	$L__BB4_229;
	cvt.u32.u64 	%r2975, %rd55;
	cvt.u32.u64 	%r2976, %rd4873;
	div.u32 	%r2977, %r2976, %r2975;
	mul.lo.s32 	%r2978, %r2977, %r2975;
	sub.s32 	%r2979, %r2976, %r2978;
	cvt.u64.u32 	%rd4875, %r2977;
	cvt.u64.u32 	%rd4876, %r2979;
	bra.uni 	$L__BB4_230;
$L__BB4_229:
	div.s64 	%rd4875, %rd4873, %rd55;
	mul.lo.s64 	%rd4548, %rd4875, %rd55;
	sub.s64 	%rd4876, %rd4873, %rd4548;
$L__BB4_230:
	cvt.rn.f64.s64 	%fd9578, %rd4876;
	fma.rn.f64 	%fd209, %fd17, %fd9578, %fd16;
	or.b64  	%rd4549, %rd4875, %rd62;
	and.b64  	%rd4550, %rd4549, -4294967296;
	setp.ne.s64 	%p1480, %rd4550, 0;
	@%p1480 bra 	$L__BB4_232;
	cvt.u32.u64 	%r2980, %rd62;
	cvt.u32.u64 	%r2981, %rd4875;
	div.u32 	%r2982, %r2981, %r2980;
	mul.lo.s32 	%r2983, %r2982, %r2980;
	sub.s32 	%r2984, %r2981, %r2983;
	cvt.u64.u32 	%rd4877, %r2982;
	cvt.u64.u32 	%rd4878, %r2984;
	bra.uni 	$L__BB4_233;
$L__BB4_232:
	div.s64 	%rd4877, %rd4875, %rd62;
	mul.lo.s64 	%rd4551, %rd4877, %rd62;
	sub.s64 	%rd4878, %rd4875, %rd4551;
$L__BB4_233:
	cvt.rn.f64.s64 	%fd9579, %rd4878;
	fma.rn.f64 	%fd210, %fd20, %fd9579, %fd19;
	or.b64  	%rd4552, %rd4877, %rd69;
	and.b64  	%rd4553, %rd4552, -4294967296;
	setp.ne.s64 	%p1481, %rd4553, 0;
	@%p1481 bra 	$L__BB4_235;
	cvt.u32.u64 	%r2985, %rd69;
	cvt.u32.u64 	%r2986, %rd4877;
	div.u32 	%r2987, %r2986, %r2985;
	mul.lo.s32 	%r2988, %r2987, %r2985;
	sub.s32 	%r2989, %r2986, %r2988;
	cvt.u64.u32 	%rd4879, %r2987;
	cvt.u64.u32 	%rd4880, %r2989;
	bra.uni 	$L__BB4_236;
$L__BB4_235:
	div.s64 	%rd4879, %rd4877, %rd69;
	mul.lo.s64 	%rd4554, %rd4879, %rd69;
	sub.s64 	%rd4880, %rd4877, %rd4554;
$L__BB4_236:
	cvt.rn.f64.s64 	%fd9580, %rd4880;
	fma.rn.f64 	%fd211, %fd23, %fd9580, %fd22;
	or.b64  	%rd4555, %rd4879, %rd76;
	and.b64  	%rd4556, %rd4555, -4294967296;
	setp.ne.s64 	%p1482, %rd4556, 0;
	@%p1482 bra 	$L__BB4_238;
	cvt.u32.u64 	%r2990, %rd76;
	cvt.u32.u64 	%r2991, %rd4879;
	div.u32 	%r2992, %r2991, %r2990;
	mul.lo.s32 	%r2993, %r2992, %r2990;
	sub.s32 	%r2994, %r2991, %r2993;
	cvt.u64.u32 	%rd4881, %r2992;
	cvt.u64.u32 	%rd4882, %r2994;
	bra.uni 	$L__BB4_239;
$L__BB4_238:
	div.s64 	%rd4881, %rd4879, %rd76;
	mul.lo.s64 	%rd4557, %rd4881, %rd76;
	sub.s64 	%rd4882, %rd4879, %rd4557;
$L__BB4_239:
	cvt.rn.f64.s64 	%fd9581, %rd4882;
	fma.rn.f64 	%fd212, %fd26, %fd9581, %fd25;
	or.b64  	%rd4558, %rd4881, %rd83;
	and.b64  	%rd4559, %rd4558, -4294967296;
	setp.ne.s64 	%p1483, %rd4559, 0;
	@%p1483 bra 	$L__BB4_241;
	cvt.u32.u64 	%r2995, %rd83;
	cvt.u32.u64 	%r2996, %rd4881;
	rem.u32 	%r2997, %r2996, %r2995;
	cvt.u64.u32 	%rd4883, %r2997;
	bra.uni 	$L__BB4_242;
$L__BB4_241:
	rem.s64 	%rd4883, %rd4881, %rd83;
$L__BB4_242:
	cvt.rn.f64.s64 	%fd9582, %rd4883;
	fma.rn.f64 	%fd9583, %fd29, %fd9582, %fd28;
	fma.rn.f64 	%fd9584, %fd30, %fd9583, 0d0000000000000000;
	fma.rn.f64 	%fd9585, %fd31, %fd212, %fd9584;
	fma.rn.f64 	%fd9586, %fd32, %fd211, %fd9585;
	fma.rn.f64 	%fd9587, %fd33, %fd210, %fd9586;
	fma.rn.f64 	%fd9588, %fd34, %fd209, %fd9587;
	fma.rn.f64 	%fd9589, %fd35, %fd208, %fd9588;
	fma.rn.f64 	%fd9590, %fd36, %fd207, %fd9589;
	fma.rn.f64 	%fd9591, %fd37, %fd206, %fd9590;
	fma.rn.f64 	%fd9592, %fd38, %fd205, %fd9591;
	fma.rn.f64 	%fd9593, %fd39, %fd204, %fd9592;
	sub.f64 	%fd9594, %fd9593, %fd40;
	abs.f64 	%fd9595, %fd9594;
	setp.lt.f64 	%p1484, %fd9595, %fd8608;
	fma.rn.f64 	%fd9597, %fd42, %fd9583, 0d0000000000000000;
	fma.rn.f64 	%fd9598, %fd43, %fd212, %fd9597;
	fma.rn.f64 	%fd9599, %fd44, %fd211, %fd9598;
	fma.rn.f64 	%fd9600, %fd45, %fd210, %fd9599;
	fma.rn.f64 	%fd9601, %fd46, %fd209, %fd9600;
	fma.rn.f64 	%fd9602, %fd47, %fd208, %fd9601;
	fma.rn.f64 	%fd9603, %fd48, %fd207, %fd9602;
	fma.rn.f64 	%fd9604, %fd49, %fd206, %fd9603;
	fma.rn.f64 	%fd9605, %fd50, %fd205, %fd9604;
	fma.rn.f64 	%fd9606, %fd51, %fd204, %fd9605;
	sub.f64 	%fd9607, %fd9606, %fd52;
	abs.f64 	%fd9608, %fd9607;
	setp.lt.f64 	%p1485, %fd9608, %fd8622;
	fma.rn.f64 	%fd9610, %fd54, %fd9583, 0d0000000000000000;
	fma.rn.f64 	%fd9611, %fd55, %fd212, %fd9610;
	fma.rn.f64 	%fd9612, %fd56, %fd211, %fd9611;
	fma.rn.f64 	%fd9613, %fd57, %fd210, %fd9612;
	fma.rn.f64 	%fd9614, %fd58, %fd209, %fd9613;
	fma.rn.f64 	%fd9615, %fd59, %fd208, %fd9614;
	fma.rn.f64 	%fd9616, %fd60, %fd207, %fd9615;
	fma.rn.f64 	%fd9617, %fd61, %fd206, %fd9616;
	fma.rn.f64 	%fd9618, %fd62, %fd205, %fd9617;
	fma.rn.f64 	%fd9619, %fd63, %fd204, %fd9618;
	sub.f64 	%fd9620, %fd9619, %fd64;
	abs.f64 	%fd9621, %fd9620;
	setp.lt.f64 	%p1486, %fd9621, %fd8636;
	fma.rn.f64 	%fd9623, %fd66, %fd9583, 0d0000000000000000;
	fma.rn.f64 	%fd9624, %fd67, %fd212, %fd9623;
	fma.rn.f64 	%fd9625, %fd68, %fd211, %fd9624;
	fma.rn.f64 	%fd9626, %fd69, %fd210, %fd9625;
	fma.rn.f64 	%fd9627, %fd70, %fd209, %fd9626;
	fma.rn.f64 	%fd9628, %fd71, %fd208, %fd9627;
	fma.rn.f64 	%fd9629, %fd72, %fd207, %fd9628;
	fma.rn.f64 	%fd9630, %fd73, %fd206, %fd9629;
	fma.rn.f64 	%fd9631, %fd74, %fd205, %fd9630;
	fma.rn.f64 	%fd9632, %fd75, %fd204, %fd9631;
	sub.f64 	%fd9633, %fd9632, %fd76;
	abs.f64 	%fd9634, %fd9633;
	setp.lt.f64 	%p1487, %fd9634, %fd8650;
	fma.rn.f64 	%fd9636, %fd78, %fd9583, 0d0000000000000000;
	fma.rn.f64 	%fd9637, %fd79, %fd212, %fd9636;
	fma.rn.f64 	%fd9638, %fd80, %fd211, %fd9637;
	fma.rn.f64 	%fd9639, %fd81, %fd210, %fd9638;
	fma.rn.f64 	%fd9640, %fd82, %fd209, %fd9639;
	fma.rn.f64 	%fd9641, %fd83, %fd208, %fd9640;
	fma.rn.f64 	%fd9642, %fd84, %fd207, %fd9641;
	fma.rn.f64 	%fd9643, %fd85, %fd206, %fd9642;
	fma.rn.f64 	%fd9644, %fd86, %fd205, %fd9643;
	fma.rn.f64 	%fd9645, %fd87, %fd204, %fd9644;
	sub.f64 	%fd9646, %fd9645, %fd88;
	abs.f64 	%fd9647, %fd9646;
	setp.lt.f64 	%p1488, %fd9647, %fd8664;
	fma.rn.f64 	%fd9649, %fd90, %fd9583, 0d0000000000000000;
	fma.rn.f64 	%fd9650, %fd91, %fd212, %fd9649;
	fma.rn.f64 	%fd9651, %fd92, %fd211, %fd9650;
	fma.rn.f64 	%fd9652, %fd93, %fd210, %fd9651;
	fma.rn.f64 	%fd9653, %fd94, %fd209, %fd9652;
	fma.rn.f64 	%fd9654, %fd95, %fd208, %fd9653;
	fma.rn.f64 	%fd9655, %fd96, %fd207, %fd9654;
	fma.rn.f64 	%fd9656, %fd97, %fd206, %fd9655;
	fma.rn.f64 	%fd9657, %fd98, %fd205, %fd9656;
	fma.rn.f64 	%fd9658, %fd99, %fd204, %fd9657;
	sub.f64 	%fd9659, %fd9658, %fd100;
	abs.f64 	%fd9660, %fd9659;
	setp.lt.f64 	%p1489, %fd9660, %fd8678;
	fma.rn.f64 	%fd9662, %fd102, %fd9583, 0d0000000000000000;
	fma.rn.f64 	%fd9663, %fd103, %fd212, %fd9662;
	fma.rn.f64 	%fd9664, %fd104, %fd211, %fd9663;
	fma.rn.f64 	%fd9665, %fd105, %fd210, %fd9664;
	fma.rn.f64 	%fd9666, %fd106, %fd209, %fd9665;
	fma.rn.f64 	%fd9667, %fd107, %fd208, %fd9666;
	fma.rn.f64 	%fd9668, %fd108, %fd207, %fd9667;
	fma.rn.f64 	%fd9669, %fd109, %fd206, %fd9668;
	fma.rn.f64 	%fd9670, %fd110, %fd205, %fd9669;
	fma.rn.f64 	%fd9671, %fd111, %fd204, %fd9670;
	sub.f64 	%fd9672, %fd9671, %fd112;
	abs.f64 	%fd9673, %fd9672;
	setp.lt.f64 	%p1490, %fd9673, %fd8692;
	fma.rn.f64 	%fd9675, %fd114, %fd9583, 0d0000000000000000;
	fma.rn.f64 	%fd9676, %fd115, %fd212, %fd9675;
	fma.rn.f64 	%fd9677, %fd116, %fd211, %fd9676;
	fma.rn.f64 	%fd9678, %fd117, %fd210, %fd9677;
	fma.rn.f64 	%fd9679, %fd118, %fd209, %fd9678;
	fma.rn.f64 	%fd9680, %fd119, %fd208, %fd9679;
	fma.rn.f64 	%fd9681, %fd120, %fd207, %fd9680;
	fma.rn.f64 	%fd9682, %fd121, %fd206, %fd9681;
	fma.rn.f64 	%fd9683, %fd122, %fd205, %fd9682;
	fma.rn.f64 	%fd9684, %fd123, %fd204, %fd9683;
	sub.f64 	%fd9685, %fd9684, %fd124;
	abs.f64 	%fd9686, %fd9685;
	setp.lt.f64 	%p1491, %fd9686, %fd8706;
	fma.rn.f64 	%fd9688, %fd126, %fd9583, 0d0000000000000000;
	fma.rn.f64 	%fd9689, %fd127, %fd212, %fd9688;
	fma.rn.f64 	%fd9690, %fd128, %fd211, %fd9689;
	fma.rn.f64 	%fd9691, %fd129, %fd210, %fd9690;
	fma.rn.f64 	%fd9692, %fd130, %fd209, %fd9691;
	fma.rn.f64 	%fd9693, %fd131, %fd208, %fd9692;
	fma.rn.f64 	%fd9694, %fd132, %fd207, %fd9693;
	fma.rn.f64 	%fd9695, %fd133, %fd206, %fd9694;
	fma.rn.f64 	%fd9696, %fd134, %fd205, %fd9695;
	fma.rn.f64 	%fd9697, %fd135, %fd204, %fd9696;
	sub.f64 	%fd9698, %fd9697, %fd136;
	abs.f64 	%fd9699, %fd9698;
	setp.lt.f64 	%p1492, %fd9699, %fd8720;
	fma.rn.f64 	%fd9701, %fd138, %fd9583, 0d0000000000000000;
	fma.rn.f64 	%fd9702, %fd139, %fd212, %fd9701;
	fma.rn.f64 	%fd9703, %fd140, %fd211, %fd9702;
	fma.rn.f64 	%fd9704, %fd141, %fd210, %fd9703;
	fma.rn.f64 	%fd9705, %fd142, %fd209, %fd9704;
	fma.rn.f64 	%fd9706, %fd143, %fd208, %fd9705;
	fma.rn.f64 	%fd9707, %fd144, %fd207, %fd9706;
	fma.rn.f64 	%fd9708, %fd145, %fd206, %fd9707;
	fma.rn.f64 	%fd9709, %fd146, %fd205, %fd9708;
	fma.rn.f64 	%fd9710, %fd147, %fd204, %fd9709;
	sub.f64 	%fd9711, %fd9710, %fd148;
	abs.f64 	%fd9712, %fd9711;
	setp.lt.f64 	%p1493, %fd9712, %fd149;
	and.pred  	%p1494, %p1493, %p1492;
	and.pred  	%p1495, %p1494, %p1491;
	and.pred  	%p1496, %p1495, %p1490;
	and.pred  	%p1497, %p1496, %p1489;
	and.pred  	%p1498, %p1497, %p1488;
	and.pred  	%p1499, %p1498, %p1487;
	and.pred  	%p1500, %p1499, %p1486;
	and.pred  	%p1501, %p1500, %p1485;
	and.pred  	%p8, %p1501, %p1484;
	or.b64  	%rd4560, %rd17, %rd20;
	and.b64  	%rd4561, %rd4560, -4294967296;
	setp.ne.s64 	%p1502, %rd4561, 0;
	@%p1502 bra 	$L__BB4_244;
	cvt.u32.u64 	%r2998, %rd20;
	cvt.u32.u64 	%r2999, %rd17;
	div.u32 	%r3000, %r2999, %r2998;
	mul.lo.s32 	%r3001, %r3000, %r2998;
	sub.s32 	%r3002, %r2999, %r3001;
	cvt.u64.u32 	%rd4884, %r3000;
	cvt.u64.u32 	%rd4885, %r3002;
	bra.uni 	$L__BB4_245;
$L__BB4_244:
	div.s64 	%rd4884, %rd17, %rd20;
	mul.lo.s64 	%rd4562, %rd4884, %rd20;
	sub.s64 	%rd4885, %rd17, %rd4562;
$L__BB4_245:
	cvt.rn.f64.s64 	%fd9713, %rd4885;
	fma.rn.f64 	%fd213, %fd2, %fd9713, %fd1;
	or.b64  	%rd4563, %rd4884, %rd27;
	and.b64  	%rd4564, %rd4563, -4294967296;
	setp.ne.s64 	%p1503, %rd4564, 0;
	@%p1503 bra 	$L__BB4_247;
	cvt.u32.u64 	%r3003, %rd27;
	cvt.u32.u64 	%r3004, %rd4884;
	div.u32 	%r3005, %r3004, %r3003;
	mul.lo.s32 	%r3006, %r3005, %r3003;
	sub.s32 	%r3007, %r3004, %r3006;
	cvt.u64.u32 	%rd4886, %r3005;
	cvt.u64.u32 	%rd4887, %r3007;
	bra.uni 	$L__BB4_248;
$L__BB4_247:
	div.s64 	%rd4886, %rd4884, %rd27;
	mul.lo.s64 	%rd4565, %rd4886, %rd27;
	sub.s64 	%rd4887, %rd4884, %rd4565;
$L__BB4_248:
	cvt.rn.f64.s64 	%fd9714, %rd4887;
	fma.rn.f64 	%fd214, %fd5, %fd9714, %fd4;
	or.b64  	%rd4566, %rd4886, %rd34;
	and.b64  	%rd4567, %rd4566, -4294967296;
	setp.ne.s64 	%p1504, %rd4567, 0;
	@%p1504 bra 	$L__BB4_250;
	cvt.u32.u64 	%r3008, %rd34;
	cvt.u32.u64 	%r3009, %rd4886;
	div.u32 	%r3010, %r3009, %r3008;
	mul.lo.s32 	%r3011, %r3010, %r3008;
	sub.s32 	%r3012, %r3009, %r3011;
	cvt.u64.u32 	%rd4888, %r3010;
	cvt.u64.u32 	%rd4889, %r3012;
	bra.uni 	$L__BB4_251;
$L__BB4_250:
	div.s64 	%rd4888, %rd4886, %rd34;
	mul.lo.s64 	%rd4568, %rd4888, %rd34;
	sub.s64 	%rd4889, %rd4886, %rd4568;
$L__BB4_251:
	cvt.rn.f64.s64 	%fd9715, %rd4889;
	fma.rn.f64 	%fd215, %fd8, %fd9715, %fd7;
	or.b64  	%rd4569, %rd4888, %rd41;
	and.b64  	%rd4570, %rd4569, -4294967296;
	setp.ne.s64 	%p1505, %rd4570, 0;
	@%p1505 bra 	$L__BB4_253;
	cvt.u32.u64 	%r3013, %rd41;
	cvt.u32.u64 	%r3014, %rd4888;
	div.u32 	%r3015, %r3014, %r3013;
	mul.lo.s32 	%r3016, %r3015, %r3013;
	sub.s32 	%r3017, %r3014, %r3016;
	cvt.u64.u32 	%rd4890, %r3015;
	cvt.u64.u32 	%rd4891, %r3017;
	bra.uni 	$L__BB4_254;
$L__BB4_253:
	div.s64 	%rd4890, %rd4888, %rd41;
	mul.lo.s64 	%rd4571, %rd4890, %rd41;
	sub.s64 	%rd4891, %rd4888, %rd4571;
$L__BB4_254:
	cvt.rn.f64.s64 	%fd9716, %rd4891;
	fma.rn.f64 	%fd216, %fd11, %fd9716, %fd10;
	or.b64  	%rd4572, %rd4890, %rd48;
	and.b64  	%rd4573, %rd4572, -4294967296;
	setp.ne.s64 	%p1506, %rd4573, 0;
	@%p1506 bra 	$L__BB4_256;
	cvt.u32.u64 	%r3018, %rd48;
	cvt.u32.u64 	%r3019, %rd4890;
	div.u32 	%r3020, %r3019, %r3018;
	mul.lo.s32 	%r3021, %r3020, %r3018;
	sub.s32 	%r3022, %r3019, %r3021;
	cvt.u64.u32 	%rd4892, %r3020;
	cvt.u64.u32 	%rd4893, %r3022;
	bra.uni 	$L__BB4_257;
$L__BB4_256:
	div.s64 	%rd4892, %rd4890, %rd48;
	mul.lo.s64 	%rd4574, %rd4892, %rd48;
	sub.s64 	%rd4893, %rd4890, %rd4574;
$L__BB4_257:
	cvt.rn.f64.s64 	%fd9717, %rd4893;
	fma.rn.f64 	%fd217, %fd14, %fd9717, %fd13;
	or.b64  	%rd4575, %rd4892, %rd55;
	and.b64  	%rd4576, %rd4575, -4294967296;
	setp.ne.s64 	%p1507, %rd4576, 0;
	@%p1507 bra 	$L__BB4_259;
	cvt.u32.u64 	%r3023, %rd55;
	cvt.u32.u64 	%r3024, %rd4892;
	div.u32 	%r3025, %r3024, %r3023;
	mul.lo.s32 	%r3026, %r3025, %r3023;
	sub.s32 	%r3027, %r3024, %r3026;
	cvt.u64.u32 	%rd4894, %r3025;
	cvt.u64.u32 	%rd4895, %r3027;
	bra.uni 	$L__BB4_260;
$L__BB4_259:
	div.s64 	%rd4894, %rd4892, %rd55;
	mul.lo.s64 	%rd4577, %rd4894, %rd55;
	sub.s64 	%rd4895, %rd4892, %rd4577;
$L__BB4_260:
	cvt.rn.f64.s64 	%fd9718, %rd4895;
	fma.rn.f64 	%fd218, %fd17, %fd9718, %fd16;
	or.b64  	%rd4578, %rd4894, %rd62;
	and.b64  	%rd4579, %rd4578, -4294967296;
	setp.ne.s64 	%p1508, %rd4579, 0;
	@%p1508 bra 	$L__BB4_262;
	cvt.u32.u64 	%r3028, %rd62;
	cvt.u32.u64 	%r3029, %rd4894;
	div.u32 	%r3030, %r3029, %r3028;
	mul.lo.s32 	%r3031, %r3030, %r3028;
	sub.s32 	%r3032, %r3029, %r3031;
	cvt.u64.u32 	%rd4896, %r3030;
	cvt.u64.u32 	%rd4897, %r3032;
	bra.uni 	$L__BB4_263;
$L__BB4_262:
	div.s64 	%rd4896, %rd4894, %rd62;
	mul.lo.s64 	%rd4580, %rd4896, %rd62;
	sub.s64 	%rd4897, %rd4894, %rd4580;
$L__BB4_263:
	cvt.rn.f64.s64 	%fd9719, %rd4897;
	fma.rn.f64 	%fd219, %fd20, %fd9719, %fd19;
	or.b64  	%rd4581, %rd4896, %rd69;
	and.b64  	%rd4582, %rd4581, -4294967296;
	setp.ne.s64 	%p1509, %rd4582, 0;
	@%p1509 bra 	$L__BB4_265;
	cvt.u32.u64 	%r3033, %rd69;
	cvt.u32.u64 	%r3034, %rd4896;
	div.u32 	%r3035, %r3034, %r3033;
	mul.lo.s32 	%r3036, %r3035, %r3033;
	sub.s32 	%r3037, %r3034, %r3036;
	cvt.u64.u32 	%rd4898, %r3035;
	cvt.u64.u32 	%rd4899, %r3037;
	bra.uni 	$L__BB4_266;
$L__BB4_265:
	div.s64 	%rd4898, %rd4896, %rd69;
	mul.lo.s64 	%rd4583, %rd4898, %rd69;
	sub.s64 	%rd4899, %rd4896, %rd4583;
$L__BB4_266:
	cvt.rn.f64.s64 	%fd9720, %rd4899;
	fma.rn.f64 	%fd220, %fd23, %fd9720, %fd22;
	or.b64  	%rd4584, %rd4898, %rd76;
	and.b64  	%rd4585, %rd4584, -4294967296;
	setp.ne.s64 	%p1510, %rd4585, 0;
	@%p1510 bra 	$L__BB4_268;
	cvt.u32.u64 	%r3038, %rd76;
	cvt.u32.u64 	%r3039, %rd4898;
	div.u32 	%r3040, %r3039, %r3038;
	mul.lo.s32 	%r3041, %r3040, %r3038;
	sub.s32 	%r3042, %r3039, %r3041;
	cvt.u64.u32 	%rd4900, %r3040;
	cvt.u64.u32 	%rd4901, %r3042;
	bra.uni 	$L__BB4_269;
$L__BB4_268:
	div.s64 	%rd4900, %rd4898, %rd76;
	mul.lo.s64 	%rd4586, %rd4900, %rd76;
	sub.s64 	%rd4901, %rd4898, %rd4586;
$L__BB4_269:
	cvt.rn.f64.s64 	%fd9721, %rd4901;
	fma.rn.f64 	%fd221, %fd26, %fd9721, %fd25;
	or.b64  	%rd4587, %rd4900, %rd83;
	and.b64  	%rd4588, %rd4587, -4294967296;
	setp.ne.s64 	%p1511, %rd4588, 0;
	@%p1511 bra 	$L__BB4_271;
	cvt.u32.u64 	%r3043, %rd83;
	cvt.u32.u64 	%r3044, %rd4900;
	rem.u32 	%r3045, %r3044, %r3043;
	cvt.u64.u32 	%rd4902, %r3045;
	bra.uni 	$L__BB4_272;
$L__BB4_271:
	rem.s64 	%rd4902, %rd4900, %rd83;
$L__BB4_272:
	cvt.rn.f64.s64 	%fd9722, %rd4902;
	fma.rn.f64 	%fd9723, %fd29, %fd9722, %fd28;
	fma.rn.f64 	%fd9724, %fd30, %fd9723, 0d0000000000000000;
	fma.rn.f64 	%fd9725, %fd31, %fd221, %fd9724;
	fma.rn.f64 	%fd9726, %fd32, %fd220, %fd9725;
	fma.rn.f64 	%fd9727, %fd33, %fd219, %fd9726;
	fma.rn.f64 	%fd9728, %fd34, %fd218, %fd9727;
	fma.rn.f64 	%fd9729, %fd35, %fd217, %fd9728;
	fma.rn.f64 	%fd9730, %fd36, %fd216, %fd9729;
	fma.rn.f64 	%fd9731, %fd37, %fd215, %fd9730;
	fma.rn.f64 	%fd9732, %fd38, %fd214, %fd9731;
	fma.rn.f64 	%fd9733, %fd39, %fd213, %fd9732;
	sub.f64 	%fd9734, %fd9733, %fd40;
	abs.f64 	%fd9735, %fd9734;
	setp.lt.f64 	%p1512, %fd9735, %fd8608;
	fma.rn.f64 	%fd9737, %fd42, %fd9723, 0d0000000000000000;
	fma.rn.f64 	%fd9738, %fd43, %fd221, %fd9737;
	fma.rn.f64 	%fd9739, %fd44, %fd220, %fd9738;
	fma.rn.f64 	%fd9740, %fd45, %fd219, %fd9739;
	fma.rn.f64 	%fd9741, %fd46, %fd218, %fd9740;
	fma.rn.f64 	%fd9742, %fd47, %fd217, %fd9741;
	fma.rn.f64 	%fd9743, %fd48, %fd216, %fd9742;
	fma.rn.f64 	%fd9744, %fd49, %fd215, %fd9743;
	fma.rn.f64 	%fd9745, %fd50, %fd214, %fd9744;
	fma.rn.f64 	%fd9746, %fd51, %fd213, %fd9745;
	sub.f64 	%fd9747, %fd9746, %fd52;
	abs.f64 	%fd9748, %fd9747;
	setp.lt.f64 	%p1513, %fd9748, %fd8622;
	fma.rn.f64 	%fd9750, %fd54, %fd9723, 0d0000000000000000;
	fma.rn.f64 	%fd9751, %fd55, %fd221, %fd9750;
	fma.rn.f64 	%fd9752, %fd56, %fd220, %fd9751;
	fma.rn.f64 	%fd9753, %fd57, %fd219, %fd9752;
	fma.rn.f64 	%fd9754, %fd58, %fd218, %fd9753;
	fma.rn.f64 	%fd9755, %fd59, %fd217, %fd9754;
	fma.rn.f64 	%fd9756, %fd60, %fd216, %fd9755;
	fma.rn.f64 	%fd9757, %fd61, %fd215, %fd9756;
	fma.rn.f64 	%fd9758, %fd62, %fd214, %fd9757;
	fma.rn.f64 	%fd9759, %fd63, %fd213, %fd9758;
	sub.f64 	%fd9760, %fd9759, %fd64;
	abs.f64 	%fd9761, %fd9760;
	setp.lt.f64 	%p1514, %fd9761, %fd8636;
	fma.rn.f64 	%fd9763, %fd66, %fd9723, 0d0000000000000000;
	fma.rn.f64 	%fd9764, %fd67, %fd221, %fd9763;
	fma.rn.f64 	%fd9765, %fd68, %fd220, %fd9764;
	fma.rn.f64 	%fd9766, %fd69, %fd219, %fd9765;
	fma.rn.f64 	%fd9767, %fd70, %fd218, %fd9766;
	fma.rn.f64 	%fd9768, %fd71, %fd217, %fd9767;
	fma.rn.f64 	%fd9769, %fd72, %fd216, %fd9768;
	fma.rn.f64 	%fd9770, %fd73, %fd215, %fd9769;
	fma.rn.f64 	%fd9771, %fd74, %fd214, %fd9770;
	fma.rn.f64 	%fd9772, %fd75, %fd213, %fd9771;
	sub.f64 	%fd9773, %fd9772, %fd76;
	abs.f64 	%fd9774, %fd9773;
	setp.lt.f64 	%p1515, %fd9774, %fd8650;
	fma.rn.f64 	%fd9776, %fd78, %fd9723, 0d0000000000000000;
	fma.rn.f64 	%fd9777, %fd79, %fd221, %fd9776;
	fma.rn.f64 	%fd9778, %fd80, %fd220, %fd9777;
	fma.rn.f64 	%fd9779, %fd81, %fd219, %fd9778;
	fma.rn.f64 	%fd9780, %fd82, %fd218, %fd9779;
	fma.rn.f64 	%fd9781, %fd83, %fd217, %fd9780;
	fma.rn.f64 	%fd9782, %fd84, %fd216, %fd9781;
	fma.rn.f64 	%fd9783, %fd85, %fd215, %fd9782;
	fma.rn.f64 	%fd9784, %fd86, %fd214, %fd9783;
	fma.rn.f64 	%fd9785, %fd87, %fd213, %fd9784;
	sub.f64 	%fd9786, %fd9785, %fd88;
	abs.f64 	%fd9787, %fd9786;
	setp.lt.f64 	%p1516, %fd9787, %fd8664;
	fma.rn.f64 	%fd9789, %fd90, %fd9723, 0d0000000000000000;
	fma.rn.f64 	%fd9790, %fd91, %fd221, %fd9789;
	fma.rn.f64 	%fd9791, %fd92, %fd220, %fd9790;
	fma.rn.f64 	%fd9792, %fd93, %fd219, %fd9791;
	fma.rn.f64 	%fd9793, %fd94, %fd218, %fd9792;
	fma.rn.f64 	%fd9794, %fd95, %fd217, %fd9793;
	fma.rn.f64 	%fd9795, %fd96, %fd216, %fd9794;
	fma.rn.f64 	%fd9796, %fd97, %fd215, %fd9795;
	fma.rn.f64 	%fd9797, %fd98, %fd214, %fd9796;
	fma.rn.f64 	%fd9798, %fd99, %fd213, %fd9797;
	sub.f64 	%fd9799, %fd9798, %fd100;
	abs.f64 	%fd9800, %fd9799;
	setp.lt.f64 	%p1517, %fd9800, %fd8678;
	fma.rn.f64 	%fd9802, %fd102, %fd9723, 0d0000000000000000;
	fma.rn.f64 	%fd9803, %fd103, %fd221, %fd9802;
	fma.rn.f64 	%fd9804, %fd104, %fd220, %fd9803;
	fma.rn.f64 	%fd9805, %fd105, %fd219, %fd9804;
	fma.rn.f64 	%fd9806, %fd106, %fd218, %fd9805;
	fma.rn.f64 	%fd9807, %fd107, %fd217, %fd9806;
	fma.rn.f64 	%fd9808, %fd108, %fd216, %fd9807;
	fma.rn.f64 	%fd9809, %fd109, %fd215, %fd9808;
	fma.rn.f64 	%fd9810, %fd110, %fd214, %fd9809;
	fma.rn.f64 	%fd9811, %fd111, %fd213, %fd9810;
	sub.f64 	%fd9812, %fd9811, %fd112;
	abs.f64 	%fd9813, %fd9812;
	setp.lt.f64 	%p1518, %fd9813, %fd8692;
	fma.rn.f64 	%fd9815, %fd114, %fd9723, 0d0000000000000000;
	fma.rn.f64 	%fd9816, %fd115, %fd221, %fd9815;
	fma.rn.f64 	%fd9817, %fd116, %fd220, %fd9816;
	fma.rn.f64 	%fd9818, %fd117, %fd219, %fd9817;
	fma.rn.f64 	%fd9819, %fd118, %fd218, %fd9818;
	fma.rn.f64 	%fd9820, %fd119, %fd217, %fd9819;
	fma.rn.f64 	%fd9821, %fd120, %fd216, %fd9820;
	fma.rn.f64 	%fd9822, %fd121, %fd215, %fd9821;
	fma.rn.f64 	%fd9823, %fd122, %fd214, %fd9822;
	fma.rn.f64 	%fd9824, %fd123, %fd213, %fd9823;
	sub.f64 	%fd9825, %fd9824, %fd124;
	abs.f64 	%fd9826, %fd9825;
	setp.lt.f64 	%p1519, %fd9826, %fd8706;
	fma.rn.f64 	%fd9828, %fd126, %fd9723, 0d0000000000000000;
	fma.rn.f64 	%fd9829, %fd127, %fd221, %fd9828;
	fma.rn.f64 	%fd9830, %fd128, %fd220, %fd9829;
	fma.rn.f64 	%fd9831, %fd129, %fd219, %fd9830;
	fma.rn.f64 	%fd9832, %fd130, %fd218, %fd9831;
	fma.rn.f64 	%fd9833, %fd131, %fd217, %fd9832;
	fma.rn.f64 	%fd9834, %fd132, %fd216, %fd9833;
	fma.rn.f64 	%fd9835, %fd133, %fd215, %fd9834;
	fma.rn.f64 	%fd9836, %fd134, %fd214, %fd9835;
	fma.rn.f64 	%fd9837, %fd135, %fd213, %fd9836;
	sub.f64 	%fd9838, %fd9837, %fd136;
	abs.f64 	%fd9839, %fd9838;
	setp.lt.f64 	%p1520, %fd9839, %fd8720;
	fma.rn.f64 	%fd9841, %fd138, %fd9723, 0d0000000000000000;
	fma.rn.f64 	%fd9842, %fd139, %fd221, %fd9841;
	fma.rn.f64 	%fd9843, %fd140, %fd220, %fd9842;
	fma.rn.f64 	%fd9844, %fd141, %fd219, %fd9843;
	fma.rn.f64 	%fd9845, %fd142, %fd218, %fd9844;
	fma.rn.f64 	%fd9846, %fd143, %fd217, %fd9845;
	fma.rn.f64 	%fd9847, %fd144, %fd216, %fd9846;
	fma.rn.f64 	%fd9848, %fd145, %fd215, %fd9847;
	fma.rn.f64 	%fd9849, %fd146, %fd214, %fd9848;
	fma.rn.f64 	%fd9850, %fd147, %fd213, %fd9849;
	sub.f64 	%fd9851, %fd9850, %fd148;
	abs.f64 	%fd9852, %fd9851;
	setp.lt.f64 	%p1521, %fd9852, %fd149;
	and.pred  	%p1522, %p1521, %p1520;
	and.pred  	%p1523, %p1522, %p1519;
	and.pred  	%p1524, %p1523, %p1518;
	and.pred  	%p1525, %p1524, %p1517;
	and.pred  	%p1526, %p1525, %p1516;
	and.pred  	%p1527, %p1526, %p1515;
	and.pred  	%p1528, %p1527, %p1514;
	and.pred  	%p1529, %p1528, %p1513;
	and.pred  	%p9, %p1529, %p1512;
	or.b64  	%rd4589, %rd18, %rd20;
	and.b64  	%rd4590, %rd4589, -4294967296;
	setp.ne.s64 	%p1530, %rd4590, 0;
	@%p1530 bra 	$L__BB4_274;
	cvt.u32.u64 	%r3046, %rd20;
	cvt.u32.u64 	%r3047, %rd18;
	div.u32 	%r3048, %r3047, %r3046;
	mul.lo.s32 	%r3049, %r3048, %r3046;
	sub.s32 	%r3050, %r3047, %r3049;
	cvt.u64.u32 	%rd4903, %r3048;
	cvt.u64.u32 	%rd4904, %r3050;
	bra.uni 	$L__BB4_275;
$L__BB4_274:
	div.s64 	%rd4903, %rd18, %rd20;
	mul.lo.s64 	%rd4591, %rd4903, %rd20;
	sub.s64 	%rd4904, %rd18, %rd4591;
$L__BB4_275:
	cvt.rn.f64.s64 	%fd9853, %rd4904;
	fma.rn.f64 	%fd222, %fd2, %fd9853, %fd1;
	or.b64  	%rd4592, %rd4903, %rd27;
	and.b64  	%rd4593, %rd4592, -4294967296;
	setp.ne.s64 	%p1531, %rd4593, 0;
	@%p1531 bra 	$L__BB4_277;
	cvt.u32.u64 	%r3051, %rd27;
	cvt.u32.u64 	%r3052, %rd4903;
	div.u32 	%r3053, %r3052, %r3051;
	mul.lo.s32 	%r3054, %r3053, %r3051;
	sub.s32 	%r3055, %r3052, %r3054;
	cvt.u64.u32 	%rd4905, %r3053;
	cvt.u64.u32 	%rd4906, %r3055;
	bra.uni 	$L__BB4_278;
$L__BB4_277:
	div.s64 	%rd4905, %rd4903, %rd27;
	mul.lo.s64 	%rd4594, %rd4905, %rd27;
	sub.s64 	%rd4906, %rd4903, %rd4594;
$L__BB4_278:
	cvt.rn.f64.s64 	%fd9854, %rd4906;
	fma.rn.f64 	%fd223, %fd5, %fd9854, %fd4;
	or.b64  	%rd4595, %rd4905, %rd34;
	and.b64  	%rd4596, %rd4595, -4294967296;
	setp.ne.s64 	%p1532, %rd4596, 0;
	@%p1532 bra 	$L__BB4_280;
	cvt.u32.u64 	%r3056, %rd34;
	cvt.u32.u64 	%r3057, %rd4905;
	div.u32 	%r3058, %r3057, %r3056;
	mul.lo.s32 	%r3059, %r3058, %r3056;
	sub.s32 	%r3060, %r3057, %r3059;
	cvt.u64.u32 	%rd4907, %r3058;
	cvt.u64.u32 	%rd4908, %r3060;
	bra.uni 	$L__BB4_281;
$L__BB4_280:
	div.s64 	%rd4907, %rd4905, %rd34;
	mul.lo.s64 	%rd4597, %rd4907, %rd34;
	sub.s64 	%rd4908, %rd4905, %rd4597;
$L__BB4_281:
	cvt.rn.f64.s64 	%fd9855, %rd4908;
	fma.rn.f64 	%fd224, %fd8, %fd9855, %fd7;
	or.b64  	%rd4598, %rd4907, %rd41;
	and.b64  	%rd4599, %rd4598, -4294967296;
	setp.ne.s64 	%p1533, %rd4599, 0;
	@%p1533 bra 	$L__BB4_283;
	cvt.u32.u64 	%r3061, %rd41;
	cvt.u32.u64 	%r3062, %rd4907;
	div.u32 	%r3063, %r3062, %r3061;
	mul.lo.s32 	%r3064, %r3063, %r3061;
	sub.s32 	%r3065, %r3062, %r3064;
	cvt.u64.u32 	%rd4909, %r3063;
	cvt.u64.u32 	%rd4910, %r3065;
	bra.uni 	$L__BB4_284;
$L__BB4_283:
	div.s64 	%rd4909, %rd4907, %rd41;
	mul.lo.s64 	%rd4600, %rd4909, %rd41;
	sub.s64 	%rd4910, %rd4907, %rd4600;
$L__BB4_284:
	cvt.rn.f64.s64 	%fd9856, %rd4910;
	fma.rn.f64 	%fd225, %fd11, %fd9856, %fd10;
	or.b64  	%rd4601, %rd4909, %rd48;
	and.b64  	%rd4602, %rd4601, -4294967296;
	setp.ne.s64 	%p1534, %rd4602, 0;
	@%p1534 bra 	$L__BB4_286;
	cvt.u32.u64 	%r3066, %rd48;
	cvt.u32.u64 	%r3067, %rd4909;
	div.u32 	%r3068, %r3067, %r3066;
	mul.lo.s32 	%r3069, %r3068, %r3066;
	sub.s32 	%r3070, %r3067, %r3069;
	cvt.u64.u32 	%rd4911, %r3068;
	cvt.u64.u32 	%rd4912, %r3070;
	bra.uni 	$L__BB4_287;
$L__BB4_286:
	div.s64 	%rd4911, %rd4909, %rd48;
	mul.lo.s64 	%rd4603, %rd4911, %rd48;
	sub.s64 	%rd4912, %rd4909, %rd4603;
$L__BB4_287:
	cvt.rn.f64.s64 	%fd9857, %rd4912;
	fma.rn.f64 	%fd226, %fd14, %fd9857, %fd13;
	or.b64  	%rd4604, %rd4911, %rd55;
	and.b64  	%rd4605, %rd4604, -4294967296;
	setp.ne.s64 	%p1535, %rd4605, 0;
	@%p1535 bra 	$L__BB4_289;
	cvt.u32.u64 	%r3071, %rd55;
	cvt.u32.u64 	%r3072, %rd4911;
	div.u32 	%r3073, %r3072, %r3071;
	mul.lo.s32 	%r3074, %r3073, %r3071;
	sub.s32 	%r3075, %r3072, %r3074;
	cvt.u64.u32 	%rd4913, %r3073;
	cvt.u64.u32 	%rd4914, %r3075;
	bra.uni 	$L__BB4_290;
$L__BB4_289:
	div.s64 	%rd4913, %rd4911, %rd55;
	mul.lo.s64 	%rd4606, %rd4913, %rd55;
	sub.s64 	%rd4914, %rd4911, %rd4606;
$L__BB4_290:
	cvt.rn.f64.s64 	%fd9858, %rd4914;
	fma.rn.f64 	%fd227, %fd17, %fd9858, %fd16;
	or.b64  	%rd4607, %rd4913, %rd62;
	and.b64  	%rd4608, %rd4607, -4294967296;
	setp.ne.s64 	%p1536, %rd4608, 0;
	@%p1536 bra 	$L__BB4_292;
	cvt.u32.u64 	%r3076, %rd62;
	cvt.u32.u64 	%r3077, %rd4913;
	div.u32 	%r3078, %r3077, %r3076;
	mul.lo.s32 	%r3079, %r3078, %r3076;
	sub.s32 	%r3080, %r3077, %r3079;
	cvt.u64.u32 	%rd4915, %r3078;
	cvt.u64.u32 	%rd4916, %r3080;
	bra.uni 	$L__BB4_293;
$L__BB4_292:
	div.s64 	%rd4915, %rd4913, %rd62;
	mul.lo.s64 	%rd4609, %rd4915, %rd62;
	sub.s64 	%rd4916, %rd4913, %rd4609;
$L__BB4_293:
	cvt.rn.f64.s64 	%fd9859, %rd4916;
	fma.rn.f64 	%fd228, %fd20, %fd9859, %fd19;
	or.b64  	%rd4610, %rd4915, %rd69;
	and.b64  	%rd4611, %rd4610, -4294967296;
	setp.ne.s64 	%p1537, %rd4611, 0;
	@%p1537 bra 	$L__BB4_295;
	cvt.u32.u64 	%r3081, %rd69;
	cvt.u32.u64 	%r3082, %rd4915;
	div.u32 	%r3083, %r3082, %r3081;
	mul.lo.s32 	%r3084, %r3083, %r3081;
	sub.s32 	%r3085, %r3082, %r3084;
	cvt.u64.u32 	%rd4917, %r3083;
	cvt.u64.u32 	%rd4918, %r3085;
	bra.uni 	$L__BB4_296;
$L__BB4_295:
	div.s64 	%rd4917, %rd4915, %rd69;
	mul.lo.s64 	%rd4612, %rd4917, %rd69;
	sub.s64 	%rd4918, %rd4915, %rd4612;
$L__BB4_296:
	cvt.rn.f64.s64 	%fd9860, %rd4918;
	fma.rn.f64 	%fd229, %fd23, %fd9860, %fd22;
	or.b64  	%rd4613, %rd4917, %rd76;
	and.b64  	%rd4614, %rd4613, -4294967296;
	setp.ne.s64 	%p1538, %rd4614, 0;
	@%p1538 bra 	$L__BB4_298;
	cvt.u32.u64 	%r3086, %rd76;
	cvt.u32.u64 	%r3087, %rd4917;
	div.u32 	%r3088, %r3087, %r3086;
	mul.lo.s32 	%r3089, %r3088, %r3086;
	sub.s32 	%r3090, %r3087, %r3089;
	cvt.u64.u32 	%rd4919, %r3088;
	cvt.u64.u32 	%rd4920, %r3090;
	bra.uni 	$L__BB4_299;
$L__BB4_298:
	div.s64 	%rd4919, %rd4917, %rd76;
	mul.lo.s64 	%rd4615, %rd4919, %rd76;
	sub.s64 	%rd4920, %rd4917, %rd4615;
$L__BB4_299:
	cvt.rn.f64.s64 	%fd9861, %rd4920;
	fma.rn.f64 	%fd230, %fd26, %fd9861, %fd25;
	or.b64  	%rd4616, %rd4919, %rd83;
	and.b64  	%rd4617, %rd4616, -4294967296;
	setp.ne.s64 	%p1539, %rd4617, 0;
	@%p1539 bra 	$L__BB4_301;
	cvt.u32.u64 	%r3091, %rd83;
	cvt.u32.u64 	%r3092, %rd4919;
	rem.u32 	%r3093, %r3092, %r3091;
	cvt.u64.u32 	%rd4921, %r3093;
	bra.uni 	$L__BB4_302;
$L__BB4_301:
	rem.s64 	%rd4921, %rd4919, %rd83;
$L__BB4_302:
	cvt.rn.f64.s64 	%fd9862, %rd4921;
	fma.rn.f64 	%fd9863, %fd29, %fd9862, %fd28;
	fma.rn.f64 	%fd9864, %fd30, %fd9863, 0d0000000000000000;
	fma.rn.f64 	%fd9865, %fd31, %fd230, %fd9864;
	fma.rn.f64 	%fd9866, %fd32, %fd229, %fd9865;
	fma.rn.f64 	%fd9867, %fd33, %fd228, %fd9866;
	fma.rn.f64 	%fd9868, %fd34, %fd227, %fd9867;
	fma.rn.f64 	%fd9869, %fd35, %fd226, %fd9868;
	fma.rn.f64 	%fd9870, %fd36, %fd225, %fd9869;
	fma.rn.f64 	%fd9871, %fd37, %fd224, %fd9870;
	fma.rn.f64 	%fd9872, %fd38, %fd223, %fd9871;
	fma.rn.f64 	%fd9873, %fd39, %fd222, %fd9872;
	sub.f64 	%fd9874, %fd9873, %fd40;
	abs.f64 	%fd9875, %fd9874;
	setp.lt.f64 	%p1540, %fd9875, %fd8608;
	fma.rn.f64 	%fd9877, %fd42, %fd9863, 0d0000000000000000;
	fma.rn.f64 	%fd9878, %fd43, %fd230, %fd9877;
	fma.rn.f64 	%fd9879, %fd44, %fd229, %fd9878;
	fma.rn.f64 	%fd9880, %fd45, %fd228, %fd9879;
	fma.rn.f64 	%fd9881, %fd46, %fd227, %fd9880;
	fma.rn.f64 	%fd9882, %fd47, %fd226, %fd9881;
	fma.rn.f64 	%fd9883, %fd48, %fd225, %fd9882;
	fma.rn.f64 	%fd9884, %fd49, %fd224, %fd9883;
	fma.rn.f64 	%fd9885, %fd50, %fd223, %fd9884;
	fma.rn.f64 	%fd9886, %fd51, %fd222, %fd9885;
	sub.f64 	%fd9887, %fd9886, %fd52;
	abs.f64 	%fd9888, %fd9887;
	setp.lt.f64 	%p1541, %fd9888, %fd8622;
	fma.rn.f64 	%fd9890, %fd54, %fd9863, 0d0000000000000000;
	fma.rn.f64 	%fd9891, %fd55, %fd230, %fd9890;
	fma.rn.f64 	%fd9892, %fd56, %fd229, %fd9891;
	fma.rn.f64 	%fd9893, %fd57, %fd228, %fd9892;
	fma.rn.f64 	%fd9894, %fd58, %fd227, %fd9893;
	fma.rn.f64 	%fd9895, %fd59, %fd226, %fd9894;
	fma.rn.f64 	%fd9896, %fd60, %fd225, %fd9895;
	fma.rn.f64 	%fd9897, %fd61, %fd224, %fd9896;
	fma.rn.f64 	%fd9898, %fd62, %fd223, %fd9897;
	fma.rn.f64 	%fd9899, %fd63, %fd222, %fd9898;
	sub.f64 	%fd9900, %fd9899, %fd64;
	abs.f64 	%fd9901, %fd9900;
	setp.lt.f64 	%p1542, %fd9901, %fd8636;
	fma.rn.f64 	%fd9903, %fd66, %fd9863, 0d0000000000000000;
	fma.rn.f64 	%fd9904, %fd67, %fd230, %fd9903;
	fma.rn.f64 	%fd9905, %fd68, %fd229, %fd9904;
	fma.rn.f64 	%fd9906, %fd69, %fd228, %fd9905;
	fma.rn.f64 	%fd9907, %fd70, %fd227, %fd9906;
	fma.rn.f64 	%fd9908, %fd71, %fd226, %fd9907;
	fma.rn.f64 	%fd9909, %fd72, %fd225, %fd9908;
	fma.rn.f64 	%fd9910, %fd73, %fd224, %fd9909;
	fma.rn.f64 	%fd9911, %fd74, %fd223, %fd9910;
	fma.rn.f64 	%fd9912, %fd75, %fd222, %fd9911;
	sub.f64 	%fd9913, %fd9912, %fd76;
	abs.f64 	%fd9914, %fd9913;
	setp.lt.f64 	%p1543, %fd9914, %fd8650;
	fma.rn.f64 	%fd9916, %fd78, %fd9863, 0d0000000000000000;
	fma.rn.f64 	%fd9917, %fd79, %fd230, %fd9916;
	fma.rn.f64 	%fd9918, %fd80, %fd229, %fd9917;
	fma.rn.f64 	%fd9919, %fd81, %fd228, %fd9918;
	fma.rn.f64 	%fd9920, %fd82, %fd227, %fd9919;
	fma.rn.f64 	%fd9921, %fd83, %fd226, %fd9920;
	fma.rn.f64 	%fd9922, %fd84, %fd225, %fd9921;
	fma.rn.f64 	%fd9923, %fd85, %fd224, %fd9922;
	fma.rn.f64 	%fd9924, %fd86, %fd223, %fd9923;
	fma.rn.f64 	%fd9925, %fd87, %fd222, %fd9924;
	sub.f64 	%fd9926, %fd9925, %fd88;
	abs.f64 	%fd9927, %fd9926;
	setp.lt.f64 	%p1544, %fd9927, %fd8664;
	fma.rn.f64 	%fd9929, %fd90, %fd9863, 0d0000000000000000;
	fma.rn.f64 	%fd9930, %fd91, %fd230, %fd9929;
	fma.rn.f64 	%fd9931, %fd92, %fd229, %fd9930;
	fma.rn.f64 	%fd9932, %fd93, %fd228, %fd9931;
	fma.rn.f64 	%fd9933, %fd94, %fd227, %fd9932;
	fma.rn.f64 	%fd9934, %fd95, %fd226, %fd9933;
	fma.rn.f64 	%fd9935, %fd96, %fd225, %fd9934;
	fma.rn.f64 	%fd9936, %fd97, %fd224, %fd9935;
	fma.rn.f64 	%fd9937, %fd98, %fd223, %fd9936;
	fma.rn.f64 	%fd9938, %fd99, %fd222, %fd9937;
	sub.f64 	%fd9939, %fd9938, %fd100;
	abs.f64 	%fd9940, %fd9939;
	setp.lt.f64 	%p1545, %fd9940, %fd8678;
	fma.rn.f64 	%fd9942, %fd102, %fd9863, 0d0000000000000000;
	fma.rn.f64 	%fd9943, %fd103, %fd230, %fd9942;
	fma.rn.f64 	%fd9944, %fd104, %fd229, %fd9943;
	fma.rn.f64 	%fd9945, %fd105, %fd228, %fd9944;
	fma.rn.f64 	%fd9946, %fd106, %fd227, %fd9945;
	fma.rn.f64 	%fd9947, %fd107, %fd226, %fd9946;
	fma.rn.f64 	%fd9948, %fd108, %fd225, %fd9947;
	fma.rn.f64 	%fd9949, %fd109, %fd224, %fd9948;
	fma.rn.f64 	%fd9950, %fd110, %fd223, %fd9949;
	fma.rn.f64 	%fd9951, %fd111, %fd222, %fd9950;
	sub.f64 	%fd9952, %fd9951, %fd112;
	abs.f64 	%fd9953, %fd9952;
	setp.lt.f64 	%p1546, %fd9953, %fd8692;
	fma.rn.f64 	%fd9955, %fd114, %fd9863, 0d0000000000000000;
	fma.rn.f64 	%fd9956, %fd115, %fd230, %fd9955;
	fma.rn.f64 	%fd9957, %fd116, %fd229, %fd9956;
	fma.rn.f64 	%fd9958, %fd117, %fd228, %fd9957;
	fma.rn.f64 	%fd9959, %fd118, %fd227, %fd9958;
	fma.rn.f64 	%fd9960, %fd119, %fd226, %fd9959;
	fma.rn.f64 	%fd9961, %fd120, %fd225, %fd9960;
	fma.rn.f64 	%fd9962, %fd121, %fd224, %fd9961;
	fma.rn.f64 	%fd9963, %fd122, %fd223, %fd9962;
	fma.rn.f64 	%fd9964, %fd123, %fd222, %fd9963;
	sub.f64 	%fd9965, %fd9964, %fd124;
	abs.f64 	%fd9966, %fd9965;
	setp.lt.f64 	%p1547, %fd9966, %fd8706;
	fma.rn.f64 	%fd9968, %fd126, %fd9863, 0d0000000000000000;
	fma.rn.f64 	%fd9969, %fd127, %fd230, %fd9968;
	fma.rn.f64 	%fd9970, %fd128, %fd229, %fd9969;
	fma.rn.f64 	%fd9971, %fd129, %fd228, %fd9970;
	fma.rn.f64 	%fd9972, %fd130, %fd227, %fd9971;
	fma.rn.f64 	%fd9973, %fd131, %fd226, %fd9972;
	fma.rn.f64 	%fd9974, %fd132, %fd225, %fd9973;
	fma.rn.f64 	%fd9975, %fd133, %fd224, %fd9974;
	fma.rn.f64 	%fd9976, %fd134, %fd223, %fd9975;
	fma.rn.f64 	%fd9977, %fd135, %fd222, %fd9976;
	sub.f64 	%fd9978, %fd9977, %fd136;
	abs.f64 	%fd9979, %fd9978;
	setp.lt.f64 	%p1548, %fd9979, %fd8720;
	fma.rn.f64 	%fd9981, %fd138, %fd9863, 0d0000000000000000;
	fma.rn.f64 	%fd9982, %fd139, %fd230, %fd9981;
	fma.rn.f64 	%fd9983, %fd140, %fd229, %fd9982;
	fma.rn.f64 	%fd9984, %fd141, %fd228, %fd9983;
	fma.rn.f64 	%fd9985, %fd142, %fd227, %fd9984;
	fma.rn.f64 	%fd9986, %fd143, %fd226, %fd9985;
	fma.rn.f64 	%fd9987, %fd144, %fd225, %fd9986;
	fma.rn.f64 	%fd9988, %fd145, %fd224, %fd9987;
	fma.rn.f64 	%fd9989, %fd146, %fd223, %fd9988;
	fma.rn.f64 	%fd9990, %fd147, %fd222, %fd9989;
	sub.f64 	%fd9991, %fd9990, %fd148;
	abs.f64 	%fd9992, %fd9991;
	setp.lt.f64 	%p1549, %fd9992, %fd149;
	and.pred  	%p1550, %p1549, %p1548;
	and.pred  	%p1551, %p1550, %p1547;
	and.pred  	%p1552, %p1551, %p1546;
	and.pred  	%p1553, %p1552, %p1545;
	and.pred  	%p1554, %p1553, %p1544;
	and.pred  	%p1555, %p1554, %p1543;
	and.pred  	%p1556, %p1555, %p1542;
	and.pred  	%p1557, %p1556, %p1541;
	and.pred  	%p10, %p1557, %p1540;
	or.b64  	%rd4618, %rd19, %rd20;
	and.b64  	%rd4619, %rd4618, -4294967296;
	setp.ne.s64 	%p1558, %rd4619, 0;
	@%p1558 bra 	$L__BB4_304;
	cvt.u32.u64 	%r3094, %rd20;
	cvt.u32.u64 	%r3095, %rd19;
	div.u32 	%r3096, %r3095, %r3094;
	mul.lo.s32 	%r3097, %r3096, %r3094;
	sub.s32 	%r3098, %r3095, %r3097;
	cvt.u64.u32 	%rd4922, %r3096;
	cvt.u64.u32 	%rd4923, %r3098;
	bra.uni 	$L__BB4_305;
$L__BB4_304:
	div.s64 	%rd4922, %rd19, %rd20;
	mul.lo.s64 	%rd4620, %rd4922, %rd20;
	sub.s64 	%rd4923, %rd19, %rd4620;
$L__BB4_305:
	cvt.rn.f64.s64 	%fd9993, %rd4923;
	fma.rn.f64 	%fd231, %fd2, %fd9993, %fd1;
	or.b64  	%rd4621, %rd4922, %rd27;
	and.b64  	%rd4622, %rd4621, -4294967296;
	setp.ne.s64 	%p1559, %rd4622, 0;
	@%p1559 bra 	$L__BB4_307;
	cvt.u32.u64 	%r3099, %rd27;
	cvt.u32.u64 	%r3100, %rd4922;
	div.u32 	%r3101, %r3100, %r3099;
	mul.lo.s32 	%r3102, %r3101, %r3099;
	sub.s32 	%r3103, %r3100, %r3102;
	cvt.u64.u32 	%rd4924, %r3101;
	cvt.u64.u32 	%rd4925, %r3103;
	bra.uni 	$L__BB4_308;
$L__BB4_307:
	div.s64 	%rd4924, %rd4922, %rd27;
	mul.lo.s64 	%rd4623, %rd4924, %rd27;
	sub.s64 	%rd4925, %rd4922, %rd4623;
$L__BB4_308:
	cvt.rn.f64.s64 	%fd9994, %rd4925;
	fma.rn.f64 	%fd232, %fd5, %fd9994, %fd4;
	or.b64  	%rd4624, %rd4924, %rd34;
	and.b64  	%rd4625, %rd4624, -4294967296;
	setp.ne.s64 	%p1560, %rd4625, 0;
	@%p1560 bra 	$L__BB4_310;
	cvt.u32.u64 	%r3104, %rd34;
	cvt.u32.u64 	%r3105, %rd4924;
	div.u32 	%r3106, %r3105, %r3104;
	mul.lo.s32 	%r3107, %r3106, %r3104;
	sub.s32 	%r3108, %r3105, %r3107;
	cvt.u64.u32 	%rd4926, %r3106;
	cvt.u64.u32 	%rd4927, %r3108;
	bra.uni 	$L__BB4_311;
$L__BB4_310:
	div.s64 	%rd4926, %rd4924, %rd34;
	mul.lo.s64 	%rd4626, %rd4926, %rd34;
	sub.s64 	%rd4927, %rd4924, %rd4626;
$L__BB4_311:
	cvt.rn.f64.s64 	%fd9995, %rd4927;
	fma.rn.f64 	%fd233, %fd8, %fd9995, %fd7;
	or.b64  	%rd4627, %rd4926, %rd41;
	and.b64  	%rd4628, %rd4627, -4294967296;
	setp.ne.s64 	%p1561, %rd4628, 0;
	@%p1561 bra 	$L__BB4_313;
	cvt.u32.u64 	%r3109, %rd41;
	cvt.u32.u64 	%r3110, %rd4926;
	div.u32 	%r3111, %r3110, %r3109;
	mul.lo.s32 	%r3112, %r3111, %r3109;
	sub.s32 	%r3113, %r3110, %r3112;
	cvt.u64.u32 	%rd4928, %r3111;
	cvt.u64.u32 	%rd4929, %r3113;
	bra.uni 	$L__BB4_314;
$L__BB4_313:
	div.s64 	%rd4928, %rd4926, %rd41;
	mul.lo.s64 	%rd4629, %rd4928, %rd41;
	sub.s64 	%rd4929, %rd4926, %rd4629;
$L__BB4_314:
	cvt.rn.f64.s64 	%fd9996, %rd4929;
	fma.rn.f64 	%fd234, %fd11, %fd9996, %fd10;
	or.b64  	%rd4630, %rd4928, %rd48;
	and.b64  	%rd4631, %rd4630, -4294967296;
	setp.ne.s64 	%p1562, %rd4631, 0;
	@%p1562 bra 	$L__BB4_316;
	cvt.u32.u64 	%r3114, %rd48;
	cvt.u32.u64 	%r3115, %rd4928;
	div.u32 	%r3116, %r3115, %r3114;
	mul.lo.s32 	%r3117, %r3116, %r3114;
	sub.s32 	%r3118, %r3115, %r3117;
	cvt.u64.u32 	%rd4930, %r3116;
	cvt.u64.u32 	%rd4931, %r3118;
	bra.uni 	$L__BB4_317;
$L__BB4_316:
	div.s64 	%rd4930, %rd4928, %rd48;
	mul.lo.s64 	%rd4632, %rd4930, %rd48;
	sub.s64 	%rd4931, %rd4928, %rd4632;
$L__BB4_317:
	cvt.rn.f64.s64 	%fd9997, %rd4931;
	fma.rn.f64 	%fd235, %fd14, %fd9997, %fd13;
	or.b64  	%rd4633, %rd4930, %rd55;
	and.b64  	%rd4634, %rd4633, -4294967296;
	setp.ne.s64 	%p1563, %rd4634, 0;
	@%p1563 bra 	$L__BB4_319;
	cvt.u32.u64 	%r3119, %rd55;
	cvt.u32.u64 	%r3120, %rd4930;
	div.u32 	%r3121, %r3120, %r3119;
	mul.lo.s32 	%r3122, %r3121, %r3119;
	sub.s32 	%r3123, %r3120, %r3122;
	cvt.u64.u32 	%rd4932, %r3121;
	cvt.u64.u32 	%rd4933, %r3123;
	bra.uni 	$L__BB4_320;
$L__BB4_319:
	div.s64 	%rd4932, %rd4930, %rd55;
	mul.lo.s64 	%rd4635, %rd4932, %rd55;
	sub.s64 	%rd4933, %rd4930, %rd4635;
$L__BB4_320:
	cvt.rn.f64.s64 	%fd9998, %rd4933;
	fma.rn.f64 	%fd236, %fd17, %fd9998, %fd16;
	or.b64  	%rd4636, %rd4932, %rd62;
	and.b64  	%rd4637, %rd4636, -4294967296;
	setp.ne.s64 	%p1564, %rd4637, 0;
	@%p1564 bra 	$L__BB4_322;
	cvt.u32.u64 	%r3124, %rd62;
	cvt.u32.u64 	%r3125, %rd4932;
	div.u32 	%r3126, %r3125, %r3124;
	mul.lo.s32 	%r3127, %r3126, %r3124;
	sub.s32 	%r3128, %r3125, %r3127;
	cvt.u64.u32 	%rd4934, %r3126;
	cvt.u64.u32 	%rd4935, %r3128;
	bra.uni 	$L__BB4_323;
$L__BB4_322:
	div.s64 	%rd4934, %rd4932, %rd62;
	mul.lo.s64 	%rd4638, %rd4934, %rd62;
	sub.s64 	%rd4935, %rd4932, %rd4638;
$L__BB4_323:
	cvt.rn.f64.s64 	%fd9999, %rd4935;
	fma.rn.f64 	%fd237, %fd20, %fd9999, %fd19;
	or.b64  	%rd4639, %rd4934, %rd69;
	and.b64  	%rd4640, %rd4639, -4294967296;
	setp.ne.s64 	%p1565, %rd4640, 0;
	@%p1565 bra 	$L__BB4_325;
	cvt.u32.u64 	%r3129, %rd69;
	cvt.u32.u64 	%r3130, %rd4934;
	div.u32 	%r3131, %r3130, %r3129;
	mul.lo.s32 	%r3132, %r3131, %r3129;
	sub.s32 	%r3133, %r3130, %r3132;
	cvt.u64.u32 	%rd4936, %r3131;
	cvt.u64.u32 	%rd4937, %r3133;
	bra.uni 	$L__BB4_326;
$L__BB4_325:
	div.s64 	%rd4936, %rd4934, %rd69;
	mul.lo.s64 	%rd4641, %rd4936, %rd69;
	sub.s64 	%rd4937, %rd4934, %rd4641;
$L__BB4_326:
	cvt.rn.f64.s64 	%fd10000, %rd4937;
	fma.rn.f64 	%fd238, %fd23, %fd10000, %fd22;
	or.b64  	%rd4642, %rd4936, %rd76;
	and.b64  	%rd4643, %rd4642, -4294967296;
	setp.ne.s64 	%p1566, %rd4643, 0;
	@%p1566 bra 	$L__BB4_328;
	cvt.u32.u64 	%r3134, %rd76;
	cvt.u32.u64 	%r3135, %rd4936;
	div.u32 	%r3136, %r3135, %r3134;
	mul.lo.s32 	%r3137, %r3136, %r3134;
	sub.s32 	%r3138, %r3135, %r3137;
	cvt.u64.u32 	%rd4938, %r3136;
	cvt.u64.u32 	%rd4939, %r3138;
	bra.uni 	$L__BB4_329;
$L__BB4_328:
	div.s64 	%rd4938, %rd4936, %rd76;
	mul.lo.s64 	%rd4644, %rd4938, %rd76;
	sub.s64 	%rd4939, %rd4936, %rd4644;
$L__BB4_329:
	cvt.rn.f64.s64 	%fd10001, %rd4939;
	fma.rn.f64 	%fd239, %fd26, %fd10001, %fd25;
	or.b64  	%rd4645, %rd4938, %rd83;
	and.b64  	%rd4646, %rd4645, -4294967296;
	setp.ne.s64 	%p1567, %rd4646, 0;
	@%p1567 bra 	$L__BB4_331;
	cvt.u32.u64 	%r3139, %rd83;
	cvt.u32.u64 	%r3140, %rd4938;
	rem.u32 	%r3141, %r3140, %r3139;
	cvt.u64.u32 	%rd4940, %r3141;
	bra.uni 	$L__BB4_332;
$L__BB4_331:
	rem.s64 	%rd4940, %rd4938, %rd83;
$L__BB4_332:
	mov.u32 	%r3266, %tid.x;
	shr.u32 	%r5, %r3266, 5;
	cvt.rn.f64.s64 	%fd10002, %rd4940;
	fma.rn.f64 	%fd10003, %fd29, %fd10002, %fd28;
	fma.rn.f64 	%fd10004, %fd30, %fd10003, 0d0000000000000000;
	fma.rn.f64 	%fd10005, %fd31, %fd239, %fd10004;
	fma.rn.f64 	%fd10006, %fd32, %fd238, %fd10005;
	fma.rn.f64 	%fd10007, %fd33, %fd237, %fd10006;
	fma.rn.f64 	%fd10008, %fd34, %fd236, %fd10007;
	fma.rn.f64 	%fd10009, %fd35, %fd235, %fd10008;
	fma.rn.f64 	%fd10010, %fd36, %fd234, %fd10009;
	fma.rn.f64 	%fd10011, %fd37, %fd233, %fd10010;
	fma.rn.f64 	%fd10012, %fd38, %fd232, %fd10011;
	fma.rn.f64 	%fd10013, %fd39, %fd231, %fd10012;
	sub.f64 	%fd10014, %fd10013, %fd40;
	abs.f64 	%fd10015, %fd10014;
	setp.lt.f64 	%p1568, %fd10015, %fd8608;
	fma.rn.f64 	%fd10017, %fd42, %fd10003, 0d0000000000000000;
	fma.rn.f64 	%fd10018, %fd43, %fd239, %fd10017;
	fma.rn.f64 	%fd10019, %fd44, %fd238, %fd10018;
	fma.rn.f64 	%fd10020, %fd45, %fd237, %fd10019;
	fma.rn.f64 	%fd10021, %fd46, %fd236, %fd10020;
	fma.rn.f64 	%fd10022, %fd47, %fd235, %fd10021;
	fma.rn.f64 	%fd10023, %fd48, %fd234, %fd10022;
	fma.rn.f64 	%fd10024, %fd49, %fd233, %fd10023;
	fma.rn.f64 	%fd10025, %fd50, %fd232, %fd10024;
	fma.rn.f64 	%fd10026, %fd51, %fd231, %fd10025;
	sub.f64 	%fd10027, %fd10026, %fd52;
	abs.f64 	%fd10028, %fd10027;
	setp.lt.f64 	%p1569, %fd10028, %fd8622;
	fma.rn.f64 	%fd10030, %fd54, %fd10003, 0d0000000000000000;
	fma.rn.f64 	%fd10031, %fd55, %fd239, %fd10030;
	fma.rn.f64 	%fd10032, %fd56, %fd238, %fd10031;
	fma.rn.f64 	%fd10033, %fd57, %fd237, %fd10032;
	fma.rn.f64 	%fd10034, %fd58, %fd236, %fd10033;
	fma.rn.f64 	%fd10035, %fd59, %fd235, %fd10034;
	fma.rn.f64 	%fd10036, %fd60, %fd234, %fd10035;
	fma.rn.f64 	%fd10037, %fd61, %fd233, %fd10036;
	fma.rn.f64 	%fd10038, %fd62, %fd232, %fd10037;
	fma.rn.f64 	%fd10039, %fd63, %fd231, %fd10038;
	sub.f64 	%fd10040, %fd10039, %fd64;
	abs.f64 	%fd10041, %fd10040;
	setp.lt.f64 	%p1570, %fd10041, %fd8636;
	fma.rn.f64 	%fd10043, %fd66, %fd10003, 0d0000000000000000;
	fma.rn.f64 	%fd10044, %fd67, %fd239, %fd10043;
	fma.rn.f64 	%fd10045, %fd68, %fd238, %fd10044;
	fma.rn.f64 	%fd10046, %fd69, %fd237, %fd10045;
	fma.rn.f64 	%fd10047, %fd70, %fd236, %fd10046;
	fma.rn.f64 	%fd10048, %fd71, %fd235, %fd10047;
	fma.rn.f64 	%fd10049, %fd72, %fd234, %fd10048;
	fma.rn.f64 	%fd10050, %fd73, %fd233, %fd10049;
	fma.rn.f64 	%fd10051, %fd74, %fd232, %fd10050;
	fma.rn.f64 	%fd10052, %fd75, %fd231, %fd10051;
	sub.f64 	%fd10053, %fd10052, %fd76;
	abs.f64 	%fd10054, %fd10053;
	setp.lt.f64 	%p1571, %fd10054, %fd8650;
	fma.rn.f64 	%fd10056, %fd78, %fd10003, 0d0000000000000000;
	fma.rn.f64 	%fd10057, %fd79, %fd239, %fd10056;
	fma.rn.f64 	%fd10058, %fd80, %fd238, %fd10057;
	fma.rn.f64 	%fd10059, %fd81, %fd237, %fd10058;
	fma.rn.f64 	%fd10060, %fd82, %fd236, %fd10059;
	fma.rn.f64 	%fd10061, %fd83, %fd235, %fd10060;
	fma.rn.f64 	%fd10062, %fd84, %fd234, %fd10061;
	fma.rn.f64 	%fd10063, %fd85, %fd233, %fd10062;
	fma.rn.f64 	%fd10064, %fd86, %fd232, %fd10063;
	fma.rn.f64 	%fd10065, %fd87, %fd231, %fd10064;
	sub.f64 	%fd10066, %fd10065, %fd88;
	abs.f64 	%fd10067, %fd10066;
	setp.lt.f64 	%p1572, %fd10067, %fd8664;
	fma.rn.f64 	%fd10069, %fd90, %fd10003, 0d0000000000000000;
	fma.rn.f64 	%fd10070, %fd91, %fd239, %fd10069;
	fma.rn.f64 	%fd10071, %fd92, %fd238, %fd10070;
	fma.rn.f64 	%fd10072, %fd93, %fd237, %fd10071;
	fma.rn.f64 	%fd10073, %fd94, %fd236, %fd10072;
	fma.rn.f64 	%fd10074, %fd95, %fd235, %fd10073;
	fma.rn.f64 	%fd10075, %fd96, %fd234, %fd10074;
	fma.rn.f64 	%fd10076, %fd97, %fd233, %fd10075;
	fma.rn.f64 	%fd10077, %fd98, %fd232, %fd10076;
	fma.rn.f64 	%fd10078, %fd99, %fd231, %fd10077;
	sub.f64 	%fd10079, %fd10078, %fd100;
	abs.f64 	%fd10080, %fd10079;
	setp.lt.f64 	%p1573, %fd10080, %fd8678;
	fma.rn.f64 	%fd10082, %fd102, %fd10003, 0d0000000000000000;
	fma.rn.f64 	%fd10083, %fd103, %fd239, %fd10082;
	fma.rn.f64 	%fd10084, %fd104, %fd238, %fd10083;
	fma.rn.f64 	%fd10085, %fd105, %fd237, %fd10084;
	fma.rn.f64 	%fd10086, %fd106, %fd236, %fd10085;
	fma.rn.f64 	%fd10087, %fd107, %fd235, %fd10086;
	fma.rn.f64 	%fd10088, %fd108, %fd234, %fd10087;
	fma.rn.f64 	%fd10089, %fd109, %fd233, %fd10088;
	fma.rn.f64 	%fd10090, %fd110, %fd232, %fd10089;
	fma.rn.f64 	%fd10091, %fd111, %fd231, %fd10090;
	sub.f64 	%fd10092, %fd10091, %fd112;
	abs.f64 	%fd10093, %fd10092;
	setp.lt.f64 	%p1574, %fd10093, %fd8692;
	fma.rn.f64 	%fd10095, %fd114, %fd10003, 0d0000000000000000;
	fma.rn.f64 	%fd10096, %fd115, %fd239, %fd10095;
	fma.rn.f64 	%fd10097, %fd116, %fd238, %fd10096;
	fma.rn.f64 	%fd10098, %fd117, %fd237, %fd10097;
	fma.rn.f64 	%fd10099, %fd118, %fd236, %fd10098;
	fma.rn.f64 	%fd10100, %fd119, %fd235, %fd10099;
	fma.rn.f64 	%fd10101, %fd120, %fd234, %fd10100;
	fma.rn.f64 	%fd10102, %fd121, %fd233, %fd10101;
	fma.rn.f64 	%fd10103, %fd122, %fd232, %fd10102;
	fma.rn.f64 	%fd10104, %fd123, %fd231, %fd10103;
	sub.f64 	%fd10105, %fd10104, %fd124;
	abs.f64 	%fd10106, %fd10105;
	setp.lt.f64 	%p1575, %fd10106, %fd8706;
	fma.rn.f64 	%fd10108, %fd126, %fd10003, 0d0000000000000000;
	fma.rn.f64 	%fd10109, %fd127, %fd239, %fd10108;
	fma.rn.f64 	%fd10110, %fd128, %fd238, %fd10109;
	fma.rn.f64 	%fd10111, %fd129, %fd237, %fd10110;
	fma.rn.f64 	%fd10112, %fd130, %fd236, %fd10111;
	fma.rn.f64 	%fd10113, %fd131, %fd235, %fd10112;
	fma.rn.f64 	%fd10114, %fd132, %fd234, %fd10113;
	fma.rn.f64 	%fd10115, %fd133, %fd233, %fd10114;
	fma.rn.f64 	%fd10116, %fd134, %fd232, %fd10115;
	fma.rn.f64 	%fd10117, %fd135, %fd231, %fd10116;
	sub.f64 	%fd10118, %fd10117, %fd136;
	abs.f64 	%fd10119, %fd10118;
	setp.lt.f64 	%p1576, %fd10119, %fd8720;
	fma.rn.f64 	%fd10121, %fd138, %fd10003, 0d0000000000000000;
	fma.rn.f64 	%fd10122, %fd139, %fd239, %fd10121;
	fma.rn.f64 	%fd10123, %fd140, %fd238, %fd10122;
	fma.rn.f64 	%fd10124, %fd141, %fd237, %fd10123;
	fma.rn.f64 	%fd10125, %fd142, %fd236, %fd10124;
	fma.rn.f64 	%fd10126, %fd143, %fd235, %fd10125;
	fma.rn.f64 	%fd10127, %fd144, %fd234, %fd10126;
	fma.rn.f64 	%fd10128, %fd145, %fd233, %fd10127;
	fma.rn.f64 	%fd10129, %fd146, %fd232, %fd10128;
	fma.rn.f64 	%fd10130, %fd147, %fd231, %fd10129;
	sub.f64 	%fd10131, %fd10130, %fd148;
	abs.f64 	%fd10132, %fd10131;
	setp.lt.f64 	%p1577, %fd10132, %fd149;
	and.pred  	%p1578, %p1577, %p1576;
	and.pred  	%p1579, %p1578, %p1575;
	and.pred  	%p1580, %p1579, %p1574;
	and.pred  	%p1581, %p1580, %p1573;
	and.pred  	%p1582, %p1581, %p1572;
	and.pred  	%p1583, %p1582, %p1571;
	and.pred  	%p1584, %p1583, %p1570;
	and.pred  	%p1585, %p1584, %p1569;
	and.pred  	%p11, %p1585, %p1568;
	selp.u32 	%r3172, 1, 0, %p11;
	bar.sync 	0;
	selp.u32 	%r3173, 1, 0, %p2;
	selp.u32 	%r6, 1, 0, %p1;
	add.s32 	%r7, %r3173, %r6;
	selp.u32 	%r3174, 1, 0, %p3;
	add.s32 	%r8, %r7, %r3174;
	selp.u32 	%r3175, 1, 0, %p4;
	add.s32 	%r9, %r8, %r3175;
	selp.u32 	%r3176, 1, 0, %p5;
	add.s32 	%r10, %r9, %r3176;
	selp.u32 	%r11, 1, 0, %p6;
	add.s32 	%r3177, %r10, %r11;
	selp.u32 	%r12, 1, 0, %p7;
	add.s32 	%r3178, %r3177, %r12;
	selp.u32 	%r13, 1, 0, %p8;
	add.s32 	%r3179, %r3178, %r13;
	selp.u32 	%r14, 1, 0, %p9;
	add.s32 	%r3180, %r3179, %r14;
	selp.u32 	%r15, 1, 0, %p10;
	add.s32 	%r3181, %r3180, %r15;
	add.s32 	%r3146, %r3181, %r3172;
	mov.b32 	%r3144, 1;
	mov.b32 	%r3169, 0;
	mov.b32 	%r3171, -1;
	// begin inline asm
	{  .reg .s32 r0;  .reg .pred p;  shfl.sync.up.b32 r0|p, %r3146, %r3144, %r3169, %r3171;  @p add.s32 r0, r0, %r3146;  mov.s32 %r3142, r0;}
	// end inline asm
	mov.b32 	%r3150, 2;
	// begin inline asm
	{  .reg .s32 r0;  .reg .pred p;  shfl.sync.up.b32 r0|p, %r3142, %r3150, %r3169, %r3171;  @p add.s32 r0, r0, %r3142;  mov.s32 %r3148, r0;}
	// end inline asm
	mov.b32 	%r3156, 4;
	// begin inline asm
	{  .reg .s32 r0;  .reg .pred p;  shfl.sync.up.b32 r0|p, %r3148, %r3156, %r3169, %r3171;  @p add.s32 r0, r0, %r3148;  mov.s32 %r3154, r0;}
	// end inline asm
	mov.b32 	%r3162, 8;
	// begin inline asm
	{  .reg .s32 r0;  .reg .pred p;  shfl.sync.up.b32 r0|p, %r3154, %r3162, %r3169, %r3171;  @p add.s32 r0, r0, %r3154;  mov.s32 %r3160, r0;}
	// end inline asm
	mov.b32 	%r3168, 16;
	// begin inline asm
	{  .reg .s32 r0;  .reg .pred p;  shfl.sync.up.b32 r0|p, %r3160, %r3168, %r3169, %r3171;  @p add.s32 r0, r0, %r3160;  mov.s32 %r3166, r0;}
	// end inline asm
	setp.ne.s32 	%p1586, %r2592, 31;
	@%p1586 bra 	$L__BB4_334;
	shl.b32 	%r3182, %r5, 2;
	mov.u32 	%r3183, _ZZN3cub18CUB_300001_SM_10006detail6select23DeviceSelectSweepKernelINS2_10policy_hubIxNS0_8NullTypeEiLb0ELNS0_10SelectImplE0EE10Policy1000EN6thrust24THRUST_300001_SM_1000_NS17counting_iteratorIxNSA_11use_defaultESC_SC_EEPS5_NSA_6detail15normal_iteratorINSA_10device_ptrIxEEEEPlNS0_13ScanTileStateIiLb1EEE6EvalOpS5_iNS2_19streaming_context_tIlLb1EEELS6_0EEEvT0_T1_T2_T3_T4_T5_T6_T7_iT8_NS1_7vsmem_tEE19static_temp_storage;
	add.s32 	%r3184, %r3183, %r3182;
	st.shared.u32 	[%r3184], %r3166;
$L__BB4_334:
	bar.sync 	0;
	ld.shared.v4.u32 	{%r18, %r19, %r20, %r21}, [_ZZN3cub18CUB_300001_SM_10006detail6select23DeviceSelectSweepKernelINS2_10policy_hubIxNS0_8NullTypeEiLb0ELNS0_10SelectImplE0EE10Policy1000EN6thrust24THRUST_300001_SM_1000_NS17counting_iteratorIxNSA_11use_defaultESC_SC_EEPS5_NSA_6detail15normal_iteratorINSA_10device_ptrIxEEEEPlNS0_13ScanTileStateIiLb1EEE6EvalOpS5_iNS2_19streaming_context_tIlLb1EEELS6_0EEEvT0_T1_T2_T3_T4_T5_T6_T7_iT8_NS1_7vsmem_tEE19static_temp_storage];
	add.s32 	%r3185, %r19, %r18;
	setp.eq.s32 	%p1587, %r5, 2;
	selp.b32 	%r3186, %r3185, %r18, %p1587;
	add.s32 	%r3187, %r3185, %r20;
	setp.eq.s32 	%p1588, %r5, 3;
	selp.b32 	%r3188, %r3187, %r3186, %p1588;
	add.s32 	%r3189, %r3187, %r21;
	setp.eq.s32 	%p1589, %r5, 4;
	selp.b32 	%r3190, %r3189, %r3188, %p1589;
	ld.shared.v4.u32 	{%r22, %r23, %r24, %r25}, [_ZZN3cub18CUB_300001_SM_10006detail6select23DeviceSelectSweepKernelINS2_10policy_hubIxNS0_8NullTypeEiLb0ELNS0_10SelectImplE0EE10Policy1000EN6thrust24THRUST_300001_SM_1000_NS17counting_iteratorIxNSA_11use_defaultESC_SC_EEPS5_NSA_6detail15normal_iteratorINSA_10device_ptrIxEEEEPlNS0_13ScanTileStateIiLb1EEE6EvalOpS5_iNS2_19streaming_context_tIlLb1EEELS6_0EEEvT0_T1_T2_T3_T4_T5_T6_T7_iT8_NS1_7vsmem_tEE19static_temp_storage+16];
	add.s32 	%r3191, %r3189, %r22;
	setp.eq.s32 	%p1590, %r5, 5;
	selp.b32 	%r3192, %r3191, %r3190, %p1590;
	add.s32 	%r3193, %r3191, %r23;
	setp.eq.s32 	%p1591, %r5, 6;
	selp.b32 	%r3194, %r3193, %r3192, %p1591;
	add.s32 	%r3195, %r3193, %r24;
	setp.eq.s32 	%p1592, %r5, 7;
	selp.b32 	%r3196, %r3195, %r3194, %p1592;
	add.s32 	%r3197, %r3195, %r25;
	setp.eq.s32 	%p1593, %r5, 8;
	selp.b32 	%r3198, %r3197, %r3196, %p1593;
	ld.shared.v4.u32 	{%r26, %r27, %r28, %r29}, [_ZZN3cub18CUB_300001_SM_10006detail6select23DeviceSelectSweepKernelINS2_10policy_hubIxNS0_8NullTypeEiLb0ELNS0_10SelectImplE0EE10Policy1000EN6thrust24THRUST_300001_SM_1000_NS17counting_iteratorIxNSA_11use_defaultESC_SC_EEPS5_NSA_6detail15normal_iteratorINSA_10device_ptrIxEEEEPlNS0_13ScanTileStateIiLb1EEE6EvalOpS5_iNS2_19streaming_context_tIlLb1EEELS6_0EEEvT0_T1_T2_T3_T4_T5_T6_T7_iT8_NS1_7vsmem_tEE19static_temp_storage+32];
	add.s32 	%r3199, %r3197, %r26;
	setp.eq.s32 	%p1594, %r5, 9;
	selp.b32 	%r3200, %r3199, %r3198, %p1594;
	add.s32 	%r3201, %r3199, %r27;
	setp.eq.s32 	%p1595, %r5, 10;
	selp.b32 	%r3202, %r3201, %r3200, %p1595;
	add.s32 	%r3203, %r3201, %r28;
	setp.eq.s32 	%p1596, %r5, 11;
	selp.b32 	%r3204, %r3203, %r3202, %p1596;
	add.s32 	%r30, %r3203, %r29;
	setp.lt.u32 	%p1597, %r3266, 32;
	selp.b32 	%r3205, 0, %r3204, %p1597;
	setp.eq.s32 	%p1598, %r2592, 0;
	sub.s32 	%r3206, %r3166, %r3146;
	selp.b32 	%r3207, 0, %r3206, %p1598;
	add.s32 	%r31, %r3205, %r3207;
	add.s32 	%r32, %r31, %r6;
	add.s32 	%r33, %r7, %r31;
	add.s32 	%r34, %r8, %r31;
	add.s32 	%r35, %r9, %r31;
	add.s32 	%r36, %r10, %r31;
	add.s32 	%r37, %r36, %r11;
	add.s32 	%r38, %r37, %r12;
	add.s32 	%r39, %r38, %r13;
	add.s32 	%r40, %r39, %r14;
	add.s32 	%r41, %r40, %r15;
	setp.ne.s32 	%p1599, %r3266, 0;
	@%p1599 bra 	$L__BB4_336;
	add.s64 	%rd4647, %rd2, 256;
	mov.b32 	%r3208, 101;
	// begin inline asm
	st.relaxed.gpu.v2.u32 [%rd4647], {%r3208, %r30};
	// end inline asm
$L__BB4_336:
	mov.u64 	%rd657, %rd2970;
	setp.gt.s32 	%p1600, %r30, 384;
	@%p1600 bra 	$L__BB4_381;
	ld.param.u8 	%rs1, [%rd657];
	ld.param.u64 	%rd4648, [%rd657+24];
	cvta.to.global.u64 	%rd658, %rd4648;
	@%p1 bra 	$L__BB4_338;
	bra.uni 	$L__BB4_341;
$L__BB4_338:
	setp.ne.s16 	%p1601, %rs1, 0;
	mov.b64 	%rd4948, 0;
	@%p1601 bra 	$L__BB4_340;
	ld.global.u64 	%rd4948, [%rd658];
$L__BB4_340:
	cvt.s64.s32 	%rd4650, %r31;
	add.s64 	%rd4651, %rd4948, %rd4650;
	shl.b64 	%rd4652, %rd4651, 3;
	add.s64 	%rd4653, %rd4, %rd4652;
	st.global.u64 	[%rd4653], %rd9;
$L__BB4_341:
	not.pred 	%p1602, %p2;
	@%p1602 bra 	$L__BB4_345;
	setp.ne.s16 	%p1603, %rs1, 0;
	mov.b64 	%rd4949, 0;
	@%p1603 bra 	$L__BB4_344;
	ld.global.u64 	%rd4949, [%rd658];
$L__BB4_344:
	cvt.s64.s32 	%rd4655, %r32;
	add.s64 	%rd4656, %rd4949, %rd4655;
	shl.b64 	%rd4657, %rd4656, 3;
	add.s64 	%rd4658, %rd4, %rd4657;
	st.global.u64 	[%rd4658], %rd10;
$L__BB4_345:
	not.pred 	%p1604, %p3;
	@%p1604 bra 	$L__BB4_349;
	setp.ne.s16 	%p1605, %rs1, 0;
	mov.b64 	%rd4950, 0;
	@%p1605 bra 	$L__BB4_348;
	ld.global.u64 	%rd4950, [%rd658];
$L__BB4_348:
	cvt.s64.s32 	%rd4660, %r33;
	add.s64 	%rd4661, %rd4950, %rd4660;
	shl.b64 	%rd4662, %rd4661, 3;
	add.s64 	%rd4663, %rd4, %rd4662;
	st.global.u64 	[%rd4663], %rd11;
$L__BB4_349:
	not.pred 	%p1606, %p4;
	@%p1606 bra 	$L__BB4_353;
	setp.ne.s16 	%p1607, %rs1, 0;
	mov.b64 	%rd4951, 0;
	@%p1607 bra 	$L__BB4_352;
	ld.global.u64 	%rd4951, [%rd658];
$L__BB4_352:
	cvt.s64.s32 	%rd4665, %r34;
	add.s64 	%rd4666, %rd4951, %rd4665;
	shl.b64 	%rd4667, %rd4666, 3;
	add.s64 	%rd4668, %rd4, %rd4667;
	st.global.u64 	[%rd4668], %rd12;
$L__BB4_353:
	not.pred 	%p1608, %p5;
	@%p1608 bra 	$L__BB4_357;
	setp.ne.s16 	%p1609, %rs1, 0;
	mov.b64 	%rd4952, 0;
	@%p1609 bra 	$L__BB4_356;
	ld.global.u64 	%rd4952, [%rd658];
$L__BB4_356:
	cvt.s64.s32 	%rd4670, %r35;
	add.s64 	%rd4671, %rd4952, %rd4670;
	shl.b64 	%rd4672, %rd4671, 3;
	add.s64 	%rd4673, %rd4, %rd4672;
	st.global.u64 	[%rd4673], %rd13;
$L__BB4_357:
	not.pred 	%p1610, %p6;
	@%p1610 bra 	$L__BB4_361;
	setp.ne.s16 	%p1611, %rs1, 0;
	mov.b64 	%rd4953, 0;
	@%p1611 bra 	$L__BB4_360;
	ld.global.u64 	%rd4953, [%rd658];
$L__BB4_360:
	cvt.s64.s32 	%rd4675, %r36;
	add.s64 	%rd4676, %rd4953, %rd4675;
	shl.b64 	%rd4677, %rd4676, 3;
	add.s64 	%rd4678, %rd4, %rd4677;
	st.global.u64 	[%rd4678], %rd14;
$L__BB4_361:
	not.pred 	%p1612, %p7;
	@%p1612 bra 	$L__BB4_365;
	setp.ne.s16 	%p1613, %rs1, 0;
	mov.b64 	%rd4954, 0;
	@%p1613 bra 	$L__BB4_364;
	ld.global.u64 	%rd4954, [%rd658];
$L__BB4_364:
	cvt.s64.s32 	%rd4680, %r37;
	add.s64 	%rd4681, %rd4954, %rd4680;
	shl.b64 	%rd4682, %rd4681, 3;
	add.s64 	%rd4683, %rd4, %rd4682;
	st.global.u64 	[%rd4683], %rd15;
$L__BB4_365:
	not.pred 	%p1614, %p8;
	@%p1614 bra 	$L__BB4_369;
	setp.ne.s16 	%p1615, %rs1, 0;
	mov.b64 	%rd4955, 0;
	@%p1615 bra 	$L__BB4_368;
	ld.global.u64 	%rd4955, [%rd658];
$L__BB4_368:
	cvt.s64.s32 	%rd4685, %r38;
	add.s64 	%rd4686, %rd4955, %rd4685;
	shl.b64 	%rd4687, %rd4686, 3;
	add.s64 	%rd4688, %rd4, %rd4687;
	st.global.u64 	[%rd4688], %rd16;
$L__BB4_369:
	not.pred 	%p1616, %p9;
	@%p1616 bra 	$L__BB4_373;
	setp.ne.s16 	%p1617, %rs1, 0;
	mov.b64 	%rd4956, 0;
	@%p1617 bra 	$L__BB4_372;
	ld.global.u64 	%rd4956, [%rd658];
$L__BB4_372:
	cvt.s64.s32 	%rd4690, %r39;
	add.s64 	%rd4691, %rd4956, %rd4690;
	shl.b64 	%rd4692, %rd4691, 3;
	add.s64 	%rd4693, %rd4, %rd4692;
	st.global.u64 	[%rd4693], %rd17;
$L__BB4_373:
	not.pred 	%p1618, %p10;
	@%p1618 bra 	$L__BB4_377;
	setp.ne.s16 	%p1619, %rs1, 0;
	mov.b64 	%rd4957, 0;
	@%p1619 bra 	$L__BB4_376;
	ld.global.u64 	%rd4957, [%rd658];
$L__BB4_376:
	cvt.s64.s32 	%rd4695, %r40;
	add.s64 	%rd4696, %rd4957, %rd4695;
	shl.b64 	%rd4697, %rd4696, 3;
	add.s64 	%rd4698, %rd4, %rd4697;
	st.global.u64 	[%rd4698], %rd18;
$L__BB4_377:
	not.pred 	%p1620, %p11;
	@%p1620 bra 	$L__BB4_1771;
	setp.ne.s16 	%p1621, %rs1, 0;
	mov.b64 	%rd4958, 0;
	@%p1621 bra 	$L__BB4_380;
	ld.global.u64 	%rd4958, [%rd658];
$L__BB4_380:
	cvt.s64.s32 	%rd4700, %r41;
	add.s64 	%rd4701, %rd4958, %rd4700;
	shl.b64 	%rd4702, %rd4701, 3;
	add.s64 	%rd4703, %rd4, %rd4702;
	st.global.u64 	[%rd4703], %rd19;
	bra.uni 	$L__BB4_1771;
$L__BB4_381:
	bar.sync 	0;
	not.pred 	%p1622, %p1;
	@%p1622 bra 	$L__BB4_383;
	shl.b32 	%r3210, %r31, 3;
	mov.u32 	%r3211, _ZZN3cub18CUB_300001_SM_10006detail6select23DeviceSelectSweepKernelINS2_10policy_hubIxNS0_8NullTypeEiLb0ELNS0_10SelectImplE0EE10Policy1000EN6thrust24THRUST_300001_SM_1000_NS17counting_iteratorIxNSA_11use_defaultESC_SC_EEPS5_NSA_6detail15normal_iteratorINSA_10device_ptrIxEEEEPlNS0_13ScanTileStateIiLb1EEE6EvalOpS5_iNS2_19streaming_context_tIlLb1EEELS6_0EEEvT0_T1_T2_T3_T4_T5_T6_T7_iT8_NS1_7vsmem_tEE19static_temp_storage;
	add.s32 	%r3212, %r3211, %r3210;
	st.shared.u64 	[%r3212], %rd9;
$L__BB4_383:
	not.pred 	%p1623, %p2;
	@%p1623 bra 	$L__BB4_385;
	shl.b32 	%r3213, %r32, 3;
	mov.u32 	%r3214, _ZZN3cub18CUB_300001_SM_10006detail6select23DeviceSelectSweepKernelINS2_10policy_hubIxNS0_8NullTypeEiLb0ELNS0_10SelectImplE0EE10Policy1000EN6thrust24THRUST_300001_SM_1000_NS17counting_iteratorIxNSA_11use_defaultESC_SC_EEPS5_NSA_6detail15normal_iteratorINSA_10device_ptrIxEEEEPlNS0_13ScanTileStateIiLb1EEE6EvalOpS5_iNS2_19streaming_context_tIlLb1EEELS6_0EEEvT0_T1_T2_T3_T4_T5_T6_T7_iT8_NS1_7vsmem_tEE19static_temp_storage;
	add.s32 	%r3215, %r3214, %r3213;
	st.shared.u64 	[%r3215], %rd10;
$L__BB4_385:
	not.pred 	%p1624, %p3;
	@%p1624 bra 	$L__BB4_387;
	shl.b32 	%r3216, %r33, 3;
	mov.u32 	%r3217, _ZZN3cub18CUB_300001_SM_10006detail6select23DeviceSelectSweepKernelINS2_10policy_hubIxNS0_8NullTypeEiLb0ELNS0_10SelectImplE0EE10Policy1000EN6thrust24THRUST_300001_SM_1000_NS17counting_iteratorIxNSA_11use_defaultESC_SC_EEPS5_NSA_6detail15normal_iteratorINSA_10device_ptrIxEEEEPlNS0_13ScanTileStateIiLb1EEE6EvalOpS5_iNS2_19streaming_context_tIlLb1EEELS6_0EEEvT0_T1_T2_T3_T4_T5_T6_T7_iT8_NS1_7vsmem_tEE19static_temp_storage;
	add.s32 	%r3218, %r3217, %r3216;
	st.shared.u64 	[%r3218], %rd11;
$L__BB4_387:
	not.pred 	%p1625, %p4;
	@%p1625 bra 	$L__BB4_389;
	shl.b32 	%r3219, %r34, 3;
	mov.u32 	%r3220, _ZZN3cub18CUB_300001_SM_10006detail6select23DeviceSelectSweepKernelINS2_10policy_hubIxNS0_8NullTypeEiLb0ELNS0_10SelectImplE0EE10Policy1000EN6thrust24THRUST_300001_SM_1000_NS17counting_iteratorIxNSA_11use_defaultESC_SC_EEPS5_NSA_6detail15normal_iteratorINSA_10device_ptrIxEEEEPlNS0_13ScanTileStateIiLb1EEE6EvalOpS5_iNS2_19streaming_context_tIlLb1EEELS6_0EEEvT0_T1_T2_T3_T4_T5_T6_T7_iT8_NS1_7vsmem_tEE19static_temp_storage;
	add.s32 	%r3221, %r3220, %r3219;
	st.shared.u64 	[%r3221], %rd12;
$L__BB4_389:
	not.pred 	%p1626, %p5;
	@%p1626 bra 	$L__BB4_391;
	shl.b32 	%r3222, %r35, 3;
	mov.u32 	%r3223, _ZZN3cub18CUB_300001_SM_10006detail6select23DeviceSelectSweepKernelINS2_10policy_hubIxNS0_8NullTypeEiLb0ELNS0_10SelectImplE0EE10Policy1000EN6thrust24THRUST_300001_SM_1000_NS17counting_iteratorIxNSA_11use_defaultESC_SC_EEPS5_NSA_6detail15normal_iteratorINSA_10device_ptrIxEEEEPlNS0_13ScanTileStateIiLb1EEE6EvalOpS5_iNS2_19streaming_context_tIlLb1EEELS6_0EEEvT0_T1_T2_T3_T4_T5_T6_T7_iT8_NS1_7vsmem_tEE19static_temp_storage;
	add.s32 	%r3224, %r3223, %r3222;
	st.shared.u64 	[%r3224], %rd13;
$L__BB4_391:
	not.pred 	%p1627, %p6;
	@%p1627 bra 	$L__BB4_393;
	shl.b32 	%r3225, %r36, 3;
	mov.u32 	%r3226, _ZZN3cub18CUB_300001_SM_10006detail6select23DeviceSelectSweepKernelINS2_10policy_hubIxNS0_8NullTypeEiLb0ELNS0_10SelectImplE0EE10Policy1000EN6thrust24THRUST_300001_SM_1000_NS17counting_iteratorIxNSA_11use_defaultESC_SC_EEPS5_NSA_6detail15normal_iteratorINSA_10device_ptrIxEEEEPlNS0_13ScanTileStateIiLb1EEE6EvalOpS5_iNS2_19streaming_context_tIlLb1EEELS6_0EEEvT0_T1_T2_T3_T4_T5_T6_T7_iT8_NS1_7vsmem_tEE19static_temp_storage;
	add.s32 	%r3227, %r3226, %r3225;
	st.shared.u64 	[%r3227], %rd14;
$L__BB4_393:
	not.pred 	%p1628, %p7;
	@%p1628 bra 	$L__BB4_395;
	shl.b32 	%r3228, %r37, 3;
	mov.u32 	%r3229, _ZZN3cub18CUB_300001_SM_10006detail6select23DeviceSelectSweepKernelINS2_10policy_hubIxNS0_8NullTypeEiLb0ELNS0_10SelectImplE0EE10Policy1000EN6thrust24THRUST_300001_SM_1000_NS17counting_iteratorIxNSA_11use_defaultESC_SC_EEPS5_NSA_6detail15normal_iteratorINSA_10device_ptrIxEEEEPlNS0_13ScanTileStateIiLb1EEE6EvalOpS5_iNS2_19streaming_context_tIlLb1EEELS6_0EEEvT0_T1_T2_T3_T4_T5_T6_T7_iT8_NS1_7vsmem_tEE19static_temp_storage;
	add.s32 	%r3230, %r3229, %r3228;
	st.shared.u64 	[%r3230], %rd15;
$L__BB4_395:
	not.pred 	%p1629, %p8;
	@%p1629 bra 	$L__BB4_397;
	shl.b32 	%r3231, %r38, 3;
	mov.u32 	%r3232, _ZZN3cub18CUB_300001_SM_10006detail6select23DeviceSelectSweepKernelINS2_10policy_hubIxNS0_8NullTypeEiLb0ELNS0_10SelectImplE0EE10Policy1000EN6thrust24THRUST_300001_SM_1000_NS17counting_iteratorIxNSA_11use_defaultESC_SC_EEPS5_NSA_6detail15normal_iteratorINSA_10device_ptrIxEEEEPlNS0_13ScanTileStateIiLb1EEE6EvalOpS5_iNS2_19streaming_context_tIlLb1EEELS6_0EEEvT0_T1_T2_T3_T4_T5_T6_T7_iT8_NS1_7vsmem_tEE19static_temp_storage;
	add.s32 	%r3233, %r3232, %r3231;
	st.shared.u64 	[%r3233], %rd16;
$L__BB4_397:
	not.pred 	%p1630, %p9;
	@%p1630 bra 	$L__BB4_399;
	shl.b32 	%r3234, %r39, 3;
	mov.u32 	%r3235, _ZZN3cub18CUB_300001_SM_10006detail6select23DeviceSelectSweepKernelINS2_10policy_hubIxNS0_8NullTypeEiLb0ELNS0_10SelectImplE0EE10Policy1000EN6thrust24THRUST_300001_SM_1000_NS17counting_iteratorIxNSA_11use_defaultESC_SC_EEPS5_NSA_6detail15normal_iteratorINSA_10device_ptrIxEEEEPlNS0_13ScanTileStateIiLb1EEE6EvalOpS5_iNS2_19streaming_context_tIlLb1EEELS6_0EEEvT0_T1_T2_T3_T4_T5_T6_T7_iT8_NS1_7vsmem_tEE19static_temp_storage;
	add.s32 	%r3236, %r3235, %r3234;
	st.shared.u64 	[%r3236], %rd17;
$L__BB4_399:
	not.pred 	%p1631, %p10;
	@%p1631 bra 	$L__BB4_401;
	shl.b32 	%r3237, %r40, 3;
	mov.u32 	%r3238, _ZZN3cub18CUB_300001_SM_10006detail6select23DeviceSelectSweepKernelINS2_10policy_hubIxNS0_8NullTypeEiLb0ELNS0_10SelectImplE0EE10Policy1000EN6thrust24THRUST_300001_SM_1000_NS17counting_iteratorIxNSA_11use_defaultESC_SC_EEPS5_NSA_6detail15normal_iteratorINSA_10device_ptrIxEEEEPlNS0_13ScanTileStateIiLb1EEE6EvalOpS5_iNS2_19streaming_context_tIlLb1EEELS6_0EEEvT0_T1_T2_T3_T4_T5_T6_T7_iT8_NS1_7vsmem_tEE19static_temp_storage;
	add.s32 	%r3239, %r3238, %r3237;
	st.shared.u64 	[%r3239], %rd18;
$L__BB4_401:
	not.pred 	%p1632, %p11;
	@%p1632 bra 	$L__BB4_403;
	shl.b32 	%r3240, %r41, 3;
	mov.u32 	%r3241, _ZZN3cub18CUB_300001_SM_10006detail6select23DeviceSelectSweepKernelINS2_10policy_hubIxNS0_8NullTypeEiLb0ELNS0_10SelectImplE0EE10Policy1000EN6thrust24THRUST_300001_SM_1000_NS17counting_iteratorIxNSA_11use_defaultESC_SC_EEPS5_NSA_6detail15normal_iteratorINSA_10device_ptrIxEEEEPlNS0_13ScanTileStateIiLb1EEE6EvalOpS5_iNS2_19streaming_context_tIlLb1EEELS6_0EEEvT0_T1_T2_T3_T4_T5_T6_T7_iT8_NS1_7vsmem_tEE19static_temp_storage;
	add.s32 	%r3242, %r3241, %r3240;
	st.shared.u64 	[%r3242], %rd19;
$L__BB4_403:
	bar.sync 	0;
	setp.ge.u32 	%p1633, %r3266, %r30;
	@%p1633 bra 	$L__BB4_1771;
	ld.param.u8 	%rs2, [%rd657];
	ld.param.u64 	%rd4704, [%rd657+24];
	cvta.to.global.u64 	%rd659, %rd4704;
	add.s32 	%r3243, %r19, %r20;
	add.s32 	%r3244, %r3243, %r21;
	add.s32 	%r3245, %r3244, %r22;
	add.s32 	%r3246, %r3245, %r23;
	add.s32 	%r3247, %r3246, %r24;
	add.s32 	%r3248, %r3247, %r25;
	add.s32 	%r3249, %r3248, %r26;
	add.s32 	%r3250, %r3249, %r27;
	add.s32 	%r3251, %r3250, %r28;
	add.s32 	%r3252, %r3251, %r29;
	add.s32 	%r3253, %r3252, %r18;
	not.b32 	%r3254, %r3266;
	add.s32 	%r42, %r3253, %r3254;
	mul.hi.u32 	%r3255, %r42, -1431655765;
	shr.u32 	%r3256, %r3255, 8;
	add.s32 	%r43, %r3256, 1;
	and.b32  	%r3257, %r3256, 3;
	setp.eq.s32 	%p1634, %r3257, 3;
	@%p1634 bra 	$L__BB4_409;
	cvt.u64.u32 	%rd4941, %r3266;
	shl.b32 	%r3258, %r3266, 3;
	mov.u32 	%r3259, _ZZN3cub18CUB_300001_SM_10006detail6select23DeviceSelectSweepKernelINS2_10policy_hubIxNS0_8NullTypeEiLb0ELNS0_10SelectImplE0EE10Policy1000EN6thrust24THRUST_300001_SM_1000_NS17counting_iteratorIxNSA_11use_defaultESC_SC_EEPS5_NSA_6detail15normal_iteratorINSA_10device_ptrIxEEEEPlNS0_13ScanTileStateIiLb1EEE6EvalOpS5_iNS2_19streaming_context_tIlLb1EEELS6_0EEEvT0_T1_T2_T3_T4_T5_T6_T7_iT8_NS1_7vsmem_tEE19static_temp_storage;
	add.s32 	%r3265, %r3259, %r3258;
	and.b32  	%r3260, %r43, 3;
	neg.s32 	%r3264, %r3260;
$L__BB4_406:
	.pragma "nounroll";
	setp.ne.s16 	%p1635, %rs2, 0;
	mov.b64 	%rd4942, 0;
	@%p1635 bra 	$L__BB4_408;
	ld.global.u64 	%rd4942, [%rd659];
$L__BB4_408:
	add.s64 	%rd4706, %rd4942, %rd4941;
	shl.b64 	%rd4707, %rd4706, 3;
	add.s64 	%rd4708, %rd4, %rd4707;
	ld.shared.u64 	%rd4709, [%r3265];
	st.global.u64 	[%rd4708], %rd4709;
	add.s64 	%rd4941, %rd4941, 384;
	cvt.u32.u64 	%r3266, %rd4941;
	add.s32 	%r3265, %r3265, 3072;
	add.s32 	%r3264, %r3264, 1;
	setp.ne.s32 	%p1636, %r3264, 0;
	@%p1636 bra 	$L__BB4_406;
$L__BB4_409:
	setp.lt.u32 	%p1637, %r42, 1152;
	@%p1637 bra 	$L__BB4_1771;
	mul.wide.u32 	%rd4711, %r3266, 8;
	add.s64 	%rd665, %rd4, %rd4711;
	shl.b32 	%r3261, %r3266, 3;
	mov.u32 	%r3262, _ZZN3cub18CUB_300001_SM_10006detail6select23DeviceSelectSweepKernelINS2_10policy_hubIxNS0_8NullTypeEiLb0ELNS0_10SelectImplE0EE10Policy1000EN6thrust24THRUST_300001_SM_1000_NS17counting_iteratorIxNSA_11use_defaultESC_SC_EEPS5_NSA_6detail15normal_iteratorINSA_10device_ptrIxEEEEPlNS0_13ScanTileStateIiLb1EEE6EvalOpS5_iNS2_19streaming_context_tIlLb1EEELS6_0EEEvT0_T1_T2_T3_T4_T5_T6_T7_iT8_NS1_7vsmem_tEE19static_temp_storage;
	add.s32 	%r3263, %r3261, %r3262;
	add.s32 	%r3267, %r3263, 6144;
	mov.b64 	%rd4943, 0;
$L__BB4_411:
	setp.ne.s16 	%p1638, %rs2, 0;
	mov.b64 	%rd4944, 0;
	@%p1638 bra 	$L__BB4_413;
	ld.global.u64 	%rd4944, [%rd659];
$L__BB4_413:
	setp.ne.s16 	%p1639, %rs2, 0;
	shl.b64 	%rd4714, %rd4944, 3;
	add.s64 	%rd4715, %rd4943, %rd4714;
	add.s64 	%rd4716, %rd665, %rd4715;
	ld.shared.u64 	%rd4717, [%r3267+-6144];
	st.global.u64 	[%rd4716], %rd4717;
	mov.b64 	%rd4945, 0;
	@%p1639 bra 	$L__BB4_415;
	ld.global.u64 	%rd4945, [%rd659];
$L__BB4_415:
	setp.ne.s16 	%p1640, %rs2, 0;
	shl.b64 	%rd4719, %rd4945, 3;
	add.s64 	%rd4720, %rd4943, %rd4719;
	add.s64 	%rd4721, %rd665, %rd4720;
	ld.shared.u64 	%rd4722, [%r3267+-3072];
	st.global.u64 	[%rd4721+3072], %rd4722;
	mov.b64 	%rd4946, 0;
	@%p1640 bra 	$L__BB4_417;
	ld.global.u64 	%rd4946, [%rd659];
$L__BB4_417:
	setp.ne.s16 	%p1641, %rs2, 0;
	shl.b64 	%rd4724, %rd4946, 3;
	add.s64 	%rd4725, %rd4943, %rd4724;
	add.s64 	%rd4726, %rd665, %rd4725;
	ld.shared.u64 	%rd4727, [%r3267];
	st.global.u64 	[%rd4726+6144], %rd4727;
	mov.b64 	%rd4947, 0;
	@%p1641 bra 	$L__BB4_419;
	ld.global.u64 	%rd4947, [%rd659];
$L__BB4_419:
	shl.b64 	%rd4728, %rd4947, 3;
	add.s64 	%rd4729, %rd4943, %rd4728;
	add.s64 	%rd4730, %rd665, %rd4729;
	ld.shared.u64 	%rd4731, [%r3267+3072];
	st.global.u64 	[%rd4730+9216], %rd4731;
	add.s32 	%r3266, %r3266, 1536;
	add.s64 	%rd4943, %rd4943, 12288;
	add.s32 	%r3267, %r3267, 12288;
	setp.lt.s32 	%p1642, %r3266, %r30;
	@%p1642 bra 	$L__BB4_411;
	bra.uni 	$L__BB4_1771;
$L__BB4_420:
	ld.param.u8 	%rs46, [%rd1];
	setp.eq.s16 	%p881, %rs46, 0;
	ld.param.u64 	%rd3855, [%rd1+16];
	selp.b64 	%rd3856, %rd3855, 0, %p881;
	cvt.s64.s32 	%rd3857, %r2;
	mov.u32 	%r1808, %tid.x;
	and.b32  	%r1809, %r1808, 31;
	and.b32  	%r1810, %r1808, 992;
	mul.lo.s32 	%r1811, %r1810, 11;
	or.b32  	%r1812, %r1811, %r1809;
	add.s64 	%rd3858, %rd3, %rd3857;
	add.s64 	%rd3859, %rd3858, %rd3856;
	cvt.u64.u32 	%rd3860, %r1812;
	add.s64 	%rd3861, %rd3859, %rd3860;
	add.s32 	%r1813, %r1812, 32;
	cvt.u64.u32 	%rd3862, %r1813;
	add.s64 	%rd3863, %rd3859, %rd3862;
	add.s32 	%r1814, %r1812, 64;
	cvt.u64.u32 	%rd3864, %r1814;
	add.s64 	%rd3865, %rd3859, %rd3864;
	add.s32 	%r1815, %r1812, 96;
	cvt.u64.u32 	%rd3866, %r1815;
	add.s64 	%rd3867, %rd3859, %rd3866;
	add.s32 	%r1816, %r1812, 128;
	cvt.u64.u32 	%rd3868, %r1816;
	add.s64 	%rd3869, %rd3859, %rd3868;
	add.s32 	%r1817, %r1812, 160;
	cvt.u64.u32 	%rd3870, %r1817;
	add.s64 	%rd3871, %rd3859, %rd3870;
	add.s32 	%r1818, %r1812, 192;
	cvt.u64.u32 	%rd3872, %r1818;
	add.s64 	%rd3873, %rd3859, %rd3872;
	add.s32 	%r1819, %r1812, 224;
	cvt.u64.u32 	%rd3874, %r1819;
	add.s64 	%rd3875, %rd3859, %rd3874;
	add.s32 	%r1820, %r1812, 256;
	cvt.u64.u32 	%rd3876, %r1820;
	add.s64 	%rd3877, %rd3859, %rd3876;
	add.s32 	%r1821, %r1812, 288;
	cvt.u64.u32 	%rd3878, %r1821;
	add.s64 	%rd3879, %rd3859, %rd3878;
	add.s32 	%r1822, %r1812, 320;
	cvt.u64.u32 	%rd3880, %r1822;
	add.s64 	%rd3881, %rd3859, %rd3880;
	// begin inline asm
	mov.u32 %r1807, %laneid;
	// end inline asm
	shr.u32 	%r1823, %r1808, 5;
	mad.lo.s32 	%r1824, %r1823, 352, %r1807;
	shl.b32 	%r1825, %r1824, 3;
	mov.u32 	%r1826, _ZZN3cub18CUB_300001_SM_10006detail6select23DeviceSelectSweepKernelINS2_10policy_hubIxNS0_8NullTypeEiLb0ELNS0_10SelectImplE0EE10Policy1000EN6thrust24THRUST_300001_SM_1000_NS17counting_iteratorIxNSA_11use_defaultESC_SC_EEPS5_NSA_6detail15normal_iteratorINSA_10device_ptrIxEEEEPlNS0_13ScanTileStateIiLb1EEE6EvalOpS5_iNS2_19streaming_context_tIlLb1EEELS6_0EEEvT0_T1_T2_T3_T4_T5_T6_T7_iT8_NS1_7vsmem_tEE19static_temp_storage;
	add.s32 	%r1827, %r1826, %r1825;
	st.shared.u64 	[%r1827], %rd3861;
	st.shared.u64 	[%r1827+256], %rd3863;
	st.shared.u64 	[%r1827+512], %rd3865;
	st.shared.u64 	[%r1827+768], %rd3867;
	st.shared.u64 	[%r1827+1024], %rd3869;
	st.shared.u64 	[%r1827+1280], %rd3871;
	st.shared.u64 	[%r1827+1536], %rd3873;
	st.shared.u64 	[%r1827+1792], %rd3875;
	st.shared.u64 	[%r1827+2048], %rd3877;
	st.shared.u64 	[%r1827+2304], %rd3879;
	st.shared.u64 	[%r1827+2560], %rd3881;
	bar.warp.sync 	-1;
	mad.lo.s32 	%r1828, %r1807, 80, %r1827;
	ld.shared.u64 	%rd698, [%r1828];
	ld.shared.u64 	%rd699, [%r1828+8];
	ld.shared.u64 	%rd700, [%r1828+16];
	ld.shared.u64 	%rd701, [%r1828+24];
	ld.shared.u64 	%rd702, [%r1828+32];
	ld.shared.u64 	%rd703, [%r1828+40];
	ld.shared.u64 	%rd704, [%r1828+48];
	ld.shared.u64 	%rd705, [%r1828+56];
	ld.shared.u64 	%rd706, [%r1828+64];
	ld.shared.u64 	%rd707, [%r1828+72];
	ld.shared.u64 	%rd708, [%r1828+80];
	ld.global.u64 	%rd709, [%rd6+72];
	or.b64  	%rd3882, %rd698, %rd709;
	and.b64  	%rd3883, %rd3882, -4294967296;
	setp.ne.s64 	%p882, %rd3883, 0;
	@%p882 bra 	$L__BB4_422;
	cvt.u32.u64 	%r1829, %rd709;
	cvt.u32.u64 	%r1830, %rd698;
	div.u32 	%r1831, %r1830, %r1829;
	mul.lo.s32 	%r1832, %r1831, %r1829;
	sub.s32 	%r1833, %r1830, %r1832;
	cvt.u64.u32 	%rd4959, %r1831;
	cvt.u64.u32 	%rd4960, %r1833;
	bra.uni 	$L__BB4_423;
$L__BB4_422:
	div.s64 	%rd4959, %rd698, %rd709;
	mul.lo.s64 	%rd3884, %rd4959, %rd709;
	sub.s64 	%rd4960, %rd698, %rd3884;
$L__BB4_423:
	ld.global.f64 	%fd240, [%rd8+216];
	cvt.rn.f64.s64 	%fd7035, %rd4960;
	ld.global.f64 	%fd241, [%rd8+232];
	fma.rn.f64 	%fd242, %fd241, %fd7035, %fd240;
	ld.global.u64 	%rd716, [%rd6+64];
	or.b64  	%rd3885, %rd4959, %rd716;
	and.b64  	%rd3886, %rd3885, -4294967296;
	setp.ne.s64 	%p883, %rd3886, 0;
	@%p883 bra 	$L__BB4_425;
	cvt.u32.u64 	%r1834, %rd716;
	cvt.u32.u64 	%r1835, %rd4959;
	div.u32 	%r1836, %r1835, %r1834;
	mul.lo.s32 	%r1837, %r1836, %r1834;
	sub.s32 	%r1838, %r1835, %r1837;
	cvt.u64.u32 	%rd4961, %r1836;
	cvt.u64.u32 	%rd4962, %r1838;
	bra.uni 	$L__BB4_426;
$L__BB4_425:
	div.s64 	%rd4961, %rd4959, %rd716;
	mul.lo.s64 	%rd3887, %rd4961, %rd716;
	sub.s64 	%rd4962, %rd4959, %rd3887;
$L__BB4_426:
	ld.global.f64 	%fd243, [%rd8+192];
	cvt.rn.f64.s64 	%fd7036, %rd4962;
	ld.global.f64 	%fd244, [%rd8+208];
	fma.rn.f64 	%fd245, %fd244, %fd7036, %fd243;
	ld.global.u64 	%rd723, [%rd6+56];
	or.b64  	%rd3888, %rd4961, %rd723;
	and.b64  	%rd3889, %rd3888, -4294967296;
	setp.ne.s64 	%p884, %rd3889, 0;
	@%p884 bra 	$L__BB4_428;
	cvt.u32.u64 	%r1839, %rd723;
	cvt.u32.u64 	%r1840, %rd4961;
	div.u32 	%r1841, %r1840, %r1839;
	mul.lo.s32 	%r1842, %r1841, %r1839;
	sub.s32 	%r1843, %r1840, %r1842;
	cvt.u64.u32 	%rd4963, %r1841;
	cvt.u64.u32 	%rd4964, %r1843;
	bra.uni 	$L__BB4_429;
$L__BB4_428:
	div.s64 	%rd4963, %rd4961, %rd723;
	mul.lo.s64 	%rd3890, %rd4963, %rd723;
	sub.s64 	%rd4964, %rd4961, %rd3890;
$L__BB4_429:
	ld.global.f64 	%fd246, [%rd8+168];
	cvt.rn.f64.s64 	%fd7037, %rd4964;
	ld.global.f64 	%fd247, [%rd8+184];
	fma.rn.f64 	%fd248, %fd247, %fd7037, %fd246;
	ld.global.u64 	%rd730, [%rd6+48];
	or.b64  	%rd3891, %rd4963, %rd730;
	and.b64  	%rd3892, %rd3891, -4294967296;
	setp.ne.s64 	%p885, %rd3892, 0;
	@%p885 bra 	$L__BB4_431;
	cvt.u32.u64 	%r1844, %rd730;
	cvt.u32.u64 	%r1845, %rd4963;
	div.u32 	%r1846, %r1845, %r1844;
	mul.lo.s32 	%r1847, %r1846, %r1844;
	sub.s32 	%r1848, %r1845, %r1847;
	cvt.u64.u32 	%rd4965, %r1846;
	cvt.u64.u32 	%rd4966, %r1848;
	bra.uni 	$L__BB4_432;
$L__BB4_431:
	div.s64 	%rd4965, %rd4963, %rd730;
	mul.lo.s64 	%rd3893, %rd4965, %rd730;
	sub.s64 	%rd4966, %rd4963, %rd3893;
$L__BB4_432:
	ld.global.f64 	%fd249, [%rd8+144];
	cvt.rn.f64.s64 	%fd7038, %rd4966;
	ld.global.f64 	%fd250, [%rd8+160];
	fma.rn.f64 	%fd251, %fd250, %fd7038, %fd249;
	ld.global.u64 	%rd737, [%rd6+40];
	or.b64  	%rd3894, %rd4965, %rd737;
	and.b64  	%rd3895, %rd3894, -4294967296;
	setp.ne.s64 	%p886, %rd3895, 0;
	@%p886 bra 	$L__BB4_434;
	cvt.u32.u64 	%r1849, %rd737;
	cvt.u32.u64 	%r1850, %rd4965;
	div.u32 	%r1851, %r1850, %r1849;
	mul.lo.s32 	%r1852, %r1851, %r1849;
	sub.s32 	%r1853, %r1850, %r1852;
	cvt.u64.u32 	%rd4967, %r1851;
	cvt.u64.u32 	%rd4968, %r1853;
	bra.uni 	$L__BB4_435;
$L__BB4_434:
	div.s64 	%rd4967, %rd4965, %rd737;
	mul.lo.s64 	%rd3896, %rd4967, %rd737;
	sub.s64 	%rd4968, %rd4965, %rd3896;
$L__BB4_435:
	ld.global.f64 	%fd252, [%rd8+120];
	cvt.rn.f64.s64 	%fd7039, %rd4968;
	ld.global.f64 	%fd253, [%rd8+136];
	fma.rn.f64 	%fd254, %fd253, %fd7039, %fd252;
	ld.global.u64 	%rd744, [%rd6+32];
	or.b64  	%rd3897, %rd4967, %rd744;
	and.b64  	%rd3898, %rd3897, -4294967296;
	setp.ne.s64 	%p887, %rd3898, 0;
	@%p887 bra 	$L__BB4_437;
	cvt.u32.u64 	%r1854, %rd744;
	cvt.u32.u64 	%r1855, %rd4967;
	div.u32 	%r1856, %r1855, %r1854;
	mul.lo.s32 	%r1857, %r1856, %r1854;
	sub.s32 	%r1858, %r1855, %r1857;
	cvt.u64.u32 	%rd4969, %r1856;
	cvt.u64.u32 	%rd4970, %r1858;
	bra.uni 	$L__BB4_438;
$L__BB4_437:
	div.s64 	%rd4969, %rd4967, %rd744;
	mul.lo.s64 	%rd3899, %rd4969, %rd744;
	sub.s64 	%rd4970, %rd4967, %rd3899;
$L__BB4_438:
	ld.global.f64 	%fd255, [%rd8+96];
	cvt.rn.f64.s64 	%fd7040, %rd4970;
	ld.global.f64 	%fd256, [%rd8+112];
	fma.rn.f64 	%fd257, %fd256, %fd7040, %fd255;
	ld.global.u64 	%rd751, [%rd6+24];
	or.b64  	%rd3900, %rd4969, %rd751;
	and.b64  	%rd3901, %rd3900, -4294967296;
	setp.ne.s64 	%p888, %rd3901, 0;
	@%p888 bra 	$L__BB4_440;
	cvt.u32.u64 	%r1859, %rd751;
	cvt.u32.u64 	%r1860, %rd4969;
	div.u32 	%r1861, %r1860, %r1859;
	mul.lo.s32 	%r1862, %r1861, %r1859;
	sub.s32 	%r1863, %r1860, %r1862;
	cvt.u64.u32 	%rd4971, %r1861;
	cvt.u64.u32 	%rd4972, %r1863;
	bra.uni 	$L__BB4_441;
$L__BB4_440:
	div.s64 	%rd4971, %rd4969, %rd751;
	mul.lo.s64 	%rd3902, %rd4971, %rd751;
	sub.s64 	%rd4972, %rd4969, %rd3902;
$L__BB4_441:
	ld.global.f64 	%fd258, [%rd8+72];
	cvt.rn.f64.s64 	%fd7041, %rd4972;
	ld.global.f64 	%fd259, [%rd8+88];
	fma.rn.f64 	%fd260, %fd259, %fd7041, %fd258;
	ld.global.u64 	%rd758, [%rd6+16];
	or.b64  	%rd3903, %rd4971, %rd758;
	and.b64  	%rd3904, %rd3903, -4294967296;
	setp.ne.s64 	%p889, %rd3904, 0;
	@%p889 bra 	$L__BB4_443;
	cvt.u32.u64 	%r1864, %rd758;
	cvt.u32.u64 	%r1865, %rd4971;
	div.u32 	%r1866, %r1865, %r1864;
	mul.lo.s32 	%r1867, %r1866, %r1864;
	sub.s32 	%r1868, %r1865, %r1867;
	cvt.u64.u32 	%rd4973, %r1866;
	cvt.u64.u32 	%rd4974, %r1868;
	bra.uni 	$L__BB4_444;
$L__BB4_443:
	div.s64 	%rd4973, %rd4971, %rd758;
	mul.lo.s64 	%rd3905, %rd4973, %rd758;
	sub.s64 	%rd4974, %rd4971, %rd3905;
$L__BB4_444:
	ld.global.f64 	%fd261, [%rd8+48];
	cvt.rn.f64.s64 	%fd7042, %rd4974;
	ld.global.f64 	%fd262, [%rd8+64];
	fma.rn.f64 	%fd263, %fd262, %fd7042, %fd261;
	ld.global.u64 	%rd765, [%rd6+8];
	or.b64  	%rd3906, %rd4973, %rd765;
	and.b64  	%rd3907, %rd3906, -4294967296;
	setp.ne.s64 	%p890, %rd3907, 0;
	@%p890 bra 	$L__BB4_446;
	cvt.u32.u64 	%r1869, %rd765;
	cvt.u32.u64 	%r1870, %rd4973;
	div.u32 	%r1871, %r1870, %r1869;
	mul.lo.s32 	%r1872, %r1871, %r1869;
	sub.s32 	%r1873, %r1870, %r1872;
	cvt.u64.u32 	%rd4975, %r1871;
	cvt.u64.u32 	%rd4976, %r1873;
	bra.uni 	$L__BB4_447;
$L__BB4_446:
	div.s64 	%rd4975, %rd4973, %rd765;
	mul.lo.s64 	%rd3908, %rd4975, %rd765;
	sub.s64 	%rd4976, %rd4973, %rd3908;
$L__BB4_447:
	ld.global.f64 	%fd264, [%rd8+24];
	cvt.rn.f64.s64 	%fd7043, %rd4976;
	ld.global.f64 	%fd265, [%rd8+40];
	fma.rn.f64 	%fd266, %fd265, %fd7043, %fd264;
	ld.global.u64 	%rd772, [%rd6];
	or.b64  	%rd3909, %rd4975, %rd772;
	and.b64  	%rd3910, %rd3909, -4294967296;
	setp.ne.s64 	%p891, %rd3910, 0;
	@%p891 bra 	$L__BB4_449;
	cvt.u32.u64 	%r1874, %rd772;
	cvt.u32.u64 	%r1875, %rd4975;
	rem.u32 	%r1876, %r1875, %r1874;
	cvt.u64.u32 	%rd4977, %r1876;
	bra.uni 	$L__BB4_450;
$L__BB4_449:
	rem.s64 	%rd4977, %rd4975, %rd772;
$L__BB4_450:
	cvta.to.global.u64 	%rd3911, %rd2969;
	ld.global.f64 	%fd267, [%rd3911];
	cvt.rn.f64.s64 	%fd7044, %rd4977;
	ld.global.f64 	%fd268, [%rd3911+16];
	fma.rn.f64 	%fd7045, %fd268, %fd7044, %fd267;
	cvta.to.global.u64 	%rd3912, %rd2968;
	ld.global.f64 	%fd269, [%rd3912];
	fma.rn.f64 	%fd7046, %fd269, %fd7045, 0d0000000000000000;
	ld.global.f64 	%fd270, [%rd3912+8];
	fma.rn.f64 	%fd7047, %fd270, %fd266, %fd7046;
	ld.global.f64 	%fd271, [%rd3912+16];
	fma.rn.f64 	%fd7048, %fd271, %fd263, %fd7047;
	ld.global.f64 	%fd272, [%rd3912+24];
	fma.rn.f64 	%fd7049, %fd272, %fd260, %fd7048;
	ld.global.f64 	%fd273, [%rd3912+32];
	fma.rn.f64 	%fd7050, %fd273, %fd257, %fd7049;
	ld.global.f64 	%fd274, [%rd3912+40];
	fma.rn.f64 	%fd7051, %fd274, %fd254, %fd7050;
	ld.global.f64 	%fd275, [%rd3912+48];
	fma.rn.f64 	%fd7052, %fd275, %fd251, %fd7051;
	ld.global.f64 	%fd276, [%rd3912+56];
	fma.rn.f64 	%fd7053, %fd276, %fd248, %fd7052;
	ld.global.f64 	%fd277, [%rd3912+64];
	fma.rn.f64 	%fd7054, %fd277, %fd245, %fd7053;
	ld.global.f64 	%fd278, [%rd3912+72];
	fma.rn.f64 	%fd7055, %fd278, %fd242, %fd7054;
	ld.global.f64 	%fd279, [%rd3912+80];
	sub.f64 	%fd7056, %fd7055, %fd279;
	abs.f64 	%fd7057, %fd7056;
	cvta.to.global.u64 	%rd3913, %rd2966;
	ld.global.f64 	%fd7059, [%rd3913];
	setp.lt.f64 	%p892, %fd7057, %fd7059;
	ld.global.f64 	%fd281, [%rd3912+96];
	fma.rn.f64 	%fd7060, %fd281, %fd7045, 0d0000000000000000;
	ld.global.f64 	%fd282, [%rd3912+104];
	fma.rn.f64 	%fd7061, %fd282, %fd266, %fd7060;
	ld.global.f64 	%fd283, [%rd3912+112];
	fma.rn.f64 	%fd7062, %fd283, %fd263, %fd7061;
	ld.global.f64 	%fd284, [%rd3912+120];
	fma.rn.f64 	%fd7063, %fd284, %fd260, %fd7062;
	ld.global.f64 	%fd285, [%rd3912+128];
	fma.rn.f64 	%fd7064, %fd285, %fd257, %fd7063;
	ld.global.f64 	%fd286, [%rd3912+136];
	fma.rn.f64 	%fd7065, %fd286, %fd254, %fd7064;
	ld.global.f64 	%fd287, [%rd3912+144];
	fma.rn.f64 	%fd7066, %fd287, %fd251, %fd7065;
	ld.global.f64 	%fd288, [%rd3912+152];
	fma.rn.f64 	%fd7067, %fd288, %fd248, %fd7066;
	ld.global.f64 	%fd289, [%rd3912+160];
	fma.rn.f64 	%fd7068, %fd289, %fd245, %fd7067;
	ld.global.f64 	%fd290, [%rd3912+168];
	fma.rn.f64 	%fd7069, %fd290, %fd242, %fd7068;
	ld.global.f64 	%fd291, [%rd3912+176];
	sub.f64 	%fd7070, %fd7069, %fd291;
	abs.f64 	%fd7071, %fd7070;
	ld.global.f64 	%fd7073, [%rd3913+8];
	setp.lt.f64 	%p893, %fd7071, %fd7073;
	ld.global.f64 	%fd293, [%rd3912+192];
	fma.rn.f64 	%fd7074, %fd293, %fd7045, 0d0000000000000000;
	ld.global.f64 	%fd294, [%rd3912+200];
	fma.rn.f64 	%fd7075, %fd294, %fd266, %fd7074;
	ld.global.f64 	%fd295, [%rd3912+208];
	fma.rn.f64 	%fd7076, %fd295, %fd263, %fd7075;
	ld.global.f64 	%fd296, [%rd3912+216];
	fma.rn.f64 	%fd7077, %fd296, %fd260, %fd7076;
	ld.global.f64 	%fd297, [%rd3912+224];
	fma.rn.f64 	%fd7078, %fd297, %fd257, %fd7077;
	ld.global.f64 	%fd298, [%rd3912+232];
	fma.rn.f64 	%fd7079, %fd298, %fd254, %fd7078;
	ld.global.f64 	%fd299, [%rd3912+240];
	fma.rn.f64 	%fd7080, %fd299, %fd251, %fd7079;
	ld.global.f64 	%fd300, [%rd3912+248];
	fma.rn.f64 	%fd7081, %fd300, %fd248, %fd7080;
	ld.global.f64 	%fd301, [%rd3912+256];
	fma.rn.f64 	%fd7082, %fd301, %fd245, %fd7081;
	ld.global.f64 	%fd302, [%rd3912+264];
	fma.rn.f64 	%fd7083, %fd302, %fd242, %fd7082;
	ld.global.f64 	%fd303, [%rd3912+272];
	sub.f64 	%fd7084, %fd7083, %fd303;
	abs.f64 	%fd7085, %fd7084;
	ld.global.f64 	%fd7087, [%rd3913+16];
	setp.lt.f64 	%p894, %fd7085, %fd7087;
	ld.global.f64 	%fd305, [%rd3912+288];
	fma.rn.f64 	%fd7088, %fd305, %fd7045, 0d0000000000000000;
	ld.global.f64 	%fd306, [%rd3912+296];
	fma.rn.f64 	%fd7089, %fd306, %fd266, %fd7088;
	ld.global.f64 	%fd307, [%rd3912+304];
	fma.rn.f64 	%fd7090, %fd307, %fd263, %fd7089;
	ld.global.f64 	%fd308, [%rd3912+312];
	fma.rn.f64 	%fd7091, %fd308, %fd260, %fd7090;
	ld.global.f64 	%fd309, [%rd3912+320];
	fma.rn.f64 	%fd7092, %fd309, %fd257, %fd7091;
	ld.global.f64 	%fd310, [%rd3912+328];
	fma.rn.f64 	%fd7093, %fd310, %fd254, %fd7092;
	ld.global.f64 	%fd311, [%rd3912+336];
	fma.rn.f64 	%fd7094, %fd311, %fd251, %fd7093;
	ld.global.f64 	%fd312, [%rd3912+344];
	fma.rn.f64 	%fd7095, %fd312, %fd248, %fd7094;
	ld.global.f64 	%fd313, [%rd3912+352];
	fma.rn.f64 	%fd7096, %fd313, %fd245, %fd7095;
	ld.global.f64 	%fd314, [%rd3912+360];
	fma.rn.f64 	%fd7097, %fd314, %fd242, %fd7096;
	ld.global.f64 	%fd315, [%rd3912+368];
	sub.f64 	%fd7098, %fd7097, %fd315;
	abs.f64 	%fd7099, %fd7098;
	ld.global.f64 	%fd7101, [%rd3913+24];
	setp.lt.f64 	%p895, %fd7099, %fd7101;
	ld.global.f64 	%fd317, [%rd3912+384];
	fma.rn.f64 	%fd7102, %fd317, %fd7045, 0d0000000000000000;
	ld.global.f64 	%fd318, [%rd3912+392];
	fma.rn.f64 	%fd7103, %fd318, %fd266, %fd7102;
	ld.global.f64 	%fd319, [%rd3912+400];
	fma.rn.f64 	%fd7104, %fd319, %fd263, %fd7103;
	ld.global.f64 	%fd320, [%rd3912+408];
	fma.rn.f64 	%fd7105, %fd320, %fd260, %fd7104;
	ld.global.f64 	%fd321, [%rd3912+416];
	fma.rn.f64 	%fd7106, %fd321, %fd257, %fd7105;
	ld.global.f64 	%fd322, [%rd3912+424];
	fma.rn.f64 	%fd7107, %fd322, %fd254, %fd7106;
	ld.global.f64 	%fd323, [%rd3912+432];
	fma.rn.f64 	%fd7108, %fd323, %fd251, %fd7107;
	ld.global.f64 	%fd324, [%rd3912+440];
	fma.rn.f64 	%fd7109, %fd324, %fd248, %fd7108;
	ld.global.f64 	%fd325, [%rd3912+448];
	fma.rn.f64 	%fd7110, %fd325, %fd245, %fd7109;
	ld.global.f64 	%fd326, [%rd3912+456];
	fma.rn.f64 	%fd7111, %fd326, %fd242, %fd7110;
	ld.global.f64 	%fd327, [%rd3912+464];
	sub.f64 	%fd7112, %fd7111, %fd327;
	abs.f64 	%fd7113, %fd7112;
	ld.global.f64 	%fd7115, [%rd3913+32];
	setp.lt.f64 	%p896, %fd7113, %fd7115;
	ld.global.f64 	%fd329, [%rd3912+480];
	fma.rn.f64 	%fd7116, %fd329, %fd7045, 0d0000000000000000;
	ld.global.f64 	%fd330, [%rd3912+488];
	fma.rn.f64 	%fd7117, %fd330, %fd266, %fd7116;
	ld.global.f64 	%fd331, [%rd3912+496];
	fma.rn.f64 	%fd7118, %fd331, %fd263, %fd7117;
	ld.global.f64 	%fd332, [%rd3912+504];
	fma.rn.f64 	%fd7119, %fd332, %fd260, %fd7118;
	ld.global.f64 	%fd333, [%rd3912+512];
	fma.rn.f64 	%fd7120, %fd333, %fd257, %fd7119;
	ld.global.f64 	%fd334, [%rd3912+520];
	fma.rn.f64 	%fd7121, %fd334, %fd254, %fd7120;
	ld.global.f64 	%fd335, [%rd3912+528];
	fma.rn.f64 	%fd7122, %fd335, %fd251, %fd7121;
	ld.global.f64 	%fd336, [%rd3912+536];
	fma.rn.f64 	%fd7123, %fd336, %fd248, %fd7122;
	ld.global.f64 	%fd337, [%rd3912+544];
	fma.rn.f64 	%fd7124, %fd337, %fd245, %fd7123;
	ld.global.f64 	%fd338, [%rd3912+552];
	fma.rn.f64 	%fd7125, %fd338, %fd242, %fd7124;
	ld.global.f64 	%fd339, [%rd3912+560];
	sub.f64 	%fd7126, %fd7125, %fd339;
	abs.f64 	%fd7127, %fd7126;
	ld.global.f64 	%fd7129, [%rd3913+40];
	setp.lt.f64 	%p897, %fd7127, %fd7129;
	ld.global.f64 	%fd341, [%rd3912+576];
	fma.rn.f64 	%fd7130, %fd341, %fd7045, 0d0000000000000000;
	ld.global.f64 	%fd342, [%rd3912+584];
	fma.rn.f64 	%fd7131, %fd342, %fd266, %fd7130;
	ld.global.f64 	%fd343, [%rd3912+592];
	fma.rn.f64 	%fd7132, %fd343, %fd263, %fd7131;
	ld.global.f64 	%fd344, [%rd3912+600];
	fma.rn.f64 	%fd7133, %fd344, %fd260, %fd7132;
	ld.global.f64 	%fd345, [%rd3912+608];
	fma.rn.f64 	%fd7134, %fd345, %fd257, %fd7133;
	ld.global.f64 	%fd346, [%rd3912+616];
	fma.rn.f64 	%fd7135, %fd346, %fd254, %fd7134;
	ld.global.f64 	%fd347, [%rd3912+624];
	fma.rn.f64 	%fd7136, %fd347, %fd251, %fd7135;
	ld.global.f64 	%fd348, [%rd3912+632];
	fma.rn.f64 	%fd7137, %fd348, %fd248, %fd7136;
	ld.global.f64 	%fd349, [%rd3912+640];
	fma.rn.f64 	%fd7138, %fd349, %fd245, %fd7137;
	ld.global.f64 	%fd350, [%rd3912+648];
	fma.rn.f64 	%fd7139, %fd350, %fd242, %fd7138;
	ld.global.f64 	%fd351, [%rd3912+656];
	sub.f64 	%fd7140, %fd7139, %fd351;
	abs.f64 	%fd7141, %fd7140;
	ld.global.f64 	%fd7143, [%rd3913+48];
	setp.lt.f64 	%p898, %fd7141, %fd7143;
	ld.global.f64 	%fd353, [%rd3912+672];
	fma.rn.f64 	%fd7144, %fd353, %fd7045, 0d0000000000000000;
	ld.global.f64 	%fd354, [%rd3912+680];
	fma.rn.f64 	%fd7145, %fd354, %fd266, %fd7144;
	ld.global.f64 	%fd355, [%rd3912+688];
	fma.rn.f64 	%fd7146, %fd355, %fd263, %fd7145;
	ld.global.f64 	%fd356, [%rd3912+696];
	fma.rn.f64 	%fd7147, %fd356, %fd260, %fd7146;
	ld.global.f64 	%fd357, [%rd3912+704];
	fma.rn.f64 	%fd7148, %fd357, %fd257, %fd7147;
	ld.global.f64 	%fd358, [%rd3912+712];
	fma.rn.f64 	%fd7149, %fd358, %fd254, %fd7148;
	ld.global.f64 	%fd359, [%rd3912+720];
	fma.rn.f64 	%fd7150, %fd359, %fd251, %fd7149;
	ld.global.f64 	%fd360, [%rd3912+728];
	fma.rn.f64 	%fd7151, %fd360, %fd248, %fd7150;
	ld.global.f64 	%fd361, [%rd3912+736];
	fma.rn.f64 	%fd7152, %fd361, %fd245, %fd7151;
	ld.global.f64 	%fd362, [%rd3912+744];
	fma.rn.f64 	%fd7153, %fd362, %fd242, %fd7152;
	ld.global.f64 	%fd363, [%rd3912+752];
	sub.f64 	%fd7154, %fd7153, %fd363;
	abs.f64 	%fd7155, %fd7154;
	ld.global.f64 	%fd7157, [%rd3913+56];
	setp.lt.f64 	%p899, %fd7155, %fd7157;
	ld.global.f64 	%fd365, [%rd3912+768];
	fma.rn.f64 	%fd7158, %fd365, %fd7045, 0d0000000000000000;
	ld.global.f64 	%fd366, [%rd3912+776];
	fma.rn.f64 	%fd7159, %fd366, %fd266, %fd7158;
	ld.global.f64 	%fd367, [%rd3912+784];
	fma.rn.f64 	%fd7160, %fd367, %fd263, %fd7159;
	ld.global.f64 	%fd368, [%rd3912+792];
	fma.rn.f64 	%fd7161, %fd368, %fd260, %fd7160;
	ld.global.f64 	%fd369, [%rd3912+800];
	fma.rn.f64 	%fd7162, %fd369, %fd257, %fd7161;
	ld.global.f64 	%fd370, [%rd3912+808];
	fma.rn.f64 	%fd7163, %fd370, %fd254, %fd7162;
	ld.global.f64 	%fd371, [%rd3912+816];
	fma.rn.f64 	%fd7164, %fd371, %fd251, %fd7163;
	ld.global.f64 	%fd372, [%rd3912+824];
	fma.rn.f64 	%fd7165, %fd372, %fd248, %fd7164;
	ld.global.f64 	%fd373, [%rd3912+832];
	fma.rn.f64 	%fd7166, %fd373, %fd245, %fd7165;
	ld.global.f64 	%fd374, [%rd3912+840];
	fma.rn.f64 	%fd7167, %fd374, %fd242, %fd7166;
	ld.global.f64 	%fd375, [%rd3912+848];
	sub.f64 	%fd7168, %fd7167, %fd375;
	abs.f64 	%fd7169, %fd7168;
	ld.global.f64 	%fd7171, [%rd3913+64];
	setp.lt.f64 	%p900, %fd7169, %fd7171;
	ld.global.f64 	%fd377, [%rd3912+864];
	fma.rn.f64 	%fd7172, %fd377, %fd7045, 0d0000000000000000;
	ld.global.f64 	%fd378, [%rd3912+872];
	fma.rn.f64 	%fd7173, %fd378, %fd266, %fd7172;
	ld.global.f64 	%fd379, [%rd3912+880];
	fma.rn.f64 	%fd7174, %fd379, %fd263, %fd7173;
	ld.global.f64 	%fd380, [%rd3912+888];
	fma.rn.f64 	%fd7175, %fd380, %fd260, %fd7174;
	ld.global.f64 	%fd381, [%rd3912+896];
	fma.rn.f64 	%fd7176, %fd381, %fd257, %fd7175;
	ld.global.f64 	%fd382, [%rd3912+904];
	fma.rn.f64 	%fd7177, %fd382, %fd254, %fd7176;
	ld.global.f64 	%fd383, [%rd3912+912];
	fma.rn.f64 	%fd7178, %fd383, %fd251, %fd7177;
	ld.global.f64 	%fd384, [%rd3912+920];
	fma.rn.f64 	%fd7179, %fd384, %fd248, %fd7178;
	ld.global.f64 	%fd385, [%rd3912+928];
	fma.rn.f64 	%fd7180, %fd385, %fd245, %fd7179;
	ld.global.f64 	%fd386, [%rd3912+936];
	fma.rn.f64 	%fd7181, %fd386, %fd242, %fd7180;
	ld.global.f64 	%fd387, [%rd3912+944];
	sub.f64 	%fd7182, %fd7181, %fd387;
	abs.f64 	%fd7183, %fd7182;
	ld.global.f64 	%fd388, [%rd3913+72];
	setp.lt.f64 	%p901, %fd7183, %fd388;
	and.pred  	%p902, %p901, %p900;
	and.pred  	%p903, %p902, %p899;
	and.pred  	%p904, %p903, %p898;
	and.pred  	%p905, %p904, %p897;
	and.pred  	%p906, %p905, %p896;
	and.pred  	%p907, %p906, %p895;
	and.pred  	%p908, %p907, %p894;
	and.pred  	%p909, %p908, %p893;
	and.pred  	%p12, %p909, %p892;
	or.b64  	%rd3914, %rd699, %rd709;
	and.b64  	%rd3915, %rd3914, -4294967296;
	setp.ne.s64 	%p910, %rd3915, 0;
	@%p910 bra 	$L__BB4_452;
	cvt.u32.u64 	%r1877, %rd709;
	cvt.u32.u64 	%r1878, %rd699;
	div.u32 	%r1879, %r1878, %r1877;
	mul.lo.s32 	%r1880, %r1879, %r1877;
	sub.s32 	%r1881, %r1878, %r1880;
	cvt.u64.u32 	%rd4978, %r1879;
	cvt.u64.u32 	%rd4979, %r1881;
	bra.uni 	$L__BB4_453;
$L__BB4_452:
	div.s64 	%rd4978, %rd699, %rd709;
	mul.lo.s64 	%rd3916, %rd4978, %rd709;
	sub.s64 	%rd4979, %rd699, %rd3916;
$L__BB4_453:
	cvt.rn.f64.s64 	%fd7184, %rd4979;
	fma.rn.f64 	%fd389, %fd241, %fd7184, %fd240;
	or.b64  	%rd3917, %rd4978, %rd716;
	and.b64  	%rd3918, %rd3917, -4294967296;
	setp.ne.s64 	%p911, %rd3918, 0;
	@%p911 bra 	$L__BB4_455;
	cvt.u32.u64 	%r1882, %rd716;
	cvt.u32.u64 	%r1883, %rd4978;
	div.u32 	%r1884, %r1883, %r1882;
	mul.lo.s32 	%r1885, %r1884, %r1882;
	sub.s32 	%r1886, %r1883, %r1885;
	cvt.u64.u32 	%rd4980, %r1884;
	cvt.u64.u32 	%rd4981, %r1886;
	bra.uni 	$L__BB4_456;
$L__BB4_455:
	div.s64 	%rd4980, %rd4978, %rd716;
	mul.lo.s64 	%rd3919, %rd4980, %rd716;
	sub.s64 	%rd4981, %rd4978, %rd3919;
$L__BB4_456:
	cvt.rn.f64.s64 	%fd7185, %rd4981;
	fma.rn.f64 	%fd390, %fd244, %fd7185, %fd243;
	or.b64  	%rd3920, %rd4980, %rd723;
	and.b64  	%rd3921, %rd3920, -4294967296;
	setp.ne.s64 	%p912, %rd3921, 0;
	@%p912 bra 	$L__BB4_458;
	cvt.u32.u64 	%r1887, %rd723;
	cvt.u32.u64 	%r1888, %rd4980;
	div.u32 	%r1889, %r1888, %r1887;
	mul.lo.s32 	%r1890, %r1889, %r1887;
	sub.s32 	%r1891, %r1888, %r1890;
	cvt.u64.u32 	%rd4982, %r1889;
	cvt.u64.u32 	%rd4983, %r1891;
	bra.uni 	$L__BB4_459;
$L__BB4_458:
	div.s64 	%rd4982, %rd4980, %rd723;
	mul.lo.s64 	%rd3922, %rd4982, %rd723;
	sub.s64 	%rd4983, %rd4980, %rd3922;
$L__BB4_459:
	cvt.rn.f64.s64 	%fd7186, %rd4983;
	fma.rn.f64 	%fd391, %fd247, %fd7186, %fd246;
	or.b64  	%rd3923, %rd4982, %rd730;
	and.b64  	%rd3924, %rd3923, -4294967296;
	setp.ne.s64 	%p913, %rd3924, 0;
	@%p913 bra 	$L__BB4_461;
	cvt.u32.u64 	%r1892, %rd730;
	cvt.u32.u64 	%r1893, %rd4982;
	div.u32 	%r1894, %r1893, %r1892;
	mul.lo.s32 	%r1895, %r1894, %r1892;
	sub.s32 	%r1896, %r1893, %r1895;
	cvt.u64.u32 	%rd4984, %r1894;
	cvt.u64.u32 	%rd4985, %r1896;
	bra.uni 	$L__BB4_462;
$L__BB4_461:
	div.s64 	%rd4984, %rd4982, %rd730;
	mul.lo.s64 	%rd3925, %rd4984, %rd730;
	sub.s64 	%rd4985, %rd4982, %rd3925;
$L__BB4_462:
	cvt.rn.f64.s64 	%fd7187, %rd4985;
	fma.rn.f64 	%fd392, %fd250, %fd7187, %fd249;
	or.b64  	%rd3926, %rd4984, %rd737;
	and.b64  	%rd3927, %rd3926, -4294967296;
	setp.ne.s64 	%p914, %rd3927, 0;
	@%p914 bra 	$L__BB4_464;
	cvt.u32.u64 	%r1897, %rd737;
	cvt.u32.u64 	%r1898, %rd4984;
	div.u32 	%r1899, %r1898, %r1897;
	mul.lo.s32 	%r1900, %r1899, %r1897;
	sub.s32 	%r1901, %r1898, %r1900;
	cvt.u64.u32 	%rd4986, %r1899;
	cvt.u64.u32 	%rd4987, %r1901;
	bra.uni 	$L__BB4_465;
$L__BB4_464:
	div.s64 	%rd4986, %rd4984, %rd737;
	mul.lo.s64 	%rd3928, %rd4986, %rd737;
	sub.s64 	%rd4987, %rd4984, %rd3928;
$L__BB4_465:
	cvt.rn.f64.s64 	%fd7188, %rd4987;
	fma.rn.f64 	%fd393, %fd253, %fd7188, %fd252;
	or.b64  	%rd3929, %rd4986, %rd744;
	and.b64  	%rd3930, %rd3929, -4294967296;
	setp.ne.s64 	%p915, %rd3930, 0;
	@%p915 bra 	$L__BB4_467;
	cvt.u32.u64 	%r1902, %rd744;
	cvt.u32.u64 	%r1903, %rd4986;
	div.u32 	%r1904, %r1903, %r1902;
	mul.lo.s32 	%r1905, %r1904, %r1902;
	sub.s32 	%r1906, %r1903, %r1905;
	cvt.u64.u32 	%rd4988, %r1904;
	cvt.u64.u32 	%rd4989, %r1906;
	bra.uni 	$L__BB4_468;
$L__BB4_467:
	div.s64 	%rd4988, %rd4986, %rd744;
	mul.lo.s64 	%rd3931, %rd4988, %rd744;
	sub.s64 	%rd4989, %rd4986, %rd3931;
$L__BB4_468:
	cvt.rn.f64.s64 	%fd7189, %rd4989;
	fma.rn.f64 	%fd394, %fd256, %fd7189, %fd255;
	or.b64  	%rd3932, %rd4988, %rd751;
	and.b64  	%rd3933, %rd3932, -4294967296;
	setp.ne.s64 	%p916, %rd3933, 0;
	@%p916 bra 	$L__BB4_470;
	cvt.u32.u64 	%r1907, %rd751;
	cvt.u32.u64 	%r1908, %rd4988;
	div.u32 	%r1909, %r1908, %r1907;
	mul.lo.s32 	%r1910, %r1909, %r1907;
	sub.s32 	%r1911, %r1908, %r1910;
	cvt.u64.u32 	%rd4990, %r1909;
	cvt.u64.u32 	%rd4991, %r1911;
	bra.uni 	$L__BB4_471;
$L__BB4_470:
	div.s64 	%rd4990, %rd4988, %rd751;
	mul.lo.s64 	%rd3934, %rd4990, %rd751;
	sub.s64 	%rd4991, %rd4988, %rd3934;
$L__BB4_471:
	cvt.rn.f64.s64 	%fd7190, %rd4991;
	fma.rn.f64 	%fd395, %fd259, %fd7190, %fd258;
	or.b64  	%rd3935, %rd4990, %rd758;
	and.b64  	%rd3936, %rd3935, -4294967296;
	setp.ne.s64 	%p917, %rd3936, 0;
	@%p917 bra 	$L__BB4_473;
	cvt.u32.u64 	%r1912, %rd758;
	cvt.u32.u64 	%r1913, %rd4990;
	div.u32 	%r1914, %r1913, %r1912;
	mul.lo.s32 	%r1915, %r1914, %r1912;
	sub.s32 	%r1916, %r1913, %r1915;
	cvt.u64.u32 	%rd4992, %r1914;
	cvt.u64.u32 	%rd4993, %r1916;
	bra.uni 	$L__BB4_474;
$L__BB4_473:
	div.s64 	%rd4992, %rd4990, %rd758;
	mul.lo.s64 	%rd3937, %rd4992, %rd758;
	sub.s64 	%rd4993, %rd4990, %rd3937;
$L__BB4_474:
	cvt.rn.f64.s64 	%fd7191, %rd4993;
	fma.rn.f64 	%fd396, %fd262, %fd7191, %fd261;
	or.b64  	%rd3938, %rd4992, %rd765;
	and.b64  	%rd3939, %rd3938, -4294967296;
	setp.ne.s64 	%p918, %rd3939, 0;
	@%p918 bra 	$L__BB4_476;
	cvt.u32.u64 	%r1917, %rd765;
	cvt.u32.u64 	%r1918, %rd4992;
	div.u32 	%r1919, %r1918, %r1917;
	mul.lo.s32 	%r1920, %r1919, %r1917;
	sub.s32 	%r1921, %r1918, %r1920;
	cvt.u64.u32 	%rd4994, %r1919;
	cvt.u64.u32 	%rd4995, %r1921;
	bra.uni 	$L__BB4_477;
$L__BB4_476:
	div.s64 	%rd4994, %rd4992, %rd765;
	mul.lo.s64 	%rd3940, %rd4994, %rd765;
	sub.s64 	%rd4995, %rd4992, %rd3940;
$L__BB4_477:
	cvt.rn.f64.s64 	%fd7192, %rd4995;
	fma.rn.f64 	%fd397, %fd265, %fd7192, %fd264;
	or.b64  	%rd3941, %rd4994, %rd772;
	and.b64  	%rd3942, %rd3941, -4294967296;
	setp.ne.s64 	%p919, %rd3942, 0;
	@%p919 bra 	$L__BB4_479;
	cvt.u32.u64 	%r1922, %rd772;
	cvt.u32.u64 	%r1923, %rd4994;
	rem.u32 	%r1924, %r1923, %r1922;
	cvt.u64.u32 	%rd4996, %r1924;
	bra.uni 	$L__BB4_480;
$L__BB4_479:
	rem.s64 	%rd4996, %rd4994, %rd772;
$L__BB4_480:
	cvt.rn.f64.s64 	%fd7193, %rd4996;
	fma.rn.f64 	%fd7194, %fd268, %fd7193, %fd267;
	fma.rn.f64 	%fd7195, %fd269, %fd7194, 0d0000000000000000;
	fma.rn.f64 	%fd7196, %fd270, %fd397, %fd7195;
	fma.rn.f64 	%fd7197, %fd271, %fd396, %fd7196;
	fma.rn.f64 	%fd7198, %fd272, %fd395, %fd7197;
	fma.rn.f64 	%fd7199, %fd273, %fd394, %fd7198;
	fma.rn.f64 	%fd7200, %fd274, %fd393, %fd7199;
	fma.rn.f64 	%fd7201, %fd275, %fd392, %fd7200;
	fma.rn.f64 	%fd7202, %fd276, %fd391, %fd7201;
	fma.rn.f64 	%fd7203, %fd277, %fd390, %fd7202;
	fma.rn.f64 	%fd7204, %fd278, %fd389, %fd7203;
	sub.f64 	%fd7205, %fd7204, %fd279;
	abs.f64 	%fd7206, %fd7205;
	setp.lt.f64 	%p920, %fd7206, %fd7059;
	fma.rn.f64 	%fd7208, %fd281, %fd7194, 0d0000000000000000;
	fma.rn.f64 	%fd7209, %fd282, %fd397, %fd7208;
	fma.rn.f64 	%fd7210, %fd283, %fd396, %fd7209;
	fma.rn.f64 	%fd7211, %fd284, %fd395, %fd7210;
	fma.rn.f64 	%fd7212, %fd285, %fd394, %fd7211;
	fma.rn.f64 	%fd7213, %fd286, %fd393, %fd7212;
	fma.rn.f64 	%fd7214, %fd287, %fd392, %fd7213;
	fma.rn.f64 	%fd7215, %fd288, %fd391, %fd7214;
	fma.rn.f64 	%fd7216, %fd289, %fd390, %fd7215;
	fma.rn.f64 	%fd7217, %fd290, %fd389, %fd7216;
	sub.f64 	%fd7218, %fd7217, %fd291;
	abs.f64 	%fd7219, %fd7218;
	setp.lt.f64 	%p921, %fd7219, %fd7073;
	fma.rn.f64 	%fd7221, %fd293, %fd7194, 0d0000000000000000;
	fma.rn.f64 	%fd7222, %fd294, %fd397, %fd7221;
	fma.rn.f64 	%fd7223, %fd295, %fd396, %fd7222;
	fma.rn.f64 	%fd7224, %fd296, %fd395, %fd7223;
	fma.rn.f64 	%fd7225, %fd297, %fd394, %fd7224;
	fma.rn.f64 	%fd7226, %fd298, %fd393, %fd7225;
	fma.rn.f64 	%fd7227, %fd299, %fd392, %fd7226;
	fma.rn.f64 	%fd7228, %fd300, %fd391, %fd7227;
	fma.rn.f64 	%fd7229, %fd301, %fd390, %fd7228;
	fma.rn.f64 	%fd7230, %fd302, %fd389, %fd7229;
	sub.f64 	%fd7231, %fd7230, %fd303;
	abs.f64 	%fd7232, %fd7231;
	setp.lt.f64 	%p922, %fd7232, %fd7087;
	fma.rn.f64 	%fd7234, %fd305, %fd7194, 0d0000000000000000;
	fma.rn.f64 	%fd7235, %fd306, %fd397, %fd7234;
	fma.rn.f64 	%fd7236, %fd307, %fd396, %fd7235;
	fma.rn.f64 	%fd7237, %fd308, %fd395, %fd7236;
	fma.rn.f64 	%fd7238, %fd309, %fd394, %fd7237;
	fma.rn.f64 	%fd7239, %fd310, %fd393, %fd7238;
	fma.rn.f64 	%fd7240, %fd311, %fd392, %fd7239;
	fma.rn.f64 	%fd7241, %fd312, %fd391, %fd7240;
	fma.rn.f64 	%fd7242, %fd313, %fd390, %fd7241;
	fma.rn.f64 	%fd7243, %fd314, %fd389, %fd7242;
	sub.f64 	%fd7244, %fd7243, %fd315;
	abs.f64 	%fd7245, %fd7244;
	setp.lt.f64 	%p923, %fd7245, %fd7101;
	fma.rn.f64 	%fd7247, %fd317, %fd7194, 0d0000000000000000;
	fma.rn.f64 	%fd7248, %fd318, %fd397, %fd7247;
	fma.rn.f64 	%fd7249, %fd319, %fd396, %fd7248;
	fma.rn.f64 	%fd7250, %fd320, %fd395, %fd7249;
	fma.rn.f64 	%fd7251, %fd321, %fd394, %fd7250;
	fma.rn.f64 	%fd7252, %fd322, %fd393, %fd7251;
	fma.rn.f64 	%fd7253, %fd323, %fd392, %fd7252;
	fma.rn.f64 	%fd7254, %fd324, %fd391, %fd7253;
	fma.rn.f64 	%fd7255, %fd325, %fd390, %fd7254;
	fma.rn.f64 	%fd7256, %fd326, %fd389, %fd7255;
	sub.f64 	%fd7257, %fd7256, %fd327;
	abs.f64 	%fd7258, %fd7257;
	setp.lt.f64 	%p924, %fd7258, %fd7115;
	fma.rn.f64 	%fd7260, %fd329, %fd7194, 0d0000000000000000;
	fma.rn.f64 	%fd7261, %fd330, %fd397, %fd7260;
	fma.rn.f64 	%fd7262, %fd331, %fd396, %fd7261;
	fma.rn.f64 	%fd7263, %fd332, %fd395, %fd7262;
	fma.rn.f64 	%fd7264, %fd333, %fd394, %fd7263;
	fma.rn.f64 	%fd7265, %fd334, %fd393, %fd7264;
	fma.rn.f64 	%fd7266, %fd335, %fd392, %fd7265;
	fma.rn.f64 	%fd7267, %fd336, %fd391, %fd7266;
	fma.rn.f64 	%fd7268, %fd337, %fd390, %fd7267;
	fma.rn.f64 	%fd7269, %fd338, %fd389, %fd7268;
	sub.f64 	%fd7270, %fd7269, %fd339;
	abs.f64 	%fd7271, %fd7270;
	setp.lt.f64 	%p925, %fd7271, %fd7129;
	fma.rn.f64 	%fd7273, %fd341, %fd7194, 0d0000000000000000;
	fma.rn.f64 	%fd7274, %fd342, %fd397, %fd7273;
	fma.rn.f64 	%fd7275, %fd343, %fd396, %fd7274;
	fma.rn.f64 	%fd7276, %fd344, %fd395, %fd7275;
	fma.rn.f64 	%fd7277, %fd345, %fd394, %fd7276;
	fma.rn.f64 	%fd7278, %fd346, %fd393, %fd7277;
	fma.rn.f64 	%fd7279, %fd347, %fd392, %fd7278;
	fma.rn.f64 	%fd7280, %fd348, %fd391, %fd7279;
	fma.rn.f64 	%fd7281, %fd349, %fd390, %fd7280;
	fma.rn.f64 	%fd7282, %fd350, %fd389, %fd7281;
	sub.f64 	%fd7283, %fd7282, %fd351;
	abs.f64 	%fd7284, %fd7283;
	setp.lt.f64 	%p926, %fd7284, %fd7143;
	fma.rn.f64 	%fd7286, %fd353, %fd7194, 0d0000000000000000;
	fma.rn.f64 	%fd7287, %fd354, %fd397, %fd7286;
	fma.rn.f64 	%fd7288, %fd355, %fd396, %fd7287;
	fma.rn.f64 	%fd7289, %fd356, %fd395, %fd7288;
	fma.rn.f64 	%fd7290, %fd357, %fd394, %fd7289;
	fma.rn.f64 	%fd7291, %fd358, %fd393, %fd7290;
	fma.rn.f64 	%fd7292, %fd359, %fd392, %fd7291;
	fma.rn.f64 	%fd7293, %fd360, %fd391, %fd7292;
	fma.rn.f64 	%fd7294, %fd361, %fd390, %fd7293;
	fma.rn.f64 	%fd7295, %fd362, %fd389, %fd7294;
	sub.f64 	%fd7296, %fd7295, %fd363;
	abs.f64 	%fd7297, %fd7296;
	setp.lt.f64 	%p927, %fd7297, %fd7157;
	fma.rn.f64 	%fd7299, %fd365, %fd7194, 0d0000000000000000;
	fma.rn.f64 	%fd7300, %fd366, %fd397, %fd7299;
	fma.rn.f64 	%fd7301, %fd367, %fd396, %fd7300;
	fma.rn.f64 	%fd7302, %fd368, %fd395, %fd7301;
	fma.rn.f64 	%fd7303, %fd369, %fd394, %fd7302;
	fma.rn.f64 	%fd7304, %fd370, %fd393, %fd7303;
	fma.rn.f64 	%fd7305, %fd371, %fd392, %fd7304;
	fma.rn.f64 	%fd7306, %fd372, %fd391, %fd7305;
	fma.rn.f64 	%fd7307, %fd373, %fd390, %fd7306;
	fma.rn.f64 	%fd7308, %fd374, %fd389, %fd7307;
	sub.f64 	%fd7309, %fd7308, %fd375;
	abs.f64 	%fd7310, %fd7309;
	setp.lt.f64 	%p928, %fd7310, %fd7171;
	fma.rn.f64 	%fd7312, %fd377, %fd7194, 0d0000000000000000;
	fma.rn.f64 	%fd7313, %fd378, %fd397, %fd7312;
	fma.rn.f64 	%fd7314, %fd379, %fd396, %fd7313;
	fma.rn.f64 	%fd7315, %fd380, %fd395, %fd7314;
	fma.rn.f64 	%fd7316, %fd381, %fd394, %fd7315;
	fma.rn.f64 	%fd7317, %fd382, %fd393, %fd7316;
	fma.rn.f64 	%fd7318, %fd383, %fd392, %fd7317;
	fma.rn.f64 	%fd7319, %fd384, %fd391, %fd7318;
	fma.rn.f64 	%fd7320, %fd385, %fd390, %fd7319;
	fma.rn.f64 	%fd7321, %fd386, %fd389, %fd7320;
	sub.f64 	%fd7322, %fd7321, %fd387;
	abs.f64 	%fd7323, %fd7322;
	setp.lt.f64 	%p929, %fd7323, %fd388;
	and.pred  	%p930, %p929, %p928;
	and.pred  	%p931, %p930, %p927;
	and.pred  	%p932, %p931, %p926;
	and.pred  	%p933, %p932, %p925;
	and.pred  	%p934, %p933, %p924;
	and.pred  	%p935, %p934, %p923;
	and.pred  	%p936, %p935, %p922;
	and.pred  	%p937, %p936, %p921;
	and.pred  	%p13, %p937, %p920;
	or.b64  	%rd3943, %rd700, %rd709;
	and.b64  	%rd3944, %rd3943, -4294967296;
	setp.ne.s64 	%p938, %rd3944, 0;
	@%p938 bra 	$L__BB4_482;
	cvt.u32.u64 	%r1925, %rd709;
	cvt.u32.u64 	%r1926, %rd700;
	div.u32 	%r1927, %r1926, %r1925;
	mul.lo.s32 	%r1928, %r1927, %r1925;
	sub.s32 	%r1929, %r1926, %r1928;
	cvt.u64.u32 	%rd4997, %r1927;
	cvt.u64.u32 	%rd4998, %r1929;
	bra.uni 	$L__BB4_483;
$L__BB4_482:
	div.s64 	%rd4997, %rd700, %rd709;
	mul.lo.s64 	%rd3945, %rd4997, %rd709;
	sub.s64 	%rd4998, %rd700, %rd3945;
$L__BB4_483:
	cvt.rn.f64.s64 	%fd7324, %rd4998;
	fma.rn.f64 	%fd398, %fd241, %fd7324, %fd240;
	or.b64  	%rd3946, %rd4997, %rd716;
	and.b64  	%rd3947, %rd3946, -4294967296;
	setp.ne.s64 	%p939, %rd3947, 0;
	@%p939 bra 	$L__BB4_485;
	cvt.u32.u64 	%r1930, %rd716;
	cvt.u32.u64 	%r1931, %rd4997;
	div.u32 	%r1932, %r1931, %r1930;
	mul.lo.s32 	%r1933, %r1932, %r1930;
	sub.s32 	%r1934, %r1931, %r1933;
	cvt.u64.u32 	%rd4999, %r1932;
	cvt.u64.u32 	%rd5000, %r1934;
	bra.uni 	$L__BB4_486;
$L__BB4_485:
	div.s64 	%rd4999, %rd4997, %rd716;
	mul.lo.s64 	%rd3948, %rd4999, %rd716;
	sub.s64 	%rd5000, %rd4997, %rd3948;
$L__BB4_486:
	cvt.rn.f64.s64 	%fd7325, %rd5000;
	fma.rn.f64 	%fd399, %fd244, %fd7325, %fd243;
	or.b64  	%rd3949, %rd4999, %rd723;
	and.b64  	%rd3950, %rd3949, -4294967296;
	setp.ne.s64 	%p940, %rd3950, 0;
	@%p940 bra 	$L__BB4_488;
	cvt.u32.u64 	%r1935, %rd723;
	cvt.u32.u64 	%r1936, %rd4999;
	div.u32 	%r1937, %r1936, %r1935;
	mul.lo.s32 	%r1938, %r1937, %r1935;
	sub.s32 	%r1939, %r1936, %r1938;
	cvt.u64.u32 	%rd5001, %r1937;
	cvt.u64.u32 	%rd5002, %r1939;
	bra.uni 	$L__BB4_489;
$L__BB4_488:
	div.s64 	%rd5001, %rd4999, %rd723;
	mul.lo.s64 	%rd3951, %rd5001, %rd723;
	sub.s64 	%rd5002, %rd4999, %rd3951;
$L__BB4_489:
	cvt.rn.f64.s64 	%fd7326, %rd5002;
	fma.rn.f64 	%fd400, %fd247, %fd7326, %fd246;
	or.b64  	%rd3952, %rd5001, %rd730;
	and.b64  	%rd3953, %rd3952, -4294967296;
	setp.ne.s64 	%p941, %rd3953, 0;
	@%p941 bra 	$L__BB4_491;
	cvt.u32.u64 	%r1940, %rd730;
	cvt.u32.u64 	%r1941, %rd5001;
	div.u32 	%r1942, %r1941, %r1940;
	mul.lo.s32 	%r1943, %r1942, %r1940;
	sub.s32 	%r1944, %r1941, %r1943;
	cvt.u64.u32 	%rd5003, %r1942;
	cvt.u64.u32 	%rd5004, %r1944;
	bra.uni 	$L__BB4_492;
$L__BB4_491:
	div.s64 	%rd5003, %rd5001, %rd730;
	mul.lo.s64 	%rd3954, %rd5003, %rd730;
	sub.s64 	%rd5004, %rd5001, %rd3954;
$L__BB4_492:
	cvt.rn.f64.s64 	%fd7327, %rd5004;
	fma.rn.f64 	%fd401, %fd250, %fd7327, %fd249;
	or.b64  	%rd3955, %rd5003, %rd737;
	and.b64  	%rd3956, %rd3955, -4294967296;
	setp.ne.s64 	%p942, %rd3956, 0;
	@%p942 bra 	$L__BB4_494;
	cvt.u32.u64 	%r1945, %rd737;
	cvt.u32.u64 	%r1946, %rd5003;
	div.u32 	%r1947, %r1946, %r1945;
	mul.lo.s32 	%r1948, %r1947, %r1945;
	sub.s32 	%r1949, %r1946, %r1948;
	cvt.u64.u32 	%rd5005, %r1947;
	cvt.u64.u32 	%rd5006, %r1949;
	bra.uni 	$L__BB4_495;
$L__BB4_494:
	div.s64 	%rd5005, %rd5003, %rd737;
	mul.lo.s64 	%rd3957, %rd5005, %rd737;
	sub.s64 	%rd5006, %rd5003, %rd3957;
$L__BB4_495:
	cvt.rn.f64.s64 	%fd7328, %rd5006;
	fma.rn.f64 	%fd402, %fd253, %fd7328, %fd252;
	or.b64  	%rd3958, %rd5005, %rd744;
	and.b64  	%rd3959, %rd3958, -4294967296;
	setp.ne.s64 	%p943, %rd3959, 0;
	@%p943 bra 	$L__BB4_497;
	cvt.u32.u64 	%r1950, %rd744;
	cvt.u32.u64 	%r1951, %rd5005;
	div.u32 	%r1952, %r1951, %r1950;
	mul.lo.s32 	%r1953, %r1952, %r1950;
	sub.s32 	%r1954, %r1951, %r1953;
	cvt.u64.u32 	%rd5007, %r1952;
	cvt.u64.u32 	%rd5008, %r1954;
	bra.uni 	$L__BB4_498;
$L__BB4_497:
	div.s64 	%rd5007, %rd5005, %rd744;
	mul.lo.s64 	%rd3960, %rd5007, %rd744;
	sub.s64 	%rd5008, %rd5005, %rd3960;
$L__BB4_498:
	cvt.rn.f64.s64 	%fd7329, %rd5008;
	fma.rn.f64 	%fd403, %fd256, %fd7329, %fd255;
	or.b64  	%rd3961, %rd5007, %rd751;
	and.b64  	%rd3962, %rd3961, -4294967296;
	setp.ne.s64 	%p944, %rd3962, 0;
	@%p944 bra 	$L__BB4_500;
	cvt.u32.u64 	%r1955, %rd751;
	cvt.u32.u64 	%r1956, %rd5007;
	div.u32 	%r1957, %r1956, %r1955;
	mul.lo.s32 	%r1958, %r1957, %r1955;
	sub.s32 	%r1959, %r1956, %r1958;
	cvt.u64.u32 	%rd5009, %r1957;
	cvt.u64.u32 	%rd5010, %r1959;
	bra.uni 	$L__BB4_501;
$L__BB4_500:
	div.s64 	%rd5009, %rd5007, %rd751;
	mul.lo.s64 	%rd3963, %rd5009, %rd751;
	sub.s64 	%rd5010, %rd5007, %rd3963;
$L__BB4_501:
	cvt.rn.f64.s64 	%fd7330, %rd5010;
	fma.rn.f64 	%fd404, %fd259, %fd7330, %fd258;
	or.b64  	%rd3964, %rd5009, %rd758;
	and.b64  	%rd3965, %rd3964, -4294967296;
	setp.ne.s64 	%p945, %rd3965, 0;
	@%p945 bra 	$L__BB4_503;
	cvt.u32.u64 	%r1960, %rd758;
	cvt.u32.u64 	%r1961, %rd5009;
	div.u32 	%r1962, %r1961, %r1960;
	mul.lo.s32 	%r1963, %r1962, %r1960;
	sub.s32 	%r1964, %r1961, %r1963;
	cvt.u64.u32 	%rd5011, %r1962;
	cvt.u64.u32 	%rd5012, %r1964;
	bra.uni 	$L__BB4_504;
$L__BB4_503:
	div.s64 	%rd5011, %rd5009, %rd758;
	mul.lo.s64 	%rd3966, %rd5011, %rd758;
	sub.s64 	%rd5012, %rd5009, %rd3966;
$L__BB4_504:
	cvt.rn.f64.s64 	%fd7331, %rd5012;
	fma.rn.f64 	%fd405, %fd262, %fd7331, %fd261;
	or.b64  	%rd3967, %rd5011, %rd765;
	and.b64  	%rd3968, %rd3967, -4294967296;
	setp.ne.s64 	%p946, %rd3968, 0;
	@%p946 bra 	$L__BB4_506;
	cvt.u32.u64 	%r1965, %rd765;
	cvt.u32.u64 	%r1966, %rd5011;
	div.u32 	%r1967, %r1966, %r1965;
	mul.lo.s32 	%r1968, %r1967, %r1965;
	sub.s32 	%r1969, %r1966, %r1968;
	cvt.u64.u32 	%rd5013, %r1967;
	cvt.u64.u32 	%rd5014, %r1969;
	bra.uni 	$L__BB4_507;
$L__BB4_506:
	div.s64 	%rd5013, %rd5011, %rd765;
	mul.lo.s64 	%rd3969, %rd5013, %rd765;
	sub.s64 	%rd5014, %rd5011, %rd3969;
$L__BB4_507:
	cvt.rn.f64.s64 	%fd7332, %rd5014;
	fma.rn.f64 	%fd406, %fd265, %fd7332, %fd264;
	or.b64  	%rd3970, %rd5013, %rd772;
	and.b64  	%rd3971, %rd3970, -4294967296;
	setp.ne.s64 	%p947, %rd3971, 0;
	@%p947 bra 	$L__BB4_509;
	cvt.u32.u64 	%r1970, %rd772;
	cvt.u32.u64 	%r1971, %rd5013;
	rem.u32 	%r1972, %r1971, %r1970;
	cvt.u64.u32 	%rd5015, %r1972;
	bra.uni 	$L__BB4_510;
$L__BB4_509:
	rem.s64 	%rd5015, %rd5013, %rd772;
$L__BB4_510:
	cvt.rn.f64.s64 	%fd7333, %rd5015;
	fma.rn.f64 	%fd7334, %fd268, %fd7333, %fd267;
	fma.rn.f64 	%fd7335, %fd269, %fd7334, 0d0000000000000000;
	fma.rn.f64 	%fd7336, %fd270, %fd406, %fd7335;
	fma.rn.f64 	%fd7337, %fd271, %fd405, %fd7336;
	fma.rn.f64 	%fd7338, %fd272, %fd404, %fd7337;
	fma.rn.f64 	%fd7339, %fd273, %fd403, %fd7338;
	fma.rn.f64 	%fd7340, %fd274, %fd402, %fd7339;
	fma.rn.f64 	%fd7341, %fd275, %fd401, %fd7340;
	fma.rn.f64 	%fd7342, %fd276, %fd400, %fd7341;
	fma.rn.f64 	%fd7343, %fd277, %fd399, %fd7342;
	fma.rn.f64 	%fd7344, %fd278, %fd398, %fd7343;
	sub.f64 	%fd7345, %fd7344, %fd279;
	abs.f64 	%fd7346, %fd7345;
	setp.lt.f64 	%p948, %fd7346, %fd7059;
	fma.rn.f64 	%fd7348, %fd281, %fd7334, 0d0000000000000000;
	fma.rn.f64 	%fd7349, %fd282, %fd406, %fd7348;
	fma.rn.f64 	%fd7350, %fd283, %fd405, %fd7349;
	fma.rn.f64 	%fd7351, %fd284, %fd404, %fd7350;
	fma.rn.f64 	%fd7352, %fd285, %fd403, %fd7351;
	fma.rn.f64 	%fd7353, %fd286, %fd402, %fd7352;
	fma.rn.f64 	%fd7354, %fd287, %fd401, %fd7353;
	fma.rn.f64 	%fd7355, %fd288, %fd400, %fd7354;
	fma.rn.f64 	%fd7356, %fd289, %fd399, %fd7355;
	fma.rn.f64 	%fd7357, %fd290, %fd398, %fd7356;
	sub.f64 	%fd7358, %fd7357, %fd291;
	abs.f64 	%fd7359, %fd7358;
	setp.lt.f64 	%p949, %fd7359, %fd7073;
	fma.rn.f64 	%fd7361, %fd293, %fd7334, 0d0000000000000000;
	fma.rn.f64 	%fd7362, %fd294, %fd406, %fd7361;
	fma.rn.f64 	%fd7363, %fd295, %fd405, %fd7362;
	fma.rn.f64 	%fd7364, %fd296, %fd404, %fd7363;
	fma.rn.f64 	%fd7365, %fd297, %fd403, %fd7364;
	fma.rn.f64 	%fd7366, %fd298, %fd402, %fd7365;
	fma.rn.f64 	%fd7367, %fd299, %fd401, %fd7366;
	fma.rn.f64 	%fd7368, %fd300, %fd400, %fd7367;
	fma.rn.f64 	%fd7369, %fd301, %fd399, %fd7368;
	fma.rn.f64 	%fd7370, %fd302, %fd398, %fd7369;
	sub.f64 	%fd7371, %fd7370, %fd303;
	abs.f64 	%fd7372, %fd7371;
	setp.lt.f64 	%p950, %fd7372, %fd7087;
	fma.rn.f64 	%fd7374, %fd305, %fd7334, 0d0000000000000000;
	fma.rn.f64 	%fd7375, %fd306, %fd406, %fd7374;
	fma.rn.f64 	%fd7376, %fd307, %fd405, %fd7375;
	fma.rn.f64 	%fd7377, %fd308, %fd404, %fd7376;
	fma.rn.f64 	%fd7378, %fd309, %fd403, %fd7377;
	fma.rn.f64 	%fd7379, %fd310, %fd402, %fd7378;
	fma.rn.f64 	%fd7380, %fd311, %fd401, %fd7379;
	fma.rn.f64 	%fd7381, %fd312, %fd400, %fd7380;
	fma.rn.f64 	%fd7382, %fd313, %fd399, %fd7381;
	fma.rn.f64 	%fd7383, %fd314, %fd398, %fd7382;
	sub.f64 	%fd7384, %fd7383, %fd315;
	abs.f64 	%fd7385, %fd7384;
	setp.lt.f64 	%p951, %fd7385, %fd7101;
	fma.rn.f64 	%fd7387, %fd317, %fd7334, 0d0000000000000000;
	fma.rn.f64 	%fd7388, %fd318, %fd406, %fd7387;
	fma.rn.f64 	%fd7389, %fd319, %fd405, %fd7388;
	fma.rn.f64 	%fd7390, %fd320, %fd404, %fd7389;
	fma.rn.f64 	%fd7391, %fd321, %fd403, %fd7390;
	fma.rn.f64 	%fd7392, %fd322, %fd402, %fd7391;
	fma.rn.f64 	%fd7393, %fd323, %fd401, %fd7392;
	fma.rn.f64 	%fd7394, %fd324, %fd400, %fd7393;
	fma.rn.f64 	%fd7395, %fd325, %fd399, %fd7394;
	fma.rn.f64 	%fd7396, %fd326, %fd398, %fd7395;
	sub.f64 	%fd7397, %fd7396, %fd327;
	abs.f64 	%fd7398, %fd7397;
	setp.lt.f64 	%p952, %fd7398, %fd7115;
	fma.rn.f64 	%fd7400, %fd329, %fd7334, 0d0000000000000000;
	fma.rn.f64 	%fd7401, %fd330, %fd406, %fd7400;
	fma.rn.f64 	%fd7402, %fd331, %fd405, %fd7401;
	fma.rn.f64 	%fd7403, %fd332, %fd404, %fd7402;
	fma.rn.f64 	%fd7404, %fd333, %fd403, %fd7403;
	fma.rn.f64 	%fd7405, %fd334, %fd402, %fd7404;
	fma.rn.f64 	%fd7406, %fd335, %fd401, %fd7405;
	fma.rn.f64 	%fd7407, %fd336, %fd400, %fd7406;
	fma.rn.f64 	%fd7408, %fd337, %fd399, %fd7407;
	fma.rn.f64 	%fd7409, %fd338, %fd398, %fd7408;
	sub.f64 	%fd7410, %fd7409, %fd339;
	abs.f64 	%fd7411, %fd7410;
	setp.lt.f64 	%p953, %fd7411, %fd7129;
	fma.rn.f64 	%fd7413, %fd341, %fd7334, 0d0000000000000000;
	fma.rn.f64 	%fd7414, %fd342, %fd406, %fd7413;
	fma.rn.f64 	%fd7415, %fd343, %fd405, %fd7414;
	fma.rn.f64 	%fd7416, %fd344, %fd404, %fd7415;
	fma.rn.f64 	%fd7417, %fd345, %fd403, %fd7416;
	fma.rn.f64 	%fd7418, %fd346, %fd402, %fd7417;
	fma.rn.f64 	%fd7419, %fd347, %fd401, %fd7418;
	fma.rn.f64 	%fd7420, %fd348, %fd400, %fd7419;
	fma.rn.f64 	%fd7421, %fd349, %fd399, %fd7420;
	fma.rn.f64 	%fd7422, %fd350, %fd398, %fd7421;
	sub.f64 	%fd7423, %fd7422, %fd351;
	abs.f64 	%fd7424, %fd7423;
	setp.lt.f64 	%p954, %fd7424, %fd7143;
	fma.rn.f64 	%fd7426, %fd353, %fd7334, 0d0000000000000000;
	fma.rn.f64 	%fd7427, %fd354, %fd406, %fd7426;
	fma.rn.f64 	%fd7428, %fd355, %fd405, %fd7427;
	fma.rn.f64 	%fd7429, %fd356, %fd404, %fd7428;
	fma.rn.f64 	%fd7430, %fd357, %fd403, %fd7429;
	fma.rn.f64 	%fd7431, %fd358, %fd402, %fd7430;
	fma.rn.f64 	%fd7432, %fd359, %fd401, %fd7431;
	fma.rn.f64 	%fd7433, %fd360, %fd400, %fd7432;
	fma.rn.f64 	%fd7434, %fd361, %fd399, %fd7433;
	fma.rn.f64 	%fd7435, %fd362, %fd398, %fd7434;
	sub.f64 	%fd7436, %fd7435, %fd363;
	abs.f64 	%fd7437, %fd7436;
	setp.lt.f64 	%p955, %fd7437, %fd7157;
	fma.rn.f64 	%fd7439, %fd365, %fd7334, 0d0000000000000000;
	fma.rn.f64 	%fd7440, %fd366, %fd406, %fd7439;
	fma.rn.f64 	%fd7441, %fd367, %fd405, %fd7440;
	fma.rn.f64 	%fd7442, %fd368, %fd404, %fd7441;
	fma.rn.f64 	%fd7443, %fd369, %fd403, %fd7442;
	fma.rn.f64 	%fd7444, %fd370, %fd402, %fd7443;
	fma.rn.f64 	%fd7445, %fd371, %fd401, %fd7444;
	fma.rn.f64 	%fd7446, %fd372, %fd400, %fd7445;
	fma.rn.f64 	%fd7447, %fd373, %fd399, %fd7446;
	fma.rn.f64 	%fd7448, %fd374, %fd398, %fd7447;
	sub.f64 	%fd7449, %fd7448, %fd375;
	abs.f64 	%fd7450, %fd7449;
	setp.lt.f64 	%p956, %fd7450, %fd7171;
	fma.rn.f64 	%fd7452, %fd377, %fd7334, 0d0000000000000000;
	fma.rn.f64 	%fd7453, %fd378, %fd406, %fd7452;
	fma.rn.f64 	%fd7454, %fd379, %fd405, %fd7453;
	fma.rn.f64 	%fd7455, %fd380, %fd404, %fd7454;
	fma.rn.f64 	%fd7456, %fd381, %fd403, %fd7455;
	fma.rn.f64 	%fd7457, %fd382, %fd402, %fd7456;
	fma.rn.f64 	%fd7458, %fd383, %fd401, %fd7457;
	fma.rn.f64 	%fd7459, %fd384, %fd400, %fd7458;
	fma.rn.f64 	%fd7460, %fd385, %fd399, %fd7459;
	fma.rn.f64 	%fd7461, %fd386, %fd398, %fd7460;
	sub.f64 	%fd7462, %fd7461, %fd387;
	abs.f64 	%fd7463, %fd7462;
	setp.lt.f64 	%p957, %fd7463, %fd388;
	and.pred  	%p958, %p957, %p956;
	and.pred  	%p959, %p958, %p955;
	and.pred  	%p960, %p959, %p954;
	and.pred  	%p961, %p960, %p953;
	and.pred  	%p962, %p961, %p952;
	and.pred  	%p963, %p962, %p951;
	and.pred  	%p964, %p963, %p950;
	and.pred  	%p965, %p964, %p949;
	and.pred  	%p14, %p965, %p948;
	or.b64  	%rd3972, %rd701, %rd709;
	and.b64  	%rd3973, %rd3972, -4294967296;
	setp.ne.s64 	%p966, %rd3973, 0;
	@%p966 bra 	$L__BB4_512;
	cvt.u32.u64 	%r1973, %rd709;
	cvt.u32.u64 	%r1974, %rd701;
	div.u32 	%r1975, %r1974, %r1973;
	mul.lo.s32 	%r1976, %r1975, %r1973;
	sub.s32 	%r1977, %r1974, %r1976;
	cvt.u64.u32 	%rd5016, %r1975;
	cvt.u64.u32 	%rd5017, %r1977;
	bra.uni 	$L__BB4_513;
$L__BB4_512:
	div.s64 	%rd5016, %rd701, %rd709;
	mul.lo.s64 	%rd3974, %rd5016, %rd709;
	sub.s64 	%rd5017, %rd701, %rd3974;
$L__BB4_513:
	cvt.rn.f64.s64 	%fd7464, %rd5017;
	fma.rn.f64 	%fd407, %fd241, %fd7464, %fd240;
	or.b64  	%rd3975, %rd5016, %rd716;
	and.b64  	%rd3976, %rd3975, -4294967296;
	setp.ne.s64 	%p967, %rd3976, 0;
	@%p967 bra 	$L__BB4_515;
	cvt.u32.u64 	%r1978, %rd716;
	cvt.u32.u64 	%r1979, %rd5016;
	div.u32 	%r1980, %r1979, %r1978;
	mul.lo.s32 	%r1981, %r1980, %r1978;
	sub.s32 	%r1982, %r1979, %r1981;
	cvt.u64.u32 	%rd5018, %r1980;
	cvt.u64.u32 	%rd5019, %r1982;
	bra.uni 	$L__BB4_516;
$L__BB4_515:
	div.s64 	%rd5018, %rd5016, %rd716;
	mul.lo.s64 	%rd3977, %rd5018, %rd716;
	sub.s64 	%rd5019, %rd5016, %rd3977;
$L__BB4_516:
	cvt.rn.f64.s64 	%fd7465, %rd5019;
	fma.rn.f64 	%fd408, %fd244, %fd7465, %fd243;
	or.b64  	%rd3978, %rd5018, %rd723;
	and.b64  	%rd3979, %rd3978, -4294967296;
	setp.ne.s64 	%p968, %rd3979, 0;
	@%p968 bra 	$L__BB4_518;
	cvt.u32.u64 	%r1983, %rd723;
	cvt.u32.u64 	%r1984, %rd5018;
	div.u32 	%r1985, %r1984, %r1983;
	mul.lo.s32 	%r1986, %r1985, %r1983;
	sub.s32 	%r1987, %r1984, %r1986;
	cvt.u64.u32 	%rd5020, %r1985;
	cvt.u64.u32 	%rd5021, %r1987;
	bra.uni 	$L__BB4_519;
$L__BB4_518:
	div.s64 	%rd5020, %rd5018, %rd723;
	mul.lo.s64 	%rd3980, %rd5020, %rd723;
	sub.s64 	%rd5021, %rd5018, %rd3980;
$L__BB4_519:
	cvt.rn.f64.s64 	%fd7466, %rd5021;
	fma.rn.f64 	%fd409, %fd247, %fd7466, %fd246;
	or.b64  	%rd3981, %rd5020, %rd730;
	and.b64  	%rd3982, %rd3981, -4294967296;
	setp.ne.s64 	%p969, %rd3982, 0;
	@%p969 bra 	$L__BB4_521;
	cvt.u32.u64 	%r1988, %rd730;
	cvt.u32.u64 	%r1989, %rd5020;
	div.u32 	%r1990, %r1989, %r1988;
	mul.lo.s32 	%r1991, %r1990, %r1988;
	sub.s32 	%r1992, %r1989, %r1991;
	cvt.u64.u32 	%rd5022, %r1990;
	cvt.u64.u32 	%rd5023, %r1992;
	bra.uni 	$L__BB4_522;
$L__BB4_521:
	div.s64 	%rd5022, %rd5020, %rd730;
	mul.lo.s64 	%rd3983, %rd5022, %rd730;
	sub.s64 	%rd5023, %rd5020, %rd3983;
$L__BB4_522:
	cvt.rn.f64.s64 	%fd7467, %rd5023;
	fma.rn.f64 	%fd410, %fd250, %fd7467, %fd249;
	or.b64  	%rd3984, %rd5022, %rd737;
	and.b64  	%rd3985, %rd3984, -4294967296;
	setp.ne.s64 	%p970, %rd3985, 0;
	@%p970 bra 	$L__BB4_524;
	cvt.u32.u64 	%r1993, %rd737;
	cvt.u32.u64 	%r1994, %rd5022;
	div.u32 	%r1995, %r1994, %r1993;
	mul.lo.s32 	%r1996, %r1995, %r1993;
	sub.s32 	%r1997, %r1994, %r1996;
	cvt.u64.u32 	%rd5024, %r1995;
	cvt.u64.u32 	%rd5025, %r1997;
	bra.uni 	$L__BB4_525;
$L__BB4_524:
	div.s64 	%rd5024, %rd5022, %rd737;
	mul.lo.s64 	%rd3986, %rd5024, %rd737;
	sub.s64 	%rd5025, %rd5022, %rd3986;
$L__BB4_525:
	cvt.rn.f64.s64 	%fd7468, %rd5025;
	fma.rn.f64 	%fd411, %fd253, %fd7468, %fd252;
	or.b64  	%rd3987, %rd5024, %rd744;
	and.b64  	%rd3988, %rd3987, -4294967296;
	setp.ne.s64 	%p971, %rd3988, 0;
	@%p971 bra 	$L__BB4_527;
	cvt.u32.u64 	%r1998, %rd744;
	cvt.u32.u64 	%r1999, %rd5024;
	div.u32 	%r2000, %r1999, %r1998;
	mul.lo.s32 	%r2001, %r2000, %r1998;
	sub.s32 	%r2002, %r1999, %r2001;
	cvt.u64.u32 	%rd5026, %r2000;
	cvt.u64.u32 	%rd5027, %r2002;
	bra.uni 	$L__BB4_528;
$L__BB4_527:
	div.s64 	%rd5026, %rd5024, %rd744;
	mul.lo.s64 	%rd3989, %rd5026, %rd744;
	sub.s64 	%rd5027, %rd5024, %rd3989;
$L__BB4_528:
	cvt.rn.f64.s64 	%fd7469, %rd5027;
	fma.rn.f64 	%fd412, %fd256, %fd7469, %fd255;
	or.b64  	%rd3990, %rd5026, %rd751;
	and.b64  	%rd3991, %rd3990, -4294967296;
	setp.ne.s64 	%p972, %rd3991, 0;
	@%p972 bra 	$L__BB4_530;
	cvt.u32.u64 	%r2003, %rd751;
	cvt.u32.u64 	%r2004, %rd5026;
	div.u32 	%r2005, %r2004, %r2003;
	mul.lo.s32 	%r2006, %r2005, %r2003;
	sub.s32 	%r2007, %r2004, %r2006;
	cvt.u64.u32 	%rd5028, %r2005;
	cvt.u64.u32 	%rd5029, %r2007;
	bra.uni 	$L__BB4_531;
$L__BB4_530:
	div.s64 	%rd5028, %rd5026, %rd751;
	mul.lo.s64 	%rd3992, %rd5028, %rd751;
	sub.s64 	%rd5029, %rd5026, %rd3992;
$L__BB4_531:
	cvt.rn.f64.s64 	%fd7470, %rd5029;
	fma.rn.f64 	%fd413, %fd259, %fd7470, %fd258;
	or.b64  	%rd3993, %rd5028, %rd758;
	and.b64  	%rd3994, %rd3993, -4294967296;
	setp.ne.s64 	%p973, %rd3994, 0;
	@%p973 bra 	$L__BB4_533;
	cvt.u32.u64 	%r2008, %rd758;
	cvt.u32.u64 	%r2009, %rd5028;
	div.u32 	%r2010, %r2009, %r2008;
	mul.lo.s32 	%r2011, %r2010, %r2008;
	sub.s32 	%r2012, %r2009, %r2011;
	cvt.u64.u32 	%rd5030, %r2010;
	cvt.u64.u32 	%rd5031, %r2012;
	bra.uni 	$L__BB4_534;
$L__BB4_533:
	div.s64 	%rd5030, %rd5028, %rd758;
	mul.lo.s64 	%rd3995, %rd5030, %rd758;
	sub.s64 	%rd5031, %rd5028, %rd3995;
$L__BB4_534:
	cvt.rn.f64.s64 	%fd7471, %rd5031;
	fma.rn.f64 	%fd414, %fd262, %fd7471, %fd261;
	or.b64  	%rd3996, %rd5030, %rd765;
	and.b64  	%rd3997, %rd3996, -4294967296;
	setp.ne.s64 	%p974, %rd3997, 0;
	@%p974 bra 	$L__BB4_536;
	cvt.u32.u64 	%r2013, %rd765;
	cvt.u32.u64 	%r2014, %rd5030;
	div.u32 	%r2015, %r2014, %r2013;
	mul.lo.s32 	%r2016, %r2015, %r2013;
	sub.s32 	%r2017, %r2014, %r2016;
	cvt.u64.u32 	%rd5032, %r2015;
	cvt.u64.u32 	%rd5033, %r2017;
	bra.uni 	$L__BB4_537;
$L__BB4_536:
	div.s64 	%rd5032, %rd5030, %rd765;
	mul.lo.s64 	%rd3998, %rd5032, %rd765;
	sub.s64 	%rd5033, %rd5030, %rd3998;
$L__BB4_537:
	cvt.rn.f64.s64 	%fd7472, %rd5033;
	fma.rn.f64 	%fd415, %fd265, %fd7472, %fd264;
	or.b64  	%rd3999, %rd5032, %rd772;
	and.b64  	%rd4000, %rd3999, -4294967296;
	setp.ne.s64 	%p975, %rd4000, 0;
	@%p975 bra 	$L__BB4_539;
	cvt.u32.u64 	%r2018, %rd772;
	cvt.u32.u64 	%r2019, %rd5032;
	rem.u32 	%r2020, %r2019, %r2018;
	cvt.u64.u32 	%rd5034, %r2020;
	bra.uni 	$L__BB4_540;
$L__BB4_539:
	rem.s64 	%rd5034, %rd5032, %rd772;
$L__BB4_540:
	cvt.rn.f64.s64 	%fd7473, %rd5034;
	fma.rn.f64 	%fd7474, %fd268, %fd7473, %fd267;
	fma.rn.f64 	%fd7475, %fd269, %fd7474, 0d0000000000000000;
	fma.rn.f64 	%fd7476, %fd270, %fd415, %fd7475;
	fma.rn.f64 	%fd7477, %fd271, %fd414, %fd7476;
	fma.rn.f64 	%fd7478, %fd272, %fd413, %fd7477;
	fma.rn.f64 	%fd7479, %fd273, %fd412, %fd7478;
	fma.rn.f64 	%fd7480, %fd274, %fd411, %fd7479;
	fma.rn.f64 	%fd7481, %fd275, %fd410, %fd7480;
	fma.rn.f64 	%fd7482, %fd276, %fd409, %fd7481;
	fma.rn.f64 	%fd7483, %fd277, %fd408, %fd7482;
	fma.rn.f64 	%fd7484, %fd278, %fd407, %fd7483;
	sub.f64 	%fd7485, %fd7484, %fd279;
	abs.f64 	%fd7486, %fd7485;
	setp.lt.f64 	%p976, %fd7486, %fd7059;
	fma.rn.f64 	%fd7488, %fd281, %fd7474, 0d0000000000000000;
	fma.rn.f64 	%fd7489, %fd282, %fd415, %fd7488;
	fma.rn.f64 	%fd7490, %fd283, %fd414, %fd7489;
	fma.rn.f64 	%fd7491, %fd284, %fd413, %fd7490;
	fma.rn.f64 	%fd7492, %fd285, %fd412, %fd7491;
	fma.rn.f64 	%fd7493, %fd286, %fd411, %fd7492;
	fma.rn.f64 	%fd7494, %fd287, %fd410, %fd7493;
	fma.rn.f64 	%fd7495, %fd288, %fd409, %fd7494;
	fma.rn.f64 	%fd7496, %fd289, %fd408, %fd7495;
	fma.rn.f64 	%fd7497, %fd290, %fd407, %fd7496;
	sub.f64 	%fd7498, %fd7497, %fd291;
	abs.f64 	%fd7499, %fd7498;
	setp.lt.f64 	%p977, %fd7499, %fd7073;
	fma.rn.f64 	%fd7501, %fd293, %fd7474, 0d0000000000000000;
	fma.rn.f64 	%fd7502, %fd294, %fd415, %fd7501;
	fma.rn.f64 	%fd7503, %fd295, %fd414, %fd7502;
	fma.rn.f64 	%fd7504, %fd296, %fd413, %fd7503;
	fma.rn.f64 	%fd7505, %fd297, %fd412, %fd7504;
	fma.rn.f64 	%fd7506, %fd298, %fd411, %fd7505;
	fma.rn.f64 	%fd7507, %fd299, %fd410, %fd7506;
	fma.rn.f64 	%fd7508, %fd300, %fd409, %fd7507;
	fma.rn.f64 	%fd7509, %fd301, %fd408, %fd7508;
	fma.rn.f64 	%fd7510, %fd302, %fd407, %fd7509;
	sub.f64 	%fd7511, %fd7510, %fd303;
	abs.f64 	%fd7512, %fd7511;
	setp.lt.f64 	%p978, %fd7512, %fd7087;
	fma.rn.f64 	%fd7514, %fd305, %fd7474, 0d0000000000000000;
	fma.rn.f64 	%fd7515, %fd306, %fd415, %fd7514;
	fma.rn.f64 	%fd7516, %fd307, %fd414, %fd7515;
	fma.rn.f64 	%fd7517, %fd308, %fd413, %fd7516;
	fma.rn.f64 	%fd7518, %fd309, %fd412, %fd7517;
	fma.rn.f64 	%fd7519, %fd310, %fd411, %fd7518;
	fma.rn.f64 	%fd7520, %fd311, %fd410, %fd7519;
	fma.rn.f64 	%fd7521, %fd312, %fd409, %fd7520;
	fma.rn.f64 	%fd7522, %fd313, %fd408, %fd7521;
	fma.rn.f64 	%fd7523, %fd314, %fd407, %fd7522;
	sub.f64 	%fd7524, %fd7523, %fd315;
	abs.f64 	%fd7525, %fd7524;
	setp.lt.f64 	%p979, %fd7525, %fd7101;
	fma.rn.f64 	%fd7527, %fd317, %fd7474, 0d0000000000000000;
	fma.rn.f64 	%fd7528, %fd318, %fd415, %fd7527;
	fma.rn.f64 	%fd7529, %fd319, %fd414, %fd7528;
	fma.rn.f64 	%fd7530, %fd320, %fd413, %fd7529;
	fma.rn.f64 	%fd7531, %fd321, %fd412, %fd7530;
	fma.rn.f64 	%fd7532, %fd322, %fd411, %fd7531;
	fma.rn.f64 	%fd7533, %fd323, %fd410, %fd7532;
	fma.rn.f64 	%fd7534, %fd324, %fd409, %fd7533;
	fma.rn.f64 	%fd7535, %fd325, %fd408, %fd7534;
	fma.rn.f64 	%fd7536, %fd326, %fd407, %fd7535;
	sub.f64 	%fd7537, %fd7536, %fd327;
	abs.f64 	%fd7538, %fd7537;
	setp.lt.f64 	%p980, %fd7538, %fd7115;
	fma.rn.f64 	%fd7540, %fd329, %fd7474, 0d0000000000000000;
	fma.rn.f64 	%fd7541, %fd330, %fd415, %fd7540;
	fma.rn.f64 	%fd7542, %fd331, %fd414, %fd7541;
	fma.rn.f64 	%fd7543, %fd332, %fd413, %fd7542;
	fma.rn.f64 	%fd7544, %fd333, %fd412, %fd7543;
	fma.rn.f64 	%fd7545, %fd334, %fd411, %fd7544;
	fma.rn.f64 	%fd7546, %fd335, %fd410, %fd7545;
	fma.rn.f64 	%fd7547, %fd336, %fd409, %fd7546;
	fma.rn.f64 	%fd7548, %fd337, %fd408, %fd7547;
	fma.rn.f64 	%fd7549, %fd338, %fd407, %fd7548;
	sub.f64 	%fd7550, %fd7549, %fd339;
	abs.f64 	%fd7551, %fd7550;
	setp.lt.f64 	%p981, %fd7551, %fd7129;
	fma.rn.f64 	%fd7553, %fd341, %fd7474, 0d0000000000000000;
	fma.rn.f64 	%fd7554, %fd342, %fd415, %fd7553;
	fma.rn.f64 	%fd7555, %fd343, %fd414, %fd7554;
	fma.rn.f64 	%fd7556, %fd344, %fd413, %fd7555;
	fma.rn.f64 	%fd7557, %fd345, %fd412, %fd7556;
	fma.rn.f64 	%fd7558, %fd346, %fd411, %fd7557;
	fma.rn.f64 	%fd7559, %fd347, %fd410, %fd7558;
	fma.rn.f64 	%fd7560, %fd348, %fd409, %fd7559;
	fma.rn.f64 	%fd7561, %fd349, %fd408, %fd7560;
	fma.rn.f64 	%fd7562, %fd350, %fd407, %fd7561;
	sub.f64 	%fd7563, %fd7562, %fd351;
	abs.f64 	%fd7564, %fd7563;
	setp.lt.f64 	%p982, %fd7564, %fd7143;
	fma.rn.f64 	%fd7566, %fd353, %fd7474, 0d0000000000000000;
	fma.rn.f64 	%fd7567, %fd354, %fd415, %fd7566;
	fma.rn.f64 	%fd7568, %fd355, %fd414, %fd7567;
	fma.rn.f64 	%fd7569, %fd356, %fd413, %fd7568;
	fma.rn.f64 	%fd7570, %fd357, %fd412, %fd7569;
	fma.rn.f64 	%fd7571, %fd358, %fd411, %fd7570;
	fma.rn.f64 	%fd7572, %fd359, %fd410, %fd7571;
	fma.rn.f64 	%fd7573, %fd360, %fd409, %fd7572;
	fma.rn.f64 	%fd7574, %fd361, %fd408, %fd7573;
	fma.rn.f64 	%fd7575, %fd362, %fd407, %fd7574;
	sub.f64 	%fd7576, %fd7575, %fd363;
	abs.f64 	%fd7577, %fd7576;
	setp.lt.f64 	%p983, %fd7577, %fd7157;
	fma.rn.f64 	%fd7579, %fd365, %fd7474, 0d0000000000000000;
	fma.rn.f64 	%fd7580, %fd366, %fd415, %fd7579;
	fma.rn.f64 	%fd7581, %fd367, %fd414, %fd7580;
	fma.rn.f64 	%fd7582, %fd368, %fd413, %fd7581;
	fma.rn.f64 	%fd7583, %fd369, %fd412, %fd7582;
	fma.rn.f64 	%fd7584, %fd370, %fd411, %fd7583;
	fma.rn.f64 	%fd7585, %fd371, %fd410, %fd7584;
	fma.rn.f64 	%fd7586, %fd372, %fd409, %fd7585;
	fma.rn.f64 	%fd7587, %fd373, %fd408, %fd7586;
	fma.rn.f64 	%fd7588, %fd374, %fd407, %fd7587;
	sub.f64 	%fd7589, %fd7588, %fd375;
	abs.f64 	%fd7590, %fd7589;
	setp.lt.f64 	%p984, %fd7590, %fd7171;
	fma.rn.f64 	%fd7592, %fd377, %fd7474, 0d0000000000000000;
	fma.rn.f64 	%fd7593, %fd378, %fd415, %fd7592;
	fma.rn.f64 	%fd7594, %fd379, %fd414, %fd7593;
	fma.rn.f64 	%fd7595, %fd380, %fd413, %fd7594;
	fma.rn.f64 	%fd7596, %fd381, %fd412, %fd7595;
	fma.rn.f64 	%fd7597, %fd382, %fd411, %fd7596;
	fma.rn.f64 	%fd7598, %fd383, %fd410, %fd7597;
	fma.rn.f64 	%fd7599, %fd384, %fd409, %fd7598;
	fma.rn.f64 	%fd7600, %fd385, %fd408, %fd7599;
	fma.rn.f64 	%fd7601, %fd386, %fd407, %fd7600;
	sub.f64 	%fd7602, %fd7601, %fd387;
	abs.f64 	%fd7603, %fd7602;
	setp.lt.f64 	%p985, %fd7603, %fd388;
	and.pred  	%p986, %p985, %p984;
	and.pred  	%p987, %p986, %p983;
	and.pred  	%p988, %p987, %p982;
	and.pred  	%p989, %p988, %p981;
	and.pred  	%p990, %p989, %p980;
	and.pred  	%p991, %p990, %p979;
	and.pred  	%p992, %p991, %p978;
	and.pred  	%p993, %p992, %p977;
	and.pred  	%p15, %p993, %p976;
	or.b64  	%rd4001, %rd702, %rd709;
	and.b64  	%rd4002, %rd4001, -4294967296;
	setp.ne.s64 	%p994, %rd4002, 0;
	@%p994 bra 	$L__BB4_542;
	cvt.u32.u64 	%r2021, %rd709;
	cvt.u32.u64 	%r2022, %rd702;
	div.u32 	%r2023, %r2022, %r2021;
	mul.lo.s32 	%r2024, %r2023, %r2021;
	sub.s32 	%r2025, %r2022, %r2024;
	cvt.u64.u32 	%rd5035, %r2023;
	cvt.u64.u32 	%rd5036, %r2025;
	bra.uni 	$L__BB4_543;
$L__BB4_542:
	div.s64 	%rd5035, %rd702, %rd709;
	mul.lo.s64 	%rd4003, %rd5035, %rd709;
	sub.s64 	%rd5036, %rd702, %rd4003;
$L__BB4_543:
	cvt.rn.f64.s64 	%fd7604, %rd5036;
	fma.rn.f64 	%fd416, %fd241, %fd7604, %fd240;
	or.b64  	%rd4004, %rd5035, %rd716;
	and.b64  	%rd4005, %rd4004, -4294967296;
	setp.ne.s64 	%p995, %rd4005, 0;
	@%p995 bra 	$L__BB4_545;
	cvt.u32.u64 	%r2026, %rd716;
	cvt.u32.u64 	%r2027, %rd5035;
	div.u32 	%r2028, %r2027, %r2026;
	mul.lo.s32 	%r2029, %r2028, %r2026;
	sub.s32 	%r2030, %r2027, %r2029;
	cvt.u64.u32 	%rd5037, %r2028;
	cvt.u64.u32 	%rd5038, %r2030;
	bra.uni 	$L__BB4_546;
$L__BB4_545:
	div.s64 	%rd5037, %rd5035, %rd716;
	mul.lo.s64 	%rd4006, %rd5037, %rd716;
	sub.s64 	%rd5038, %rd5035, %rd4006;
$L__BB4_546:
	cvt.rn.f64.s64 	%fd7605, %rd5038;
	fma.rn.f64 	%fd417, %fd244, %fd7605, %fd243;
	or.b64  	%rd4007, %rd5037, %rd723;
	and.b64  	%rd4008, %rd4007, -4294967296;
	setp.ne.s64 	%p996, %rd4008, 0;
	@%p996 bra 	$L__BB4_548;
	cvt.u32.u64 	%r2031, %rd723;
	cvt.u32.u64 	%r2032, %rd5037;
	div.u32 	%r2033, %r2032, %r2031;
	mul.lo.s32 	%r2034, %r2033, %r2031;
	sub.s32 	%r2035, %r2032, %r2034;
	cvt.u64.u32 	%rd5039, %r2033;
	cvt.u64.u32 	%rd5040, %r2035;
	bra.uni 	$L__BB4_549;
$L__BB4_548:
	div.s64 	%rd5039, %rd5037, %rd723;
	mul.lo.s64 	%rd4009, %rd5039, %rd723;
	sub.s64 	%rd5040, %rd5037, %rd4009;
$L__BB4_549:
	cvt.rn.f64.s64 	%fd7606, %rd5040;
	fma.rn.f64 	%fd418, %fd247, %fd7606, %fd246;
	or.b64  	%rd4010, %rd5039, %rd730;
	and.b64  	%rd4011, %rd4010, -4294967296;
	setp.ne.s64 	%p997, %rd4011, 0;
	@%p997 bra 	$L__BB4_551;
	cvt.u32.u64 	%r2036, %rd730;
	cvt.u32.u64 	%r2037, %rd5039;
	div.u32 	%r2038, %r2037, %r2036;
	mul.lo.s32 	%r2039, %r2038, %r2036;
	sub.s32 	%r2040, %r2037, %r2039;
	cvt.u64.u32 	%rd5041, %r2038;
	cvt.u64.u32 	%rd5042, %r2040;
	bra.uni 	$L__BB4_552;
$L__BB4_551:
	div.s64 	%rd5041, %rd5039, %rd730;
	mul.lo.s64 	%rd4012, %rd5041, %rd730;
	sub.s64 	%rd5042, %rd5039, %rd4012;
$L__BB4_552:
	cvt.rn.f64.s64 	%fd7607, %rd5042;
	fma.rn.f64 	%fd419, %fd250, %fd7607, %fd249;
	or.b64  	%rd4013, %rd5041, %rd737;
	and.b64  	%rd4014, %rd4013, -4294967296;
	setp.ne.s64 	%p998, %rd4014, 0;
	@%p998 bra 	$L__BB4_554;
	cvt.u32.u64 	%r2041, %rd737;
	cvt.u32.u64 	%r2042, %rd5041;
	div.u32 	%r2043, %r2042, %r2041;
	mul.lo.s32 	%r2044, %r2043, %r2041;
	sub.s32 	%r2045, %r2042, %r2044;
	cvt.u64.u32 	%rd5043, %r2043;
	cvt.u64.u32 	%rd5044, %r2045;
	bra.uni 	$L__BB4_555;
$L__BB4_554:
	div.s64 	%rd5043, %rd5041, %rd737;
	mul.lo.s64 	%rd4015, %rd5043, %rd737;
	sub.s64 	%rd5044, %rd5041, %rd4015;
$L__BB4_555:
	cvt.rn.f64.s64 	%fd7608, %rd5044;
	fma.rn.f64 	%fd420, %fd253, %fd7608, %fd252;
	or.b64  	%rd4016, %rd5043, %rd744;
	and.b64  	%rd4017, %rd4016, -4294967296;
	setp.ne.s64 	%p999, %rd4017, 0;
	@%p999 bra 	$L__BB4_557;
	cvt.u32.u64 	%r2046, %rd744;
	cvt.u32.u64 	%r2047, %rd5043;
	div.u32 	%r2048, %r2047, %r2046;
	mul.lo.s32 	%r2049, %r2048, %r2046;
	sub.s32 	%r2050, %r2047, %r2049;
	cvt.u64.u32 	%rd5045, %r2048;
	cvt.u64.u32 	%rd5046, %r2050;
	bra.uni 	$L__BB4_558;
$L__BB4_557:
	div.s64 	%rd5045, %rd5043, %rd744;
	mul.lo.s64 	%rd4018, %rd5045, %rd744;
	sub.s64 	%rd5046, %rd5043, %rd4018;
$L__BB4_558:
	cvt.rn.f64.s64 	%fd7609, %rd5046;
	fma.rn.f64 	%fd421, %fd256, %fd7609, %fd255;
	or.b64  	%rd4019, %rd5045, %rd751;
	and.b64  	%rd4020, %rd4019, -4294967296;
	setp.ne.s64 	%p1000, %rd4020, 0;
	@%p1000 bra 	$L__BB4_560;
	cvt.u32.u64 	%r2051, %rd751;
	cvt.u32.u64 	%r2052, %rd5045;
	div.u32 	%r2053, %r2052, %r2051;
	mul.lo.s32 	%r2054, %r2053, %r2051;
	sub.s32 	%r2055, %r2052, %r2054;
	cvt.u64.u32 	%rd5047, %r2053;
	cvt.u64.u32 	%rd5048, %r2055;
	bra.uni 	$L__BB4_561;
$L__BB4_560:
	div.s64 	%rd5047, %rd5045, %rd751;
	mul.lo.s64 	%rd4021, %rd5047, %rd751;
	sub.s64 	%rd5048, %rd5045, %rd4021;
$L__BB4_561:
	cvt.rn.f64.s64 	%fd7610, %rd5048;
	fma.rn.f64 	%fd422, %fd259, %fd7610, %fd258;
	or.b64  	%rd4022, %rd5047, %rd758;
	and.b64  	%rd4023, %rd4022, -4294967296;
	setp.ne.s64 	%p1001, %rd4023, 0;
	@%p1001 bra 	$L__BB4_563;
	cvt.u32.u64 	%r2056, %rd758;
	cvt.u32.u64 	%r2057, %rd5047;
	div.u32 	%r2058, %r2057, %r2056;
	mul.lo.s32 	%r2059, %r2058, %r2056;
	sub.s32 	%r2060, %r2057, %r2059;
	cvt.u64.u32 	%rd5049, %r2058;
	cvt.u64.u32 	%rd5050, %r2060;
	bra.uni 	$L__BB4_564;
$L__BB4_563:
	div.s64 	%rd5049, %rd5047, %rd758;
	mul.lo.s64 	%rd4024, %rd5049, %rd758;
	sub.s64 	%rd5050, %rd5047, %rd4024;
$L__BB4_564:
	cvt.rn.f64.s64 	%fd7611, %rd5050;
	fma.rn.f64 	%fd423, %fd262, %fd7611, %fd261;
	or.b64  	%rd4025, %rd5049, %rd765;
	and.b64  	%rd4026, %rd4025, -4294967296;
	setp.ne.s64 	%p1002, %rd4026, 0;
	@%p1002 bra 	$L__BB4_566;
	cvt.u32.u64 	%r2061, %rd765;
	cvt.u32.u64 	%r2062, %rd5049;
	div.u32 	%r2063, %r2062, %r2061;
	mul.lo.s32 	%r2064, %r2063, %r2061;
	sub.s32 	%r2065, %r2062, %r2064;
	cvt.u64.u32 	%rd5051, %r2063;
	cvt.u64.u32 	%rd5052, %r2065;
	bra.uni 	$L__BB4_567;
$L__BB4_566:
	div.s64 	%rd5051, %rd5049, %rd765;
	mul.lo.s64 	%rd4027, %rd5051, %rd765;
	sub.s64 	%rd5052, %rd5049, %rd4027;
$L__BB4_567:
	cvt.rn.f64.s64 	%fd7612, %rd5052;
	fma.rn.f64 	%fd424, %fd265, %fd7612, %fd264;
	or.b64  	%rd4028, %rd5051, %rd772;
	and.b64  	%rd4029, %rd4028, -4294967296;
	setp.ne.s64 	%p1003, %rd4029, 0;
	@%p1003 bra 	$L__BB4_569;
	cvt.u32.u64 	%r2066, %rd772;
	cvt.u32.u64 	%r2067, %rd5051;
	rem.u32 	%r2068, %r2067, %r2066;
	cvt.u64.u32 	%rd5053, %r2068;
	bra.uni 	$L__BB4_570;
$L__BB4_569:
	rem.s64 	%rd5053, %rd5051, %rd772;
$L__BB4_570:
	cvt.rn.f64.s64 	%fd7613, %rd5053;
	fma.rn.f64 	%fd7614, %fd268, %fd7613, %fd267;
	fma.rn.f64 	%fd7615, %fd269, %fd7614, 0d0000000000000000;
	fma.rn.f64 	%fd7616, %fd270, %fd424, %fd7615;
	fma.rn.f64 	%fd7617, %fd271, %fd423, %fd7616;
	fma.rn.f64 	%fd7618, %fd272, %fd422, %fd7617;
	fma.rn.f64 	%fd7619, %fd273, %fd421, %fd7618;
	fma.rn.f64 	%fd7620, %fd274, %fd420, %fd7619;
	fma.rn.f64 	%fd7621, %fd275, %fd419, %fd7620;
	fma.rn.f64 	%fd7622, %fd276, %fd418, %fd7621;
	fma.rn.f64 	%fd7623, %fd277, %fd417, %fd7622;
	fma.rn.f64 	%fd7624, %fd278, %fd416, %fd7623;
	sub.f64 	%fd7625, %fd7624, %fd279;
	abs.f64 	%fd7626, %fd7625;
	setp.lt.f64 	%p1004, %fd7626, %fd7059;
	fma.rn.f64 	%fd7628, %fd281, %fd7614, 0d0000000000000000;
	fma.rn.f64 	%fd7629, %fd282, %fd424, %fd7628;
	fma.rn.f64 	%fd7630, %fd283, %fd423, %fd7629;
	fma.rn.f64 	%fd7631, %fd284, %fd422, %fd7630;
	fma.rn.f64 	%fd7632, %fd285, %fd421, %fd7631;
	fma.rn.f64 	%fd7633, %fd286, %fd420, %fd7632;
	fma.rn.f64 	%fd7634, %fd287, %fd419, %fd7633;
	fma.rn.f64 	%fd7635, %fd288, %fd418, %fd7634;
	fma.rn.f64 	%fd7636, %fd289, %fd417, %fd7635;
	fma.rn.f64 	%fd7637, %fd290, %fd416, %fd7636;
	sub.f64 	%fd7638, %fd7637, %fd291;
	abs.f64 	%fd7639, %fd7638;
	setp.lt.f64 	%p1005, %fd7639, %fd7073;
	fma.rn.f64 	%fd7641, %fd293, %fd7614, 0d0000000000000000;
	fma.rn.f64 	%fd7642, %fd294, %fd424, %fd7641;
	fma.rn.f64 	%fd7643, %fd295, %fd423, %fd7642;
	fma.rn.f64 	%fd7644, %fd296, %fd422, %fd7643;
	fma.rn.f64 	%fd7645, %fd297, %fd421, %fd7644;
	fma.rn.f64 	%fd7646, %fd298, %fd420, %fd7645;
	fma.rn.f64 	%fd7647, %fd299, %fd419, %fd7646;
	fma.rn.f64 	%fd7648, %fd300, %fd418, %fd7647;
	fma.rn.f64 	%fd7649, %fd301, %fd417, %fd7648;
	fma.rn.f64 	%fd7650, %fd302, %fd416, %fd7649;
	sub.f64 	%fd7651, %fd7650, %fd303;
	abs.f64 	%fd7652, %fd7651;
	setp.lt.f64 	%p1006, %fd7652, %fd7087;
	fma.rn.f64 	%fd7654, %fd305, %fd7614, 0d0000000000000000;
	fma.rn.f64 	%fd7655, %fd306, %fd424, %fd7654;
	fma.rn.f64 	%fd7656, %fd307, %fd423, %fd7655;
	fma.rn.f64 	%fd7657, %fd308, %fd422, %fd7656;
	fma.rn.f64 	%fd7658, %fd309, %fd421, %fd7657;
	fma.rn.f64 	%fd7659, %fd310, %fd420, %fd7658;
	fma.rn.f64 	%fd7660, %fd311, %fd419, %fd7659;
	fma.rn.f64 	%fd7661, %fd312, %fd418, %fd7660;
	fma.rn.f64 	%fd7662, %fd313, %fd417, %fd7661;
	fma.rn.f64 	%fd7663, %fd314, %fd416, %fd7662;
	sub.f64 	%fd7664, %fd7663, %fd315;
	abs.f64 	%fd7665, %fd7664;
	setp.lt.f64 	%p1007, %fd7665, %fd7101;
	fma.rn.f64 	%fd7667, %fd317, %fd7614, 0d0000000000000000;
	fma.rn.f64 	%fd7668, %fd318, %fd424, %fd7667;
	fma.rn.f64 	%fd7669, %fd319, %fd423, %fd7668;
	fma.rn.f64 	%fd7670, %fd320, %fd422, %fd7669;
	fma.rn.f64 	%fd7671, %fd321, %fd421, %fd7670;
	fma.rn.f64 	%fd7672, %fd322, %fd420, %fd7671;
	fma.rn.f64 	%fd7673, %fd323, %fd419, %fd7672;
	fma.rn.f64 	%fd7674, %fd324, %fd418, %fd7673;
	fma.rn.f64 	%fd7675, %fd325, %fd417, %fd7674;
	fma.rn.f64 	%fd7676, %fd326, %fd416, %fd7675;
	sub.f64 	%fd7677, %fd7676, %fd327;
	abs.f64 	%fd7678, %fd7677;
	setp.lt.f64 	%p1008, %fd7678, %fd7115;
	fma.rn.f64 	%fd7680, %fd329, %fd7614, 0d0000000000000000;
	fma.rn.f64 	%fd7681, %fd330, %fd424, %fd7680;
	fma.rn.f64 	%fd7682, %fd331, %fd423, %fd7681;
	fma.rn.f64 	%fd7683, %fd332, %fd422, %fd7682;
	fma.rn.f64 	%fd7684, %fd333, %fd421, %fd7683;
	fma.rn.f64 	%fd7685, %fd334, %fd420, %fd7684;
	fma.rn.f64 	%fd7686, %fd335, %fd419, %fd7685;
	fma.rn.f64 	%fd7687, %fd336, %fd418, %fd7686;
	fma.rn.f64 	%fd7688, %fd337, %fd417, %fd7687;
	fma.rn.f64 	%fd7689, %fd338, %fd416, %fd7688;
	sub.f64 	%fd7690, %fd7689, %fd339;
	abs.f64 	%fd7691, %fd7690;
	setp.lt.f64 	%p1009, %fd7691, %fd7129;
	fma.rn.f64 	%fd7693, %fd341, %fd7614, 0d0000000000000000;
	fma.rn.f64 	%fd7694, %fd342, %fd424, %fd7693;
	fma.rn.f64 	%fd7695, %fd343, %fd423, %fd7694;
	fma.rn.f64 	%fd7696, %fd344, %fd422, %fd7695;
	fma.rn.f64 	%fd7697, %fd345, %fd421, %fd7696;
	fma.rn.f64 	%fd7698, %fd346, %fd420, %fd7697;
	fma.rn.f64 	%fd7699, %fd347, %fd419, %fd7698;
	fma.rn.f64 	%fd7700, %fd348, %fd418, %fd7699;
	fma.rn.f64 	%fd7701, %fd349, %fd417, %fd7700;
	fma.rn.f64 	%fd7702, %fd350, %fd416, %fd7701;
	sub.f64 	%fd7703, %fd7702, %fd351;
	abs.f64 	%fd7704, %fd7703;
	setp.lt.f64 	%p1010, %fd7704, %fd7143;
	fma.rn.f64 	%fd7706, %fd353, %fd7614, 0d0000000000000000;
	fma.rn.f64 	%fd7707, %fd354, %fd424, %fd7706;
	fma.rn.f64 	%fd7708, %fd355, %fd423, %fd7707;
	fma.rn.f64 	%fd7709, %fd356, %fd422, %fd7708;
	fma.rn.f64 	%fd7710, %fd357, %fd421, %fd7709;
	fma.rn.f64 	%fd7711, %fd358, %fd420, %fd7710;
	fma.rn.f64 	%fd7712, %fd359, %fd419, %fd7711;
	fma.rn.f64 	%fd7713, %fd360, %fd418, %fd7712;
	fma.rn.f64 	%fd7714, %fd361, %fd417, %fd7713;
	fma.rn.f64 	%fd7715, %fd362, %fd416, %fd7714;
	sub.f64 	%fd7716, %fd7715, %fd363;
	abs.f64 	%fd7717, %fd7716;
	setp.lt.f64 	%p1011, %fd7717, %fd7157;
	fma.rn.f64 	%fd7719, %fd365, %fd7614, 0d0000000000000000;
	fma.rn.f64 	%fd7720, %fd366, %fd424, %fd7719;
	fma.rn.f64 	%fd7721, %fd367, %fd423, %fd7720;
	fma.rn.f64 	%fd7722, %fd368, %fd422, %fd7721;
	fma.rn.f64 	%fd7723, %fd369, %fd421, %fd7722;
	fma.rn.f64 	%fd7724, %fd370, %fd420, %fd7723;
	fma.rn.f64 	%fd7725, %fd371, %fd419, %fd7724;
	fma.rn.f64 	%fd7726, %fd372, %fd418, %fd7725;
	fma.rn.f64 	%fd7727, %fd373, %fd417, %fd7726;
	fma.rn.f64 	%fd7728, %fd374, %fd416, %fd7727;
	sub.f64 	%fd7729, %fd7728, %fd375;
	abs.f64 	%fd7730, %fd7729;
	setp.lt.f64 	%p1012, %fd7730, %fd7171;
	fma.rn.f64 	%fd7732, %fd377, %fd7614, 0d0000000000000000;
	fma.rn.f64 	%fd7733, %fd378, %fd424, %fd7732;
	fma.rn.f64 	%fd7734, %fd379, %fd423, %fd7733;
	fma.rn.f64 	%fd7735, %fd380, %fd422, %fd7734;
	fma.rn.f64 	%fd7736, %fd381, %fd421, %fd7735;
	fma.rn.f64 	%fd7737, %fd382, %fd420, %fd7736;
	fma.rn.f64 	%fd7738, %fd383, %fd419, %fd7737;
	fma.rn.f64 	%fd7739, %fd384, %fd418, %fd7738;
	fma.rn.f64 	%fd7740, %fd385, %fd417, %fd7739;
	fma.rn.f64 	%fd7741, %fd386, %fd416, %fd7740;
	sub.f64 	%fd7742, %fd7741, %fd387;
	abs.f64 	%fd7743, %fd7742;
	setp.lt.f64 	%p1013, %fd7743, %fd388;
	and.pred  	%p1014, %p1013, %p1012;
	and.pred  	%p1015, %p1014, %p1011;
	and.pred  	%p1016, %p1015, %p1010;
	and.pred  	%p1017, %p1016, %p1009;
	and.pred  	%p1018, %p1017, %p1008;
	and.pred  	%p1019, %p1018, %p1007;
	and.pred  	%p1020, %p1019, %p1006;
	and.pred  	%p1021, %p1020, %p1005;
	and.pred  	%p16, %p1021, %p1004;
	or.b64  	%rd4030, %rd703, %rd709;
	and.b64  	%rd4031, %rd4030, -4294967296;
	setp.ne.s64 	%p1022, %rd4031, 0;
	@%p1022 bra 	$L__BB4_572;
	cvt.u32.u64 	%r2069, %rd709;
	cvt.u32.u64 	%r2070, %rd703;
	div.u32 	%r2071, %r2070, %r2069;
	mul.lo.s32 	%r2072, %r2071, %r2069;
	sub.s32 	%r2073, %r2070, %r2072;
	cvt.u64.u32 	%rd5054, %r2071;
	cvt.u64.u32 	%rd5055, %r2073;
	bra.uni 	$L__BB4_573;
$L__BB4_572:
	div.s64 	%rd5054, %rd703, %rd709;
	mul.lo.s64 	%rd4032, %rd5054, %rd709;
	sub.s64 	%rd5055, %rd703, %rd4032;
$L__BB4_573:
	cvt.rn.f64.s64 	%fd7744, %rd5055;
	fma.rn.f64 	%fd425, %fd241, %fd7744, %fd240;
	or.b64  	%rd4033, %rd5054, %rd716;
	and.b64  	%rd4034, %rd4033, -4294967296;
	setp.ne.s64 	%p1023, %rd4034, 0;
	@%p1023 bra 	$L__BB4_575;
	cvt.u32.u64 	%r2074, %rd716;
	cvt.u32.u64 	%r2075, %rd5054;
	div.u32 	%r2076, %r2075, %r2074;
	mul.lo.s32 	%r2077, %r2076, %r2074;
	sub.s32 	%r2078, %r2075, %r2077;
	cvt.u64.u32 	%rd5056, %r2076;
	cvt.u64.u32 	%rd5057, %r2078;
	bra.uni 	$L__BB4_576;
$L__BB4_575:
	div.s64 	%rd5056, %rd5054, %rd716;
	mul.lo.s64 	%rd4035, %rd5056, %rd716;
	sub.s64 	%rd5057, %rd5054, %rd4035;
$L__BB4_576:
	cvt.rn.f64.s64 	%fd7745, %rd5057;
	fma.rn.f64 	%fd426, %fd244, %fd7745, %fd243;
	or.b64  	%rd4036, %rd5056, %rd723;
	and.b64  	%rd4037, %rd4036, -4294967296;
	setp.ne.s64 	%p1024, %rd4037, 0;
	@%p1024 bra 	$L__BB4_578;
	cvt.u32.u64 	%r2079, %rd723;
	cvt.u32.u64 	%r2080, %rd5056;
	div.u32 	%r2081, %r2080, %r2079;
	mul.lo.s32 	%r2082, %r2081, %r2079;
	sub.s32 	%r2083, %r2080, %r2082;
	cvt.u64.u32 	%rd5058, %r2081;
	cvt.u64.u32 	%rd5059, %r2083;
	bra.uni 	$L__BB4_579;
$L__BB4_578:
	div.s64 	%rd5058, %rd5056, %rd723;
	mul.lo.s64 	%rd4038, %rd5058, %rd723;
	sub.s64 	%rd5059, %rd5056, %rd4038;
$L__BB4_579:
	cvt.rn.f64.s64 	%fd7746, %rd5059;
	fma.rn.f64 	%fd427, %fd247, %fd7746, %fd246;
	or.b64  	%rd4039, %rd5058, %rd730;
	and.b64  	%rd4040, %rd4039, -4294967296;
	setp.ne.s64 	%p1025, %rd4040, 0;
	@%p1025 bra 	$L__BB4_581;
	cvt.u32.u64 	%r2084, %rd730;
	cvt.u32.u64 	%r2085, %rd5058;
	div.u32 	%r2086, %r2085, %r2084;
	mul.lo.s32 	%r2087, %r2086, %r2084;
	sub.s32 	%r2088, %r2085, %r2087;
	cvt.u64.u32 	%rd5060, %r2086;
	cvt.u64.u32 	%rd5061, %r2088;
	bra.uni 	$L__BB4_582;
$L__BB4_581:
	div.s64 	%rd5060, %rd5058, %rd730;
	mul.lo.s64 	%rd4041, %rd5060, %rd730;
	sub.s64 	%rd5061, %rd5058, %rd4041;
$L__BB4_582:
	cvt.rn.f64.s64 	%fd7747, %rd5061;
	fma.rn.f64 	%fd428, %fd250, %fd7747, %fd249;
	or.b64  	%rd4042, %rd5060, %rd737;
	and.b64  	%rd4043, %rd4042, -4294967296;
	setp.ne.s64 	%p1026, %rd4043, 0;
	@%p1026 bra 	$L__BB4_584;
	cvt.u32.u64 	%r2089, %rd737;
	cvt.u32.u64 	%r2090, %rd5060;
	div.u32 	%r2091, %r2090, %r2089;
	mul.lo.s32 	%r2092, %r2091, %r2089;
	sub.s32 	%r2093, %r2090, %r2092;
	cvt.u64.u32 	%rd5062, %r2091;
	cvt.u64.u32 	%rd5063, %r2093;
	bra.uni 	$L__BB4_585;
$L__BB4_584:
	div.s64 	%rd5062, %rd5060, %rd737;
	mul.lo.s64 	%rd4044, %rd5062, %rd737;
	sub.s64 	%rd5063, %rd5060, %rd4044;
$L__BB4_585:
	cvt.rn.f64.s64 	%fd7748, %rd5063;
	fma.rn.f64 	%fd429, %fd253, %fd7748, %fd252;
	or.b64  	%rd4045, %rd5062, %rd744;
	and.b64  	%rd4046, %rd4045, -4294967296;
	setp.ne.s64 	%p1027, %rd4046, 0;
	@%p1027 bra 	$L__BB4_587;
	cvt.u32.u64 	%r2094, %rd744;
	cvt.u32.u64 	%r2095, %rd5062;
	div.u32 	%r2096, %r2095, %r2094;
	mul.lo.s32 	%r2097, %r2096, %r2094;
	sub.s32 	%r2098, %r2095, %r2097;
	cvt.u64.u32 	%rd5064, %r2096;
	cvt.u64.u32 	%rd5065, %r2098;
	bra.uni 	$L__BB4_588;
$L__BB4_587:
	div.s64 	%rd5064, %rd5062, %rd744;
	mul.lo.s64 	%rd4047, %rd5064, %rd744;
	sub.s64 	%rd5065, %rd5062, %rd4047;
$L__BB4_588:
	cvt.rn.f64.s64 	%fd7749, %rd5065;
	fma.rn.f64 	%fd430, %fd256, %fd7749, %fd255;
	or.b64  	%rd4048, %rd5064, %rd751;
	and.b64  	%rd4049, %rd4048, -4294967296;
	setp.ne.s64 	%p1028, %rd4049, 0;
	@%p1028 bra 	$L__BB4_590;
	cvt.u32.u64 	%r2099, %rd751;
	cvt.u32.u64 	%r2100, %rd5064;
	div.u32 	%r2101, %r2100, %r2099;
	mul.lo.s32 	%r2102, %r2101, %r2099;
	sub.s32 	%r2103, %r2100, %r2102;
	cvt.u64.u32 	%rd5066, %r2101;
	cvt.u64.u32 	%rd5067, %r2103;
	bra.uni 	$L__BB4_591;
$L__BB4_590:
	div.s64 	%rd5066, %rd5064, %rd751;
	mul.lo.s64 	%rd4050, %rd5066, %rd751;
	sub.s64 	%rd5067, %rd5064, %rd4050;
$L__BB4_591:
	cvt.rn.f64.s64 	%fd7750, %rd5067;
	fma.rn.f64 	%fd431, %fd259, %fd7750, %fd258;
	or.b64  	%rd4051, %rd5066, %rd758;
	and.b64  	%rd4052, %rd4051, -4294967296;
	setp.ne.s64 	%p1029, %rd4052, 0;
	@%p1029 bra 	$L__BB4_593;
	cvt.u32.u64 	%r2104, %rd758;
	cvt.u32.u64 	%r2105, %rd5066;
	div.u32 	%r2106, %r2105, %r2104;
	mul.lo.s32 	%r2107, %r2106, %r2104;
	sub.s32 	%r2108, %r2105, %r2107;
	cvt.u64.u32 	%rd5068, %r2106;
	cvt.u64.u32 	%rd5069, %r2108;
	bra.uni 	$L__BB4_594;
$L__BB4_593:
	div.s64 	%rd5068, %rd5066, %rd758;
	mul.lo.s64 	%rd4053, %rd5068, %rd758;
	sub.s64 	%rd5069, %rd5066, %rd4053;
$L__BB4_594:
	cvt.rn.f64.s64 	%fd7751, %rd5069;
	fma.rn.f64 	%fd432, %fd262, %fd7751, %fd261;
	or.b64  	%rd4054, %rd5068, %rd765;
	and.b64  	%rd4055, %rd4054, -4294967296;
	setp.ne.s64 	%p1030, %rd4055, 0;
	@%p1030 bra 	$L__BB4_596;
	cvt.u32.u64 	%r2109, %rd765;
	cvt.u32.u64 	%r2110, %rd5068;
	div.u32 	%r2111, %r2110, %r2109;
	mul.lo.s32 	%r2112, %r2111, %r2109;
	sub.s32 	%r2113, %r2110, %r2112;
	cvt.u64.u32 	%rd5070, %r2111;
	cvt.u64.u32 	%rd5071, %r2113;
	bra.uni 	$L__BB4_597;
$L__BB4_596:
	div.s64 	%rd5070, %rd5068, %rd765;
	mul.lo.s64 	%rd4056, %rd5070, %rd765;
	sub.s64 	%rd5071, %rd5068, %rd4056;
$L__BB4_597:
	cvt.rn.f64.s64 	%fd7752, %rd5071;
	fma.rn.f64 	%fd433, %fd265, %fd7752, %fd264;
	or.b64  	%rd4057, %rd5070, %rd772;
	and.b64  	%rd4058, %rd4057, -4294967296;
	setp.ne.s64 	%p1031, %rd4058, 0;
	@%p1031 bra 	$L__BB4_599;
	cvt.u32.u64 	%r2114, %rd772;
	cvt.u32.u64 	%r2115, %rd5070;
	rem.u32 	%r2116, %r2115, %r2114;
	cvt.u64.u32 	%rd5072, %r2116;
	bra.uni 	$L__BB4_600;
$L__BB4_599:
	rem.s64 	%rd5072, %rd5070, %rd772;
$L__BB4_600:
	cvt.rn.f64.s64 	%fd7753, %rd5072;
	fma.rn.f64 	%fd7754, %fd268, %fd7753, %fd267;
	fma.rn.f64 	%fd7755, %fd269, %fd7754, 0d0000000000000000;
	fma.rn.f64 	%fd7756, %fd270, %fd433, %fd7755;
	fma.rn.f64 	%fd7757, %fd271, %fd432, %fd7756;
	fma.rn.f64 	%fd7758, %fd272, %fd431, %fd7757;
	fma.rn.f64 	%fd7759, %fd273, %fd430, %fd7758;
	fma.rn.f64 	%fd7760, %fd274, %fd429, %fd7759;
	fma.rn.f64 	%fd7761, %fd275, %fd428, %fd7760;
	fma.rn.f64 	%fd7762, %fd276, %fd427, %fd7761;
	fma.rn.f64 	%fd7763, %fd277, %fd426, %fd7762;
	fma.rn.f64 	%fd7764, %fd278, %fd425, %fd7763;
	sub.f64 	%fd7765, %fd7764, %fd279;
	abs.f64 	%fd7766, %fd7765;
	setp.lt.f64 	%p1032, %fd7766, %fd7059;
	fma.rn.f64 	%fd7768, %fd281, %fd7754, 0d0000000000000000;
	fma.rn.f64 	%fd7769, %fd282, %fd433, %fd7768;
	fma.rn.f64 	%fd7770, %fd283, %fd432, %fd7769;
	fma.rn.f64 	%fd7771, %fd284, %fd431, %fd7770;
	fma.rn.f64 	%fd7772, %fd285, %fd430, %fd7771;
	fma.rn.f64 	%fd7773, %fd286, %fd429, %fd7772;
	fma.rn.f64 	%fd7774, %fd287, %fd428, %fd7773;
	fma.rn.f64 	%fd7775, %fd288, %fd427, %fd7774;
	fma.rn.f64 	%fd7776, %fd289, %fd426, %fd7775;
	fma.rn.f64 	%fd7777, %fd290, %fd425, %fd7776;
	sub.f64 	%fd7778, %fd7777, %fd291;
	abs.f64 	%fd7779, %fd7778;
	setp.lt.f64 	%p1033, %fd7779, %fd7073;
	fma.rn.f64 	%fd7781, %fd293, %fd7754, 0d0000000000000000;
	fma.rn.f64 	%fd7782, %fd294, %fd433, %fd7781;
	fma.rn.f64 	%fd7783, %fd295, %fd432, %fd7782;
	fma.rn.f64 	%fd7784, %fd296, %fd431, %fd7783;
	fma.rn.f64 	%fd7785, %fd297, %fd430, %fd7784;
	fma.rn.f64 	%fd7786, %fd298, %fd429, %fd7785;
	fma.rn.f64 	%fd7787, %fd299, %fd428, %fd7786;
	fma.rn.f64 	%fd7788, %fd300, %fd427, %fd7787;
	fma.rn.f64 	%fd7789, %fd301, %fd426, %fd7788;
	fma.rn.f64 	%fd7790, %fd302, %fd425, %fd7789;
	sub.f64 	%fd7791, %fd7790, %fd303;
	abs.f64 	%fd7792, %fd7791;
	setp.lt.f64 	%p1034, %fd7792, %fd7087;
	fma.rn.f64 	%fd7794, %fd305, %fd7754, 0d0000000000000000;
	fma.rn.f64 	%fd7795, %fd306, %fd433, %fd7794;
	fma.rn.f64 	%fd7796, %fd307, %fd432, %fd7795;
	fma.rn.f64 	%fd7797, %fd308, %fd431, %fd7796;
	fma.rn.f64 	%fd7798, %fd309, %fd430, %fd7797;
	fma.rn.f64 	%fd7799, %fd310, %fd429, %fd7798;
	fma.rn.f64 	%fd7800, %fd311, %fd428, %fd7799;
	fma.rn.f64 	%fd7801, %fd312, %fd427, %fd7800;
	fma.rn.f64 	%fd7802, %fd313, %fd426, %fd7801;
	fma.rn.f64 	%fd7803, %fd314, %fd425, %fd7802;
	sub.f64 	%fd7804, %fd7803, %fd315;
	abs.f64 	%fd7805, %fd7804;
	setp.lt.f64 	%p1035, %fd7805, %fd7101;
	fma.rn.f64 	%fd7807, %fd317, %fd7754, 0d0000000000000000;
	fma.rn.f64 	%fd7808, %fd318, %fd433, %fd7807;
	fma.rn.f64 	%fd7809, %fd319, %fd432, %fd7808;
	fma.rn.f64 	%fd7810, %fd320, %fd431, %fd7809;
	fma.rn.f64 	%fd7811, %fd321, %fd430, %fd7810;
	fma.rn.f64 	%fd7812, %fd322, %fd429, %fd7811;
	fma.rn.f64 	%fd7813, %fd323, %fd428, %fd7812;
	fma.rn.f64 	%fd7814, %fd324, %fd427, %fd7813;
	fma.rn.f64 	%fd7815, %fd325, %fd426, %fd7814;
	fma.rn.f64 	%fd7816, %fd326, %fd425, %fd7815;
	sub.f64 	%fd7817, %fd7816, %fd327;
	abs.f64 	%fd7818, %fd7817;
	setp.lt.f64 	%p1036, %fd7818, %fd7115;
	fma.rn.f64 	%fd7820, %fd329, %fd7754, 0d0000000000000000;
	fma.rn.f64 	%fd7821, %fd330, %fd433, %fd7820;
	fma.rn.f64 	%fd7822, %fd331, %fd432, %fd7821;
	fma.rn.f64 	%fd7823, %fd332, %fd431, %fd7822;
	fma.rn.f64 	%fd7824, %fd333, %fd430, %fd7823;
	fma.rn.f64 	%fd7825, %fd334, %fd429, %fd7824;
	fma.rn.f64 	%fd7826, %fd335, %fd428, %fd7825;
	fma.rn.f64 	%fd7827, %fd336, %fd427, %fd7826;
	fma.rn.f64 	%fd7828, %fd337, %fd426, %fd7827;
	fma.rn.f64 	%fd7829, %fd338, %fd425, %fd7828;
	sub.f64 	%fd7830, %fd7829, %fd339;
	abs.f64 	%fd7831, %fd7830;
	setp.lt.f64 	%p1037, %fd7831, %fd7129;
	fma.rn.f64 	%fd7833, %fd341, %fd7754, 0d0000000000000000;
	fma.rn.f64 	%fd7834, %fd342, %fd433, %fd7833;
	fma.rn.f64 	%fd7835, %fd343, %fd432, %fd7834;
	fma.rn.f64 	%fd7836, %fd344, %fd431, %fd7835;
	fma.rn.f64 	%fd7837, %fd345, %fd430, %fd7836;
	fma.rn.f64 	%fd7838, %fd346, %fd429, %fd7837;
	fma.rn.f64 	%fd7839, %fd347, %fd428, %fd7838;
	fma.rn.f64 	%fd7840, %fd348, %fd427, %fd7839;
	fma.rn.f64 	%fd7841, %fd349, %fd426, %fd7840;
	fma.rn.f64 	%fd7842, %fd350, %fd425, %fd7841;
	sub.f64 	%fd7843, %fd7842, %fd351;
	abs.f64 	%fd7844, %fd7843;
	setp.lt.f64 	%p1038, %fd7844, %fd7143;
	fma.rn.f64 	%fd7846, %fd353, %fd7754, 0d0000000000000000;
	fma.rn.f64 	%fd7847, %fd354, %fd433, %fd7846;
	fma.rn.f64 	%fd7848, %fd355, %fd432, %fd7847;
	fma.rn.f64 	%fd7849, %fd356, %fd431, %fd7848;
	fma.rn.f64 	%fd7850, %fd357, %fd430, %fd7849;
	fma.rn.f64 	%fd7851, %fd358, %fd429, %fd7850;
	fma.rn.f64 	%fd7852, %fd359, %fd428, %fd7851;
	fma.rn.f64 	%fd7853, %fd360, %fd427, %fd7852;
	fma.rn.f64 	%fd7854, %fd361, %fd426, %fd7853;
	fma.rn.f64 	%fd7855, %fd362, %fd425, %fd7854;
	sub.f64 	%fd7856, %fd7855, %fd363;
	abs.f64 	%fd7857, %fd7856;
	setp.lt.f64 	%p1039, %fd7857, %fd7157;
	fma.rn.f64 	%fd7859, %fd365, %fd7754, 0d0000000000000000;
	fma.rn.f64 	%fd7860, %fd366, %fd433, %fd7859;
	fma.rn.f64 	%fd7861, %fd367, %fd432, %fd7860;
	fma.rn.f64 	%fd7862, %fd368, %fd431, %fd7861;
	fma.rn.f64 	%fd7863, %fd369, %fd430, %fd7862;
	fma.rn.f64 	%fd7864, %fd370, %fd429, %fd7863;
	fma.rn.f64 	%fd7865, %fd371, %fd428, %fd7864;
	fma.rn.f64 	%fd7866, %fd372, %fd427, %fd7865;
	fma.rn.f64 	%fd7867, %fd373, %fd426, %fd7866;
	fma.rn.f64 	%fd7868, %fd374, %fd425, %fd7867;
	sub.f64 	%fd7869, %fd7868, %fd375;
	abs.f64 	%fd7870, %fd7869;
	setp.lt.f64 	%p1040, %fd7870, %fd7171;
	fma.rn.f64 	%fd7872, %fd377, %fd7754, 0d0000000000000000;
	fma.rn.f64 	%fd7873, %fd378, %fd433, %fd7872;
	fma.rn.f64 	%fd7874, %fd379, %fd432, %fd7873;
	fma.rn.f64 	%fd7875, %fd380, %fd431, %fd7874;
	fma.rn.f64 	%fd7876, %fd381, %fd430, %fd7875;
	fma.rn.f64 	%fd7877, %fd382, %fd429, %fd7876;
	fma.rn.f64 	%fd7878, %fd383, %fd428, %fd7877;
	fma.rn.f64 	%fd7879, %fd384, %fd427, %fd7878;
	fma.rn.f64 	%fd7880, %fd385, %fd426, %fd7879;
	fma.rn.f64 	%fd7881, %fd386, %fd425, %fd7880;
	sub.f64 	%fd7882, %fd7881, %fd387;
	abs.f64 	%fd7883, %fd7882;
	setp.lt.f64 	%p1041, %fd7883, %fd388;
	and.pred  	%p1042, %p1041, %p1040;
	and.pred  	%p1043, %p1042, %p1039;
	and.pred  	%p1044, %p1043, %p1038;
	and.pred  	%p1045, %p1044, %p1037;
	and.pred  	%p1046, %p1045, %p1036;
	and.pred  	%p1047, %p1046, %p1035;
	and.pred  	%p1048, %p1047, %p1034;
	and.pred  	%p1049, %p1048, %p1033;
	and.pred  	%p17, %p1049, %p1032;
	or.b64  	%rd4059, %rd704, %rd709;
	and.b64  	%rd4060, %rd4059, -4294967296;
	setp.ne.s64 	%p1050, %rd4060, 0;
	@%p1050 bra 	$L__BB4_602;
	cvt.u32.u64 	%r2117, %rd709;
	cvt.u32.u64 	%r2118, %rd704;
	div.u32 	%r2119, %r2118, %r2117;
	mul.lo.s32 	%r2120, %r2119, %r2117;
	sub.s32 	%r2121, %r2118, %r2120;
	cvt.u64.u32 	%rd5073, %r2119;
	cvt.u64.u32 	%rd5074, %r2121;
	bra.uni 	$L__BB4_603;
$L__BB4_602:
	div.s64 	%rd5073, %rd704, %rd709;
	mul.lo.s64 	%rd4061, %rd5073, %rd709;
	sub.s64 	%rd5074, %rd704, %rd4061;
$L__BB4_603:
	cvt.rn.f64.s64 	%fd7884, %rd5074;
	fma.rn.f64 	%fd434, %fd241, %fd7884, %fd240;
	or.b64  	%rd4062, %rd5073, %rd716;
	and.b64  	%rd4063, %rd4062, -4294967296;
	setp.ne.s64 	%p1051, %rd4063, 0;
	@%p1051 bra 	$L__BB4_605;
	cvt.u32.u64 	%r2122, %rd716;
	cvt.u32.u64 	%r2123, %rd5073;
	div.u32 	%r2124, %r2123, %r2122;
	mul.lo.s32 	%r2125, %r2124, %r2122;
	sub.s32 	%r2126, %r2123, %r2125;
	cvt.u64.u32 	%rd5075, %r2124;
	cvt.u64.u32 	%rd5076, %r2126;
	bra.uni 	$L__BB4_606;
$L__BB4_605:
	div.s64 	%rd5075, %rd5073, %rd716;
	mul.lo.s64 	%rd4064, %rd5075, %rd716;
	sub.s64 	%rd5076, %rd5073, %rd4064;
$L__BB4_606:
	cvt.rn.f64.s64 	%fd7885, %rd5076;
	fma.rn.f64 	%fd435, %fd244, %fd7885, %fd243;
	or.b64  	%rd4065, %rd5075, %rd723;
	and.b64  	%rd4066, %rd4065, -4294967296;
	setp.ne.s64 	%p1052, %rd4066, 0;
	@%p1052 bra 	$L__BB4_608;
	cvt.u32.u64 	%r2127, %rd723;
	cvt.u32.u64 	%r2128, %rd5075;
	div.u32 	%r2129, %r2128, %r2127;
	mul.lo.s32 	%r2130, %r2129, %r2127;
	sub.s32 	%r2131, %r2128, %r2130;
	cvt.u64.u32 	%rd5077, %r2129;
	cvt.u64.u32 	%rd5078, %r2131;
	bra.uni 	$L__BB4_609;
$L__BB4_608:
	div.s64 	%rd5077, %rd5075, %rd723;
	mul.lo.s64 	%rd4067, %rd5077, %rd723;
	sub.s64 	%rd5078, %rd5075, %rd4067;
$L__BB4_609:
	cvt.rn.f64.s64 	%fd7886, %rd5078;
	fma.rn.f64 	%fd436, %fd247, %fd7886, %fd246;
	or.b64  	%rd4068, %rd5077, %rd730;
	and.b64  	%rd4069, %rd4068, -4294967296;
	setp.ne.s64 	%p1053, %rd4069, 0;
	@%p1053 bra 	$L__BB4_611;
	cvt.u32.u64 	%r2132, %rd730;
	cvt.u32.u64 	%r2133, %rd5077;
	div.u32 	%r2134, %r2133, %r2132;
	mul.lo.s32 	%r2135, %r2134, %r2132;
	sub.s32 	%r2136, %r2133, %r2135;
	cvt.u64.u32 	%rd5079, %r2134;
	cvt.u64.u32 	%rd5080, %r2136;
	bra.uni 	$L__BB4_612;
$L__BB4_611:
	div.s64 	%rd5079, %rd5077, %rd730;
	mul.lo.s64 	%rd4070, %rd5079, %rd730;
	sub.s64 	%rd5080, %rd5077, %rd4070;
$L__BB4_612:
	cvt.rn.f64.s64 	%fd7887, %rd5080;
	fma.rn.f64 	%fd437, %fd250, %fd7887, %fd249;
	or.b64  	%rd4071, %rd5079, %rd737;
	and.b64  	%rd4072, %rd4071, -4294967296;
	setp.ne.s64 	%p1054, %rd4072, 0;
	@%p1054 bra 	$L__BB4_614;
	cvt.u32.u64 	%r2137, %rd737;
	cvt.u32.u64 	%r2138, %rd5079;
	div.u32 	%r2139, %r2138, %r2137;
	mul.lo.s32 	%r2140, %r2139, %r2137;
	sub.s32 	%r2141, %r2138, %r2140;
	cvt.u64.u32 	%rd5081, %r2139;
	cvt.u64.u32 	%rd5082, %r2141;
	bra.uni 	$L__BB4_615;
$L__BB4_614:
	div.s64 	%rd5081, %rd5079, %rd737;
	mul.lo.s64 	%rd4073, %rd5081, %rd737;
	sub.s64 	%rd5082, %rd5079, %rd4073;
$L__BB4_615:
	cvt.rn.f64.s64 	%fd7888, %rd5082;
	fma.rn.f64 	%fd438, %fd253, %fd7888, %fd252;
	or.b64  	%rd4074, %rd5081, %rd744;
	and.b64  	%rd4075, %rd4074, -4294967296;
	setp.ne.s64 	%p1055, %rd4075, 0;
	@%p1055 bra 	$L__BB4_617;
	cvt.u32.u64 	%r2142, %rd744;
	cvt.u32.u64 	%r2143, %rd5081;
	div.u32 	%r2144, %r2143, %r2142;
	mul.lo.s32 	%r2145, %r2144, %r2142;
	sub.s32 	%r2146, %r2143, %r2145;
	cvt.u64.u32 	%rd5083, %r2144;
	cvt.u64.u32 	%rd5084, %r2146;
	bra.uni 	$L__BB4_618;
$L__BB4_617:
	div.s64 	%rd5083, %rd5081, %rd744;
	mul.lo.s64 	%rd4076, %rd5083, %rd744;
	sub.s64 	%rd5084, %rd5081, %rd4076;
$L__BB4_618:
	cvt.rn.f64.s64 	%fd7889, %rd5084;
	fma.rn.f64 	%fd439, %fd256, %fd7889, %fd255;
	or.b64  	%rd4077, %rd5083, %rd751;
	and.b64  	%rd4078, %rd4077, -4294967296;
	setp.ne.s64 	%p1056, %rd4078, 0;
	@%p1056 bra 	$L__BB4_620;
	cvt.u32.u64 	%r2147, %rd751;
	cvt.u32.u64 	%r2148, %rd5083;
	div.u32 	%r2149, %r2148, %r2147;
	mul.lo.s32 	%r2150, %r2149, %r2147;
	sub.s32 	%r2151, %r2148, %r2150;
	cvt.u64.u32 	%rd5085, %r2149;
	cvt.u64.u32 	%rd5086, %r2151;
	bra.uni 	$L__BB4_621;
$L__BB4_620:
	div.s64 	%rd5085, %rd5083, %rd751;
	mul.lo.s64 	%rd4079, %rd5085, %rd751;
	sub.s64 	%rd5086, %rd5083, %rd4079;
$L__BB4_621:
	cvt.rn.f64.s64 	%fd7890, %rd5086;
	fma.rn.f64 	%fd440, %fd259, %fd7890, %fd258;
	or.b64  	%rd4080, %rd5085, %rd758;
	and.b64  	%rd4081, %rd4080, -4294967296;
	setp.ne.s64 	%p1057, %rd4081, 0;
	@%p1057 bra 	$L__BB4_623;
	cvt.u32.u64 	%r2152, %rd758;
	cvt.u32.u64 	%r2153, %rd5085;
	div.u32 	%r2154, %r2153, %r2152;
	mul.lo.s32 	%r2155, %r2154, %r2152;
	sub.s32 	%r2156, %r2153, %r2155;
	cvt.u64.u32 	%rd5087, %r2154;
	cvt.u64.u32 	%rd5088, %r2156;
	bra.uni 	$L__BB4_624;
$L__BB4_623:
	div.s64 	%rd5087, %rd5085, %rd758;
	mul.lo.s64 	%rd4082, %rd5087, %rd758;
	sub.s64 	%rd5088, %rd5085, %rd4082;
$L__BB4_624:
	cvt.rn.f64.s64 	%fd7891, %rd5088;
	fma.rn.f64 	%fd441, %fd262, %fd7891, %fd261;
	or.b64  	%rd4083, %rd5087, %rd765;
	and.b64  	%rd4084, %rd4083, -4294967296;
	setp.ne.s64 	%p1058, %rd4084, 0;
	@%p1058 bra 	$L__BB4_626;
	cvt.u32.u64 	%r2157, %rd765;
	cvt.u32.u64 	%r2158, %rd5087;
	div.u32 	%r2159, %r2158, %r2157;
	mul.lo.s32 	%r2160, %r2159, %r2157;
	sub.s32 	%r2161, %r2158, %r2160;
	cvt.u64.u32 	%rd5089, %r2159;
	cvt.u64.u32 	%rd5090, %r2161;
	bra.uni 	$L__BB4_627;
$L__BB4_626:
	div.s64 	%rd5089, %rd5087, %rd765;
	mul.lo.s64 	%rd4085, %rd5089, %rd765;
	sub.s64 	%rd5090, %rd5087, %rd4085;
$L__BB4_627:
	cvt.rn.f64.s64 	%fd7892, %rd5090;
	fma.rn.f64 	%fd442, %fd265, %fd7892, %fd264;
	or.b64  	%rd4086, %rd5089, %rd772;
	and.b64  	%rd4087, %rd4086, -4294967296;
	setp.ne.s64 	%p1059, %rd4087, 0;
	@%p1059 bra 	$L__BB4_629;
	cvt.u32.u64 	%r2162, %rd772;
	cvt.u32.u64 	%r2163, %rd5089;
	rem.u32 	%r2164, %r2163, %r2162;
	cvt.u64.u32 	%rd5091, %r2164;
	bra.uni 	$L__BB4_630;
$L__BB4_629:
	rem.s64 	%rd5091, %rd5089, %rd772;
$L__BB4_630:
	cvt.rn.f64.s64 	%fd7893, %rd5091;
	fma.rn.f64 	%fd7894, %fd268, %fd7893, %fd267;
	fma.rn.f64 	%fd7895, %fd269, %fd7894, 0d0000000000000000;
	fma.rn.f64 	%fd7896, %fd270, %fd442, %fd7895;
	fma.rn.f64 	%fd7897, %fd271, %fd441, %fd7896;
	fma.rn.f64 	%fd7898, %fd272, %fd440, %fd7897;
	fma.rn.f64 	%fd7899, %fd273, %fd439, %fd7898;
	fma.rn.f64 	%fd7900, %fd274, %fd438, %fd7899;
	fma.rn.f64 	%fd7901, %fd275, %fd437, %fd7900;
	fma.rn.f64 	%fd7902, %fd276, %fd436, %fd7901;
	fma.rn.f64 	%fd7903, %fd277, %fd435, %fd7902;
	fma.rn.f64 	%fd7904, %fd278, %fd434, %fd7903;
	sub.f64 	%fd7905, %fd7904, %fd279;
	abs.f64 	%fd7906, %fd7905;
	setp.lt.f64 	%p1060, %fd7906, %fd7059;
	fma.rn.f64 	%fd7908, %fd281, %fd7894, 0d0000000000000000;
	fma.rn.f64 	%fd7909, %fd282, %fd442, %fd7908;
	fma.rn.f64 	%fd7910, %fd283, %fd441, %fd7909;
	fma.rn.f64 	%fd7911, %fd284, %fd440, %fd7910;
	fma.rn.f64 	%fd7912, %fd285, %fd439, %fd7911;
	fma.rn.f64 	%fd7913, %fd286, %fd438, %fd7912;
	fma.rn.f64 	%fd7914, %fd287, %fd437, %fd7913;
	fma.rn.f64 	%fd7915, %fd288, %fd436, %fd7914;
	fma.rn.f64 	%fd7916, %fd289, %fd435, %fd7915;
	fma.rn.f64 	%fd7917, %fd290, %fd434, %fd7916;
	sub.f64 	%fd7918, %fd7917, %fd291;
	abs.f64 	%fd7919, %fd7918;
	setp.lt.f64 	%p1061, %fd7919, %fd7073;
	fma.rn.f64 	%fd7921, %fd293, %fd7894, 0d0000000000000000;
	fma.rn.f64 	%fd7922, %fd294, %fd442, %fd7921;
	fma.rn.f64 	%fd7923, %fd295, %fd441, %fd7922;
	fma.rn.f64 	%fd7924, %fd296, %fd440, %fd7923;
	fma.rn.f64 	%fd7925, %fd297, %fd439, %fd7924;
	fma.rn.f64 	%fd7926, %fd298, %fd438, %fd7925;
	fma.rn.f64 	%fd7927, %fd299, %fd437, %fd7926;
	fma.rn.f64 	%fd7928, %fd300, %fd436, %fd7927;
	fma.rn.f64 	%fd7929, %fd301, %fd435, %fd7928;
	fma.rn.f64 	%fd7930, %fd302, %fd434, %fd7929;
	sub.f64 	%fd7931, %fd7930, %fd303;
	abs.f64 	%fd7932, %fd7931;
	setp.lt.f64 	%p1062, %fd7932, %fd7087;
	fma.rn.f64 	%fd7934, %fd305, %fd7894, 0d0000000000000000;
	fma.rn.f64 	%fd7935, %fd306, %fd442, %fd7934;
	fma.rn.f64 	%fd7936, %fd307, %fd441, %fd7935;
	fma.rn.f64 	%fd7937, %fd308, %fd440, %fd7936;
	fma.rn.f64 	%fd7938, %fd309, %fd439, %fd7937;
	fma.rn.f64 	%fd7939, %fd310, %fd438, %fd7938;
	fma.rn.f64 	%fd7940, %fd311, %fd437, %fd7939;
	fma.rn.f64 	%fd7941, %fd312, %fd436, %fd7940;
	fma.rn.f64 	%fd7942, %fd313, %fd435, %fd7941;
	fma.rn.f64 	%fd7943, %fd314, %fd434, %fd7942;
	sub.f64 	%fd7944, %fd7943, %fd315;
	abs.f64 	%fd7945, %fd7944;
	setp.lt.f64 	%p1063, %fd7945, %fd7101;
	fma.rn.f64 	%fd7947, %fd317, %fd7894, 0d0000000000000000;
	fma.rn.f64 	%fd7948, %fd318, %fd442, %fd7947;
	fma.rn.f64 	%fd7949, %fd319, %fd441, %fd7948;
	fma.rn.f64 	%fd7950, %fd320, %fd440, %fd7949;
	fma.rn.f64 	%fd7951, %fd321, %fd439, %fd7950;
	fma.rn.f64 	%fd7952, %fd322, %fd438, %fd7951;
	fma.rn.f64 	%fd7953, %fd323, %fd437, %fd7952;
	fma.rn.f64 	%fd7954, %fd324, %fd436, %fd7953;
	fma.rn.f64 	%fd7955, %fd325, %fd435, %fd7954;
	fma.rn.f64 	%fd7956, %fd326, %fd434, %fd7955;
	sub.f64 	%fd7957, %fd7956, %fd327;
	abs.f64 	%fd7958, %fd7957;
	setp.lt.f64 	%p1064, %fd7958, %fd7115;
	fma.rn.f64 	%fd7960, %fd329, %fd7894, 0d0000000000000000;
	fma.rn.f64 	%fd7961, %fd330, %fd442, %fd7960;
	fma.rn.f64 	%fd7962, %fd331, %fd441, %fd7961;
	fma.rn.f64 	%fd7963, %fd332, %fd440, %fd7962;
	fma.rn.f64 	%fd7964, %fd333, %fd439, %fd7963;
	fma.rn.f64 	%fd7965, %fd334, %fd438, %fd7964;
	fma.rn.f64 	%fd7966, %fd335, %fd437, %fd7965;
	fma.rn.f64 	%fd7967, %fd336, %fd436, %fd7966;
	fma.rn.f64 	%fd7968, %fd337, %fd435, %fd7967;
	fma.rn.f64 	%fd7969, %fd338, %fd434, %fd7968;
	sub.f64 	%fd7970, %fd7969, %fd339;
	abs.f64 	%fd7971, %fd7970;
	setp.lt.f64 	%p1065, %fd7971, %fd7129;
	fma.rn.f64 	%fd7973, %fd341, %fd7894, 0d0000000000000000;
	fma.rn.f64 	%fd7974, %fd342, %fd442, %fd7973;
	fma.rn.f64 	%fd7975, %fd343, %fd441, %fd7974;
	fma.rn.f64 	%fd7976, %fd344, %fd440, %fd7975;
	fma.rn.f64 	%fd7977, %fd345, %fd439, %fd7976;
	fma.rn.f64 	%fd7978, %fd346, %fd438, %fd7977;
	fma.rn.f64 	%fd7979, %fd347, %fd437, %fd7978;
	fma.rn.f64 	%fd7980, %fd348, %fd436, %fd7979;
	fma.rn.f64 	%fd7981, %fd349, %fd435, %fd7980;
	fma.rn.f64 	%fd7982, %fd350, %fd434, %fd7981;
	sub.f64 	%fd7983, %fd7982, %fd351;
	abs.f64 	%fd7984, %fd7983;
	setp.lt.f64 	%p1066, %fd7984, %fd7143;
	fma.rn.f64 	%fd7986, %fd353, %fd7894, 0d0000000000000000;
	fma.rn.f64 	%fd7987, %fd354, %fd442, %fd7986;
	fma.rn.f64 	%fd7988, %fd355, %fd441, %fd7987;
	fma.rn.f64 	%fd7989, %fd356, %fd440, %fd7988;
	fma.rn.f64 	%fd7990, %fd357, %fd439, %fd7989;
	fma.rn.f64 	%fd7991, %fd358, %fd438, %fd7990;
	fma.rn.f64 	%fd7992, %fd359, %fd437, %fd7991;
	fma.rn.f64 	%fd7993, %fd360, %fd436, %fd7992;
	fma.rn.f64 	%fd7994, %fd361, %fd435, %fd7993;
	fma.rn.f64 	%fd7995, %fd362, %fd434, %fd7994;
	sub.f64 	%fd7996, %fd7995, %fd363;
	abs.f64 	%fd7997, %fd7996;
	setp.lt.f64 	%p1067, %fd7997, %fd7157;
	fma.rn.f64 	%fd7999, %fd365, %fd7894, 0d0000000000000000;
	fma.rn.f64 	%fd8000, %fd366, %fd442, %fd7999;
	fma.rn.f64 	%fd8001, %fd367, %fd441, %fd8000;
	fma.rn.f64 	%fd8002, %fd368, %fd440, %fd8001;
	fma.rn.f64 	%fd8003, %fd369, %fd439, %fd8002;
	fma.rn.f64 	%fd8004, %fd370, %fd438, %fd8003;
	fma.rn.f64 	%fd8005, %fd371, %fd437, %fd8004;
	fma.rn.f64 	%fd8006, %fd372, %fd436, %fd8005;
	fma.rn.f64 	%fd8007, %fd373, %fd435, %fd8006;
	fma.rn.f64 	%fd8008, %fd374, %fd434, %fd8007;
	sub.f64 	%fd8009, %fd8008, %fd375;
	abs.f64 	%fd8010, %fd8009;
	setp.lt.f64 	%p1068, %fd8010, %fd7171;
	fma.rn.f64 	%fd8012, %fd377, %fd7894, 0d0000000000000000;
	fma.rn.f64 	%fd8013, %fd378, %fd442, %fd8012;
	fma.rn.f64 	%fd8014, %fd379, %fd441, %fd8013;
	fma.rn.f64 	%fd8015, %fd380, %fd440, %fd8014;
	fma.rn.f64 	%fd8016, %fd381, %fd439, %fd8015;
	fma.rn.f64 	%fd8017, %fd382, %fd438, %fd8016;
	fma.rn.f64 	%fd8018, %fd383, %fd437, %fd8017;
	fma.rn.f64 	%fd8019, %fd384, %fd436, %fd8018;
	fma.rn.f64 	%fd8020, %fd385, %fd435, %fd8019;
	fma.rn.f64 	%fd8021, %fd386, %fd434, %fd8020;
	sub.f64 	%fd8022, %fd8021, %fd387;
	abs.f64 	%fd8023, %fd8022;
	setp.lt.f64 	%p1069, %fd8023, %fd388;
	and.pred  	%p1070, %p1069, %p1068;
	and.pred  	%p1071, %p1070, %p1067;
	and.pred  	%p1072, %p1071, %p1066;
	and.pred  	%p1073, %p1072, %p1065;
	and.pred  	%p1074, %p1073, %p1064;
	and.pred  	%p1075, %p1074, %p1063;
	and.pred  	%p1076, %p1075, %p1062;
	and.pred  	%p1077, %p1076, %p1061;
	and.pred  	%p18, %p1077, %p1060;
	or.b64  	%rd4088, %rd705, %rd709;
	and.b64  	%rd4089, %rd4088, -4294967296;
	setp.ne.s64 	%p1078, %rd4089, 0;
	@%p1078 bra 	$L__BB4_632;
	cvt.u32.u64 	%r2165, %rd709;
	cvt.u32.u64 	%r2166, %rd705;
	div.u32 	%r2167, %r2166, %r2165;
	mul.lo.s32 	%r2168, %r2167, %r2165;
	sub.s32 	%r2169, %r2166, %r2168;
	cvt.u64.u32 	%rd5092, %r2167;
	cvt.u64.u32 	%rd5093, %r2169;
	bra.uni 	$L__BB4_633;
$L__BB4_632:
	div.s64 	%rd5092, %rd705, %rd709;
	mul.lo.s64 	%rd4090, %rd5092, %rd709;
	sub.s64 	%rd5093, %rd705, %rd4090;
$L__BB4_633:
	cvt.rn.f64.s64 	%fd8024, %rd5093;
	fma.rn.f64 	%fd443, %fd241, %fd8024, %fd240;
	or.b64  	%rd4091, %rd5092, %rd716;
	and.b64  	%rd4092, %rd4091, -4294967296;
	setp.ne.s64 	%p1079, %rd4092, 0;
	@%p1079 bra 	$L__BB4_635;
	cvt.u32.u64 	%r2170, %rd716;
	cvt.u32.u64 	%r2171, %rd5092;
	div.u32 	%r2172, %r2171, %r2170;
	mul.lo.s32 	%r2173, %r2172, %r2170;
	sub.s32 	%r2174, %r2171, %r2173;
	cvt.u64.u32 	%rd5094, %r2172;
	cvt.u64.u32 	%rd5095, %r2174;
	bra.uni 	$L__BB4_636;
$L__BB4_635:
	div.s64 	%rd5094, %rd5092, %rd716;
	mul.lo.s64 	%rd4093, %rd5094, %rd716;
	sub.s64 	%rd5095, %rd5092, %rd4093;
$L__BB4_636:
	cvt.rn.f64.s64 	%fd8025, %rd5095;
	fma.rn.f64 	%fd444, %fd244, %fd8025, %fd243;
	or.b64  	%rd4094, %rd5094, %rd723;
	and.b64  	%rd4095, %rd4094, -4294967296;
	setp.ne.s64 	%p1080, %rd4095, 0;
	@%p1080 bra 	$L__BB4_638;
	cvt.u32.u64 	%r2175, %rd723;
	cvt.u32.u64 	%r2176, %rd5094;
	div.u32 	%r2177, %r2176, %r2175;
	mul.lo.s32 	%r2178, %r2177, %r2175;
	sub.s32 	%r2179, %r2176, %r2178;
	cvt.u64.u32 	%rd5096, %r2177;
	cvt.u64.u32 	%rd5097, %r2179;
	bra.uni 	$L__BB4_639;
$L__BB4_638:
	div.s64 	%rd5096, %rd5094, %rd723;
	mul.lo.s64 	%rd4096, %rd5096, %rd723;
	sub.s64 	%rd5097, %rd5094, %rd4096;
$L__BB4_639:
	cvt.rn.f64.s64 	%fd8026, %rd5097;
	fma.rn.f64 	%fd445, %fd247, %fd8026, %fd246;
	or.b64  	%rd4097, %rd5096, %rd730;
	and.b64  	%rd4098, %rd4097, -4294967296;
	setp.ne.s64 	%p1081, %rd4098, 0;
	@%p1081 bra 	$L__BB4_641;
	cvt.u32.u64 	%r2180, %rd730;
	cvt.u32.u64 	%r2181, %rd5096;
	div.u32 	%r2182, %r2181, %r2180;
	mul.lo.s32 	%r2183, %r2182, %r2180;
	sub.s32 	%r2184, %r2181, %r2183;
	cvt.u64.u32 	%rd5098, %r2182;
	cvt.u64.u32 	%rd5099, %r2184;
	bra.uni 	$L__BB4_642;
$L__BB4_641:
	div.s64 	%rd5098, %rd5096, %rd730;
	mul.lo.s64 	%rd4099, %rd5098, %rd730;
	sub.s64 	%rd5099, %rd5096, %rd4099;
$L__BB4_642:
	cvt.rn.f64.s64 	%fd8027, %rd5099;
	fma.rn.f64 	%fd446, %fd250, %fd8027, %fd249;
	or.b64  	%rd4100, %rd5098, %rd737;
	and.b64  	%rd4101, %rd4100, -4294967296;
	setp.ne.s64 	%p1082, %rd4101, 0;
	@%p1082 bra 	$L__BB4_644;
	cvt.u32.u64 	%r2185, %rd737;
	cvt.u32.u64 	%r2186, %rd5098;
	div.u32 	%r2187, %r2186, %r2185;
	mul.lo.s32 	%r2188, %r2187, %r2185;
	sub.s32 	%r2189, %r2186, %r2188;
	cvt.u64.u32 	%rd5100, %r2187;
	cvt.u64.u32 	%rd5101, %r2189;
	bra.uni 	$L__BB4_645;
$L__BB4_644:
	div.s64 	%rd5100, %rd5098, %rd737;
	mul.lo.s64 	%rd4102, %rd5100, %rd737;
	sub.s64 	%rd5101, %rd5098, %rd4102;
$L__BB4_645:
	cvt.rn.f64.s64 	%fd8028, %rd5101;
	fma.rn.f64 	%fd447, %fd253, %fd8028, %fd252;
	or.b64  	%rd4103, %rd5100, %rd744;
	and.b64  	%rd4104, %rd4103, -4294967296;
	setp.ne.s64 	%p1083, %rd4104, 0;
	@%p1083 bra 	$L__BB4_647;
	cvt.u32.u64 	%r2190, %rd744;
	cvt.u32.u64 	%r2191, %rd5100;
	div.u32 	%r2192, %r2191, %r2190;
	mul.lo.s32 	%r2193, %r2192, %r2190;
	sub.s32 	%r2194, %r2191, %r2193;
	cvt.u64.u32 	%rd5102, %r2192;
	cvt.u64.u32 	%rd5103, %r2194;
	bra.uni 	$L__BB4_648;
$L__BB4_647:
	div.s64 	%rd5102, %rd5100, %rd744;
	mul.lo.s64 	%rd4105, %rd5102, %rd744;
	sub.s64 	%rd5103, %rd5100, %rd4105;
$L__BB4_648:
	cvt.rn.f64.s64 	%fd8029, %rd5103;
	fma.rn.f64 	%fd448, %fd256, %fd8029, %fd255;
	or.b64  	%rd4106, %rd5102, %rd751;
	and.b64  	%rd4107, %rd4106, -4294967296;
	setp.ne.s64 	%p1084, %rd4107, 0;
	@%p1084 bra 	$L__BB4_650;
	cvt.u32.u64 	%r2195, %rd751;
	cvt.u32.u64 	%r2196, %rd5102;
	div.u32 	%r2197, %r2196, %r2195;
	mul.lo.s32 	%r2198, %r2197, %r2195;
	sub.s32 	%r2199, %r2196, %r2198;
	cvt.u64.u32 	%rd5104, %r2197;
	cvt.u64.u32 	%rd5105, %r2199;
	bra.uni 	$L__BB4_651;
$L__BB4_650:
	div.s64 	%rd5104, %rd5102, %rd751;
	mul.lo.s64 	%rd4108, %rd5104, %rd751;
	sub.s64 	%rd5105, %rd5102, %rd4108;
$L__BB4_651:
	cvt.rn.f64.s64 	%fd8030, %rd5105;
	fma.rn.f64 	%fd449, %fd259, %fd8030, %fd258;
	or.b64  	%rd4109, %rd5104, %rd758;
	and.b64  	%rd4110, %rd4109, -4294967296;
	setp.ne.s64 	%p1085, %rd4110, 0;
	@%p1085 bra 	$L__BB4_653;
	cvt.u32.u64 	%r2200, %rd758;
	cvt.u32.u64 	%r2201, %rd5104;
	div.u32 	%r2202, %r2201, %r2200;
	mul.lo.s32 	%r2203, %r2202, %r2200;
	sub.s32 	%r2204, %r2201, %r2203;
	cvt.u64.u32 	%rd5106, %r2202;
	cvt.u64.u32 	%rd5107, %r2204;
	bra.uni 	$L__BB4_654;
$L__BB4_653:
	div.s64 	%rd5106, %rd5104, %rd758;
	mul.lo.s64 	%rd4111, %rd5106, %rd758;
	sub.s64 	%rd5107, %rd5104, %rd4111;
$L__BB4_654:
	cvt.rn.f64.s64 	%fd8031, %rd5107;
	fma.rn.f64 	%fd450, %fd262, %fd8031, %fd261;
	or.b64  	%rd4112, %rd5106, %rd765;
	and.b64  	%rd4113, %rd4112, -4294967296;
	setp.ne.s64 	%p1086, %rd4113, 0;
	@%p1086 bra 	$L__BB4_656;
	cvt.u32.u64 	%r2205, %rd765;
	cvt.u32.u64 	%r2206, %rd5106;
	div.u32 	%r2207, %r2206, %r2205;
	mul.lo.s32 	%r2208, %r2207, %r2205;
	sub.s32 	%r2209, %r2206, %r2208;
	cvt.u64.u32 	%rd5108, %r2207;
	cvt.u64.u32 	%rd5109, %r2209;
	bra.uni 	$L__BB4_657;
$L__BB4_656:
	div.s64 	%rd5108, %rd5106, %rd765;
	mul.lo.s64 	%rd4114, %rd5108, %rd765;
	sub.s64 	%rd5109, %rd5106, %rd4114;
$L__BB4_657:
	cvt.rn.f64.s64 	%fd8032, %rd5109;
	fma.rn.f64 	%fd451, %fd265, %fd8032, %fd264;
	or.b64  	%rd4115, %rd5108, %rd772;
	and.b64  	%rd4116, %rd4115, -4294967296;
	setp.ne.s64 	%p1087, %rd4116, 0;
	@%p1087 bra 	$L__BB4_659;
	cvt.u32.u64 	%r2210, %rd772;
	cvt.u32.u64 	%r2211, %rd5108;
	rem.u32 	%r2212, %r2211, %r2210;
	cvt.u64.u32 	%rd5110, %r2212;
	bra.uni 	$L__BB4_660;
$L__BB4_659:
	rem.s64 	%rd5110, %rd5108, %rd772;
$L__BB4_660:
	cvt.rn.f64.s64 	%fd8033, %rd5110;
	fma.rn.f64 	%fd8034, %fd268, %fd8033, %fd267;
	fma.rn.f64 	%fd8035, %fd269, %fd8034, 0d0000000000000000;
	fma.rn.f64 	%fd8036, %fd270, %fd451, %fd8035;
	fma.rn.f64 	%fd8037, %fd271, %fd450, %fd8036;
	fma.rn.f64 	%fd8038, %fd272, %fd449, %fd8037;
	fma.rn.f64 	%fd8039, %fd273, %fd448, %fd8038;
	fma.rn.f64 	%fd8040, %fd274, %fd447, %fd8039;
	fma.rn.f64 	%fd8041, %fd275, %fd446, %fd8040;
	fma.rn.f64 	%fd8042, %fd276, %fd445, %fd8041;
	fma.rn.f64 	%fd8043, %fd277, %fd444, %fd8042;
	fma.rn.f64 	%fd8044, %fd278, %fd443, %fd8043;
	sub.f64 	%fd8045, %fd8044, %fd279;
	abs.f64 	%fd8046, %fd8045;
	setp.lt.f64 	%p1088, %fd8046, %fd7059;
	fma.rn.f64 	%fd8048, %fd281, %fd8034, 0d0000000000000000;
	fma.rn.f64 	%fd8049, %fd282, %fd451, %fd8048;
	fma.rn.f64 	%fd8050, %fd283, %fd450, %fd8049;
	fma.rn.f64 	%fd8051, %fd284, %fd449, %fd8050;
	fma.rn.f64 	%fd8052, %fd285, %fd448, %fd8051;
	fma.rn.f64 	%fd8053, %fd286, %fd447, %fd8052;
	fma.rn.f64 	%fd8054, %fd287, %fd446, %fd8053;
	fma.rn.f64 	%fd8055, %fd288, %fd445, %fd8054;
	fma.rn.f64 	%fd8056, %fd289, %fd444, %fd8055;
	fma.rn.f64 	%fd8057, %fd290, %fd443, %fd8056;
	sub.f64 	%fd8058, %fd8057, %fd291;
	abs.f64 	%fd8059, %fd8058;
	setp.lt.f64 	%p1089, %fd8059, %fd7073;
	fma.rn.f64 	%fd8061, %fd293, %fd8034, 0d0000000000000000;
	fma.rn.f64 	%fd8062, %fd294, %fd451, %fd8061;
	fma.rn.f64 	%fd8063, %fd295, %fd450, %fd8062;
	fma.rn.f64 	%fd8064, %fd296, %fd449, %fd8063;
	fma.rn.f64 	%fd8065, %fd297, %fd448, %fd8064;
	fma.rn.f64 	%fd8066, %fd298, %fd447, %fd8065;
	fma.rn.f64 	%fd8067, %fd299, %fd446, %fd8066;
	fma.rn.f64 	%fd8068, %fd300, %fd445, %fd8067;
	fma.rn.f64 	%fd8069, %fd301, %fd444, %fd8068;
	fma.rn.f64 	%fd8070, %fd302, %fd443, %fd8069;
	sub.f64 	%fd8071, %fd8070, %fd303;
	abs.f64 	%fd8072, %fd8071;
	setp.lt.f64 	%p1090, %fd8072, %fd7087;
	fma.rn.f64 	%fd8074, %fd305, %fd8034, 0d0000000000000000;
	fma.rn.f64 	%fd8075, %fd306, %fd451, %fd8074;
	fma.rn.f64 	%fd8076, %fd307, %fd450, %fd8075;
	fma.rn.f64 	%fd8077, %fd308, %fd449, %fd8076;
	fma.rn.f64 	%fd8078, %fd309, %fd448, %fd8077;
	fma.rn.f64 	%fd8079, %fd310, %fd447, %fd8078;
	fma.rn.f64 	%fd8080, %fd311, %fd446, %fd8079;
	fma.rn.f64 	%fd8081, %fd312, %fd445, %fd8080;
	fma.rn.f64 	%fd8082, %fd313, %fd444, %fd8081;
	fma.rn.f64 	%fd8083, %fd314, %fd443, %fd8082;
	sub.f64 	%fd8084, %fd8083, %fd315;
	abs.f64 	%fd8085, %fd8084;
	setp.lt.f64 	%p1091, %fd8085, %fd7101;
	fma.rn.f64 	%fd8087, %fd317, %fd8034, 0d0000000000000000;
	fma.rn.f64 	%fd8088, %fd318, %fd451, %fd8087;
	fma.rn.f64 	%fd8089, %fd319, %fd450, %fd8088;
	fma.rn.f64 	%fd8090, %fd320, %fd449, %fd8089;
	fma.rn.f64 	%fd8091, %fd321, %fd448, %fd8090;
	fma.rn.f64 	%fd8092, %fd322, %fd447, %fd8091;
	fma.rn.f64 	%fd8093, %fd323, %fd446, %fd8092;
	fma.rn.f64 	%fd8094, %fd324, %fd445, %fd8093;
	fma.rn.f64 	%fd8095, %fd325, %fd444, %fd8094;
	fma.rn.f64 	%fd8096, %fd326, %fd443, %fd8095;
	sub.f64 	%fd8097, %fd8096, %fd327;
	abs.f64 	%fd8098, %fd8097;
	setp.lt.f64 	%p1092, %fd8098, %fd7115;
	fma.rn.f64 	%fd8100, %fd329, %fd8034, 0d0000000000000000;
	fma.rn.f64 	%fd8101, %fd330, %fd451, %fd8100;
	fma.rn.f64 	%fd8102, %fd331, %fd450, %fd8101;
	fma.rn.f64 	%fd8103, %fd332, %fd449, %fd8102;
	fma.rn.f64 	%fd8104, %fd333, %fd448, %fd8103;
	fma.rn.f64 	%fd8105, %fd334, %fd447, %fd8104;
	fma.rn.f64 	%fd8106, %fd335, %fd446, %fd8105;
	fma.rn.f64 	%fd8107, %fd336, %fd445, %fd8106;
	fma.rn.f64 	%fd8108, %fd337, %fd444, %fd8107;
	fma.rn.f64 	%fd8109, %fd338, %fd443, %fd8108;
	sub.f64 	%fd8110, %fd8109, %fd339;
	abs.f64 	%fd8111, %fd8110;
	setp.lt.f64 	%p1093, %fd8111, %fd7129;
	fma.rn.f64 	%fd8113, %fd341, %fd8034, 0d0000000000000000;
	fma.rn.f64 	%fd8114, %fd342, %fd451, %fd8113;
	fma.rn.f64 	%fd8115, %fd343, %fd450, %fd8114;
	fma.rn.f64 	%fd8116, %fd344, %fd449, %fd8115;
	fma.rn.f64 	%fd8117, %fd345, %fd448, %fd8116;
	fma.rn.f64 	%fd8118, %fd346, %fd447, %fd8117;
	fma.rn.f64 	%fd8119, %fd347, %fd446, %fd8118;
	fma.rn.f64 	%fd8120, %fd348, %fd445, %fd8119;
	fma.rn.f64 	%fd8121, %fd349, %fd444, %fd8120;
	fma.rn.f64 	%fd8122, %fd350, %fd443, %fd8121;
	sub.f64 	%fd8123, %fd8122, %fd351;
	abs.f64 	%fd8124, %fd8123;
	setp.lt.f64 	%p1094, %fd8124, %fd7143;
	fma.rn.f64 	%fd8126, %fd353, %fd8034, 0d0000000000000000;
	fma.rn.f64 	%fd8127, %fd354, %fd451, %fd8126;
	fma.rn.f64 	%fd8128, %fd355, %fd450, %fd8127;
	fma.rn.f64 	%fd8129, %fd356, %fd449, %fd8128;
	fma.rn.f64 	%fd8130, %fd357, %fd448, %fd8129;
	fma.rn.f64 	%fd8131, %fd358, %fd447, %fd8130;
	fma.rn.f64 	%fd8132, %fd359, %fd446, %fd8131;
	fma.rn.f64 	%fd8133, %fd360, %fd445, %fd8132;
	fma.rn.f64 	%fd8134, %fd361, %fd444, %fd8133;
	fma.rn.f64 	%fd8135, %fd362, %fd443, %fd8134;
	sub.f64 	%fd8136, %fd8135, %fd363;
	abs.f64 	%fd8137, %fd8136;
	setp.lt.f64 	%p1095, %fd8137, %fd7157;
	fma.rn.f64 	%fd8139, %fd365, %fd8034, 0d0000000000000000;
	fma.rn.f64 	%fd8140, %fd366, %fd451, %fd8139;
	fma.rn.f64 	%fd8141, %fd367, %fd450, %fd8140;
	fma.rn.f64 	%fd8142, %fd368, %fd449, %fd8141;
	fma.rn.f64 	%fd8143, %fd369, %fd448, %fd8142;
	fma.rn.f64 	%fd8144, %fd370, %fd447, %fd8143;
	fma.rn.f64 	%fd8145, %fd371, %fd446, %fd8144;
	fma.rn.f64 	%fd8146, %fd372, %fd445, %fd8145;
	fma.rn.f64 	%fd8147, %fd373, %fd444, %fd8146;
	fma.rn.f64 	%fd8148, %fd374, %fd443, %fd8147;
	sub.f64 	%fd8149, %fd8148, %fd375;
	abs.f64 	%fd8150, %fd8149;
	setp.lt.f64 	%p1096, %fd8150, %fd7171;
	fma.rn.f64 	%fd8152, %fd377, %fd8034, 0d0000000000000000;
	fma.rn.f64 	%fd8153, %fd378, %fd451, %fd8152;
	fma.rn.f64 	%fd8154, %fd379, %fd450, %fd8153;
	fma.rn.f64 	%fd8155, %fd380, %fd449, %fd8154;
	fma.rn.f64 	%fd8156, %fd381, %fd448, %fd8155;
	fma.rn.f64 	%fd8157, %fd382, %fd447, %fd8156;
	fma.rn.f64 	%fd8158, %fd383, %fd446, %fd8157;
	fma.rn.f64 	%fd8159, %fd384, %fd445, %fd8158;
	fma.rn.f64 	%fd8160, %fd385, %fd444, %fd8159;
	fma.rn.f64 	%fd8161, %fd386, %fd443, %fd8160;
	sub.f64 	%fd8162, %fd8161, %fd387;
	abs.f64 	%fd8163, %fd8162;
	setp.lt.f64 	%p1097, %fd8163, %fd388;
	and.pred  	%p1098, %p1097, %p1096;
	and.pred  	%p1099, %p1098, %p1095;
	and.pred  	%p1100, %p1099, %p1094;
	and.pred  	%p1101, %p1100, %p1093;
	and.pred  	%p1102, %p1101, %p1092;
	and.pred  	%p1103, %p1102, %p1091;
	and.pred  	%p1104, %p1103, %p1090;
	and.pred  	%p1105, %p1104, %p1089;
	and.pred  	%p19, %p1105, %p1088;
	or.b64  	%rd4117, %rd706, %rd709;
	and.b64  	%rd4118, %rd4117, -4294967296;
	setp.ne.s64 	%p1106, %rd4118, 0;
	@%p1106 bra 	$L__BB4_662;
	cvt.u32.u64 	%r2213, %rd709;
	cvt.u32.u64 	%r2214, %rd706;
	div.u32 	%r2215, %r2214, %r2213;
	mul.lo.s32 	%r2216, %r2215, %r2213;
	sub.s32 	%r2217, %r2214, %r2216;
	cvt.u64.u32 	%rd5111, %r2215;
	cvt.u64.u32 	%rd5112, %r2217;
	bra.uni 	$L__BB4_663;
$L__BB4_662:
	div.s64 	%rd5111, %rd706, %rd709;
	mul.lo.s64 	%rd4119, %rd5111, %rd709;
	sub.s64 	%rd5112, %rd706, %rd4119;
$L__BB4_663:
	cvt.rn.f64.s64 	%fd8164, %rd5112;
	fma.rn.f64 	%fd452, %fd241, %fd8164, %fd240;
	or.b64  	%rd4120, %rd5111, %rd716;
	and.b64  	%rd4121, %rd4120, -4294967296;
	setp.ne.s64 	%p1107, %rd4121, 0;
	@%p1107 bra 	$L__BB4_665;
	cvt.u32.u64 	%r2218, %rd716;
	cvt.u32.u64 	%r2219, %rd5111;
	div.u32 	%r2220, %r2219, %r2218;
	mul.lo.s32 	%r2221, %r2220, %r2218;
	sub.s32 	%r2222, %r2219, %r2221;
	cvt.u64.u32 	%rd5113, %r2220;
	cvt.u64.u32 	%rd5114, %r2222;
	bra.uni 	$L__BB4_666;
$L__BB4_665:
	div.s64 	%rd5113, %rd5111, %rd716;
	mul.lo.s64 	%rd4122, %rd5113, %rd716;
	sub.s64 	%rd5114, %rd5111, %rd4122;
$L__BB4_666:
	cvt.rn.f64.s64 	%fd8165, %rd5114;
	fma.rn.f64 	%fd453, %fd244, %fd8165, %fd243;
	or.b64  	%rd4123, %rd5113, %rd723;
	and.b64  	%rd4124, %rd4123, -4294967296;
	setp.ne.s64 	%p1108, %rd4124, 0;
	@%p1108 bra 	$L__BB4_668;
	cvt.u32.u64 	%r2223, %rd723;
	cvt.u32.u64 	%r2224, %rd5113;
	div.u32 	%r2225, %r2224, %r2223;
	mul.lo.s32 	%r2226, %r2225, %r2223;
	sub.s32 	%r2227, %r2224, %r2226;
	cvt.u64.u32 	%rd5115, %r2225;
	cvt.u64.u32 	%rd5116, %r2227;
	bra.uni 	$L__BB4_669;
$L__BB4_668:
	div.s64 	%rd5115, %rd5113, %rd723;
	mul.lo.s64 	%rd4125, %rd5115, %rd723;
	sub.s64 	%rd5116, %rd5113, %rd4125;
$L__BB4_669:
	cvt.rn.f64.s64 	%fd8166, %rd5116;
	fma.rn.f64 	%fd454, %fd247, %fd8166, %fd246;
	or.b64  	%rd4126, %rd5115, %rd730;
	and.b64  	%rd4127, %rd4126, -4294967296;
	setp.ne.s64 	%p1109, %rd4127, 0;
	@%p1109 bra 	$L__BB4_671;
	cvt.u32.u64 	%r2228, %rd730;
	cvt.u32.u64 	%r2229, %rd5115;
	div.u32 	%r2230, %r2229, %r2228;
	mul.lo.s32 	%r2231, %r2230, %r2228;
	sub.s32 	%r2232, %r2229, %r2231;
	cvt.u64.u32 	%rd5117, %r2230;
	cvt.u64.u32 	%rd5118, %r2232;
	bra.uni 	$L__BB4_672;
$L__BB4_671:
	div.s64 	%rd5117, %rd5115, %rd730;
	mul.lo.s64 	%rd4128, %rd5117, %rd730;
	sub.s64 	%rd5118, %rd5115, %rd4128;
$L__BB4_672:
	cvt.rn.f64.s64 	%fd8167, %rd5118;
	fma.rn.f64 	%fd455, %fd250, %fd8167, %fd249;
	or.b64  	%rd4129, %rd5117, %rd737;
	and.b64  	%rd4130, %rd4129, -4294967296;
	setp.ne.s64 	%p1110, %rd4130, 0;
	@%p1110 bra 	$L__BB4_674;
	cvt.u32.u64 	%r2233, %rd737;
	cvt.u32.u64 	%r2234, %rd5117;
	div.u32 	%r2235, %r2234, %r2233;
	mul.lo.s32 	%r2236, %r2235, %r2233;
	sub.s32 	%r2237, %r2234, %r2236;
	cvt.u64.u32 	%rd5119, %r2235;
	cvt.u64.u32 	%rd5120, %r2237;
	bra.uni 	$L__BB4_675;
$L__BB4_674:
	div.s64 	%rd5119, %rd5117, %rd737;
	mul.lo.s64 	%rd4131, %rd5119, %rd737;
	sub.s64 	%rd5120, %rd5117, %rd4131;
$L__BB4_675:
	cvt.rn.f64.s64 	%fd8168, %rd5120;
	fma.rn.f64 	%fd456, %fd253, %fd8168, %fd252;
	or.b64  	%rd4132, %rd5119, %rd744;
	and.b64  	%rd4133, %rd4132, -4294967296;
	setp.ne.s64 	%p1111, %rd4133, 0;
	@%p1111 bra 	$L__BB4_677;
	cvt.u32.u64 	%r2238, %rd744;
	cvt.u32.u64 	%r2239, %rd5119;
	div.u32 	%r2240, %r2239, %r2238;
	mul.lo.s32 	%r2241, %r2240, %r2238;
	sub.s32 	%r2242, %r2239, %r2241;
	cvt.u64.u32 	%rd5121, %r2240;
	cvt.u64.u32 	%rd5122, %r2242;
	bra.uni 	$L__BB4_678;
$L__BB4_677:
	div.s64 	%rd5121, %rd5119, %rd744;
	mul.lo.s64 	%rd4134, %rd5121, %rd744;
	sub.s64 	%rd5122, %rd5119, %rd4134;
$L__BB4_678:
	cvt.rn.f64.s64 	%fd8169, %rd5122;
	fma.rn.f64 	%fd457, %fd256, %fd8169, %fd255;
	or.b64  	%rd4135, %rd5121, %rd751;
	and.b64  	%rd4136, %rd4135, -4294967296;
	setp.ne.s64 	%p1112, %rd4136, 0;
	@%p1112 bra 	$L__BB4_680;
	cvt.u32.u64 	%r2243, %rd751;
	cvt.u32.u64 	%r2244, %rd5121;
	div.u32 	%r2245, %r2244, %r2243;
	mul.lo.s32 	%r2246, %r2245, %r2243;
	sub.s32 	%r2247, %r2244, %r2246;
	cvt.u64.u32 	%rd5123, %r2245;
	cvt.u64.u32 	%rd5124, %r2247;
	bra.uni 	$L__BB4_681;
$L__BB4_680:
	div.s64 	%rd5123, %rd5121, %rd751;
	mul.lo.s64 	%rd4137, %rd5123, %rd751;
	sub.s64 	%rd5124, %rd5121, %rd4137;
$L__BB4_681:
	cvt.rn.f64.s64 	%fd8170, %rd5124;
	fma.rn.f64 	%fd458, %fd259, %fd8170, %fd258;
	or.b64  	%rd4138, %rd5123, %rd758;
	and.b64  	%rd4139, %rd4138, -4294967296;
	setp.ne.s64 	%p1113, %rd4139, 0;
	@%p1113 bra 	$L__BB4_683;
	cvt.u32.u64 	%r2248, %rd758;
	cvt.u32.u64 	%r2249, %rd5123;
	div.u32 	%r2250, %r2249, %r2248;
	mul.lo.s32 	%r2251, %r2250, %r2248;
	sub.s32 	%r2252, %r2249, %r2251;
	cvt.u64.u32 	%rd5125, %r2250;
	cvt.u64.u32 	%rd5126, %r2252;
	bra.uni 	$L__BB4_684;
$L__BB4_683:
	div.s64 	%rd5125, %rd5123, %rd758;
	mul.lo.s64 	%rd4140, %rd5125, %rd758;
	sub.s64 	%rd5126, %rd5123, %rd4140;
$L__BB4_684:
	cvt.rn.f64.s64 	%fd8171, %rd5126;
	fma.rn.f64 	%fd459, %fd262, %fd8171, %fd261;
	or.b64  	%rd4141, %rd5125, %rd765;
	and.b64  	%rd4142, %rd4141, -4294967296;
	setp.ne.s64 	%p1114, %rd4142, 0;
	@%p1114 bra 	$L__BB4_686;
	cvt.u32.u64 	%r2253, %rd765;
	cvt.u32.u64 	%r2254, %rd5125;
	div.u32 	%r2255, %r2254, %r2253;
	mul.lo.s32 	%r2256, %r2255, %r2253;
	sub.s32 	%r2257, %r2254, %r2256;
	cvt.u64.u32 	%rd5127, %r2255;
	cvt.u64.u32 	%rd5128, %r2257;
	bra.uni 	$L__BB4_687;
$L__BB4_686:
	div.s64 	%rd5127, %rd5125, %rd765;
	mul.lo.s64 	%rd4143, %rd5127, %rd765;
	sub.s64 	%rd5128, %rd5125, %rd4143;
$L__BB4_687:
	cvt.rn.f64.s64 	%fd8172, %rd5128;
	fma.rn.f64 	%fd460, %fd265, %fd8172, %fd264;
	or.b64  	%rd4144, %rd5127, %rd772;
	and.b64  	%rd4145, %rd4144, -4294967296;
	setp.ne.s64 	%p1115, %rd4145, 0;
	@%p1115 bra 	$L__BB4_689;
	cvt.u32.u64 	%r2258, %rd772;
	cvt.u32.u64 	%r2259, %rd5127;
	rem.u32 	%r2260, %r2259, %r2258;
	cvt.u64.u32 	%rd5129, %r2260;
	bra.uni 	$L__BB4_690;
$L__BB4_689:
	rem.s64 	%rd5129, %rd5127, %rd772;
$L__BB4_690:
	cvt.rn.f64.s64 	%fd8173, %rd5129;
	fma.rn.f64 	%fd8174, %fd268, %fd8173, %fd267;
	fma.rn.f64 	%fd8175, %fd269, %fd8174, 0d0000000000000000;
	fma.rn.f64 	%fd8176, %fd270, %fd460, %fd8175;
	fma.rn.f64 	%fd8177, %fd271, %fd459, %fd8176;
	fma.rn.f64 	%fd8178, %fd272, %fd458, %fd8177;
	fma.rn.f64 	%fd8179, %fd273, %fd457, %fd8178;
	fma.rn.f64 	%fd8180, %fd274, %fd456, %fd8179;
	fma.rn.f64 	%fd8181, %fd275, %fd455, %fd8180;
	fma.rn.f64 	%fd8182, %fd276, %fd454, %fd8181;
	fma.rn.f64 	%fd8183, %fd277, %fd453, %fd8182;
	fma.rn.f64 	%fd8184, %fd278, %fd452, %fd8183;
	sub.f64 	%fd8185, %fd8184, %fd279;
	abs.f64 	%fd8186, %fd8185;
	setp.lt.f64 	%p1116, %fd8186, %fd7059;
	fma.rn.f64 	%fd8188, %fd281, %fd8174, 0d0000000000000000;
	fma.rn.f64 	%fd8189, %fd282, %fd460, %fd8188;
	fma.rn.f64 	%fd8190, %fd283, %fd459, %fd8189;
	fma.rn.f64 	%fd8191, %fd284, %fd458, %fd8190;
	fma.rn.f64 	%fd8192, %fd285, %fd457, %fd8191;
	fma.rn.f64 	%fd8193, %fd286, %fd456, %fd8192;
	fma.rn.f64 	%fd8194, %fd287, %fd455, %fd8193;
	fma.rn.f64 	%fd8195, %fd288, %fd454, %fd8194;
	fma.rn.f64 	%fd8196, %fd289, %fd453, %fd8195;
	fma.rn.f64 	%fd8197, %fd290, %fd452, %fd8196;
	sub.f64 	%fd8198, %fd8197, %fd291;
	abs.f64 	%fd8199, %fd8198;
	setp.lt.f64 	%p1117, %fd8199, %fd7073;
	fma.rn.f64 	%fd8201, %fd293, %fd8174, 0d0000000000000000;
	fma.rn.f64 	%fd8202, %fd294, %fd460, %fd8201;
	fma.rn.f64 	%fd8203, %fd295, %fd459, %fd8202;
	fma.rn.f64 	%fd8204, %fd296, %fd458, %fd8203;
	fma.rn.f64 	%fd8205, %fd297, %fd457, %fd8204;
	fma.rn.f64 	%fd8206, %fd298, %fd456, %fd8205;
	fma.rn.f64 	%fd8207, %fd299, %fd455, %fd8206;
	fma.rn.f64 	%fd8208, %fd300, %fd454, %fd8207;
	fma.rn.f64 	%fd8209, %fd301, %fd453, %fd8208;
	fma.rn.f64 	%fd8210, %fd302, %fd452, %fd8209;
	sub.f64 	%fd8211, %fd8210, %fd303;
	abs.f64 	%fd8212, %fd8211;
	setp.lt.f64 	%p1118, %fd8212, %fd7087;
	fma.rn.f64 	%fd8214, %fd305, %fd8174, 0d0000000000000000;
	fma.rn.f64 	%fd8215, %fd306, %fd460, %fd8214;
	fma.rn.f64 	%fd8216, %fd307, %fd459, %fd8215;
	fma.rn.f64 	%fd8217, %fd308, %fd458, %fd8216;
	fma.rn.f64 	%fd8218, %fd309, %fd457, %fd8217;
	fma.rn.f64 	%fd8219, %fd310, %fd456, %fd8218;
	fma.rn.f64 	%fd8220, %fd311, %fd455, %fd8219;
	fma.rn.f64 	%fd8221, %fd312, %fd454, %fd8220;
	fma.rn.f64 	%fd8222, %fd313, %fd453, %fd8221;
	fma.rn.f64 	%fd8223, %fd314, %fd452, %fd8222;
	sub.f64 	%fd8224, %fd8223, %fd315;
	abs.f64 	%fd8225, %fd8224;
	setp.lt.f64 	%p1119, %fd8225, %fd7101;
	fma.rn.f64 	%fd8227, %fd317, %fd8174, 0d0000000000000000;
	fma.rn.f64 	%fd8228, %fd318, %fd460, %fd8227;
	fma.rn.f64 	%fd8229, %fd319, %fd459, %fd8228;
	fma.rn.f64 	%fd8230, %fd320, %fd458, %fd8229;
	fma.rn.f64 	%fd8231, %fd321, %fd457, %fd8230;
	fma.rn.f64 	%fd8232, %fd322, %fd456, %fd8231;
	fma.rn.f64 	%fd8233, %fd323, %fd455, %fd8232;
	fma.rn.f64 	%fd8234, %fd324, %fd454, %fd8233;
	fma.rn.f64 	%fd8235, %fd325, %fd453, %fd8234;
	fma.rn.f64 	%fd8236, %fd326, %fd452, %fd8235;
	sub.f64 	%fd8237, %fd8236, %fd327;
	abs.f64 	%fd8238, %fd8237;
	setp.lt.f64 	%p1120, %fd8238, %fd7115;
	fma.rn.f64 	%fd8240, %fd329, %fd8174, 0d0000000000000000;
	fma.rn.f64 	%fd8241, %fd330, %fd460, %fd8240;
	fma.rn.f64 	%fd8242, %fd331, %fd459, %fd8241;
	fma.rn.f64 	%fd8243, %fd332, %fd458, %fd8242;
	fma.rn.f64 	%fd8244, %fd333, %fd457, %fd8243;
	fma.rn.f64 	%fd8245, %fd334, %fd456, %fd8244;
	fma.rn.f64 	%fd8246, %fd335, %fd455, %fd8245;
	fma.rn.f64 	%fd8247, %fd336, %fd454, %fd8246;
	fma.rn.f64 	%fd8248, %fd337, %fd453, %fd8247;
	fma.rn.f64 	%fd8249, %fd338, %fd452, %fd8248;
	sub.f64 	%fd8250, %fd8249, %fd339;
	abs.f64 	%fd8251, %fd8250;
	setp.lt.f64 	%p1121, %fd8251, %fd7129;
	fma.rn.f64 	%fd8253, %fd341, %fd8174, 0d0000000000000000;
	fma.rn.f64 	%fd8254, %fd342, %fd460, %fd8253;
	fma.rn.f64 	%fd8255, %fd343, %fd459, %fd8254;
	fma.rn.f64 	%fd8256, %fd344, %fd458, %fd8255;
	fma.rn.f64 	%fd8257, %fd345, %fd457, %fd8256;
	fma.rn.f64 	%fd8258, %fd346, %fd456, %fd8257;
	fma.rn.f64 	%fd8259, %fd347, %fd455, %fd8258;
	fma.rn.f64 	%fd8260, %fd348, %fd454, %fd8259;
	fma.rn.f64 	%fd8261, %fd349, %fd453, %fd8260;
	fma.rn.f64 	%fd8262, %fd350, %fd452, %fd8261;
	sub.f64 	%fd8263, %fd8262, %fd351;
	abs.f64 	%fd8264, %fd8263;
	setp.lt.f64 	%p1122, %fd8264, %fd7143;
	fma.rn.f64 	%fd8266, %fd353, %fd8174, 0d0000000000000000;
	fma.rn.f64 	%fd8267, %fd354, %fd460, %fd8266;
	fma.rn.f64 	%fd8268, %fd355, %fd459, %fd8267;
	fma.rn.f64 	%fd8269, %fd356, %fd458, %fd8268;
	fma.rn.f64 	%fd8270, %fd357, %fd457, %fd8269;
	fma.rn.f64 	%fd8271, %fd358, %fd456, %fd8270;
	fma.rn.f64 	%fd8272, %fd359, %fd455, %fd8271;
	fma.rn.f64 	%fd8273, %fd360, %fd454, %fd8272;
	fma.rn.f64 	%fd8274, %fd361, %fd453, %fd8273;
	fma.rn.f64 	%fd8275, %fd362, %fd452, %fd8274;
	sub.f64 	%fd8276, %fd8275, %fd363;
	abs.f64 	%fd8277, %fd8276;
	setp.lt.f64 	%p1123, %fd8277, %fd7157;
	fma.rn.f64 	%fd8279, %fd365, %fd8174, 0d0000000000000000;
	fma.rn.f64 	%fd8280, %fd366, %fd460, %fd8279;
	fma.rn.f64 	%fd8281, %fd367, %fd459, %fd8280;
	fma.rn.f64 	%fd8282, %fd368, %fd458, %fd8281;
	fma.rn.f64 	%fd8283, %fd369, %fd457, %fd8282;
	fma.rn.f64 	%fd8284, %fd370, %fd456, %fd8283;
	fma.rn.f64 	%fd8285, %fd371, %fd455, %fd8284;
	fma.rn.f64 	%fd8286, %fd372, %fd454, %fd8285;
	fma.rn.f64 	%fd8287, %fd373, %fd453, %fd8286;
	fma.rn.f64 	%fd8288, %fd374, %fd452, %fd8287;
	sub.f64 	%fd8289, %fd8288, %fd375;
	abs.f64 	%fd8290, %fd8289;
	setp.lt.f64 	%p1124, %fd8290, %fd7171;
	fma.rn.f64 	%fd8292, %fd377, %fd8174, 0d0000000000000000;
	fma.rn.f64 	%fd8293, %fd378, %fd460, %fd8292;
	fma.rn.f64 	%fd8294, %fd379, %fd459, %fd8293;
	fma.rn.f64 	%fd8295, %fd380, %fd458, %fd8294;
	fma.rn.f64 	%fd8296, %fd381, %fd457, %fd8295;
	fma.rn.f64 	%fd8297, %fd382, %fd456, %fd8296;
	fma.rn.f64 	%fd8298, %fd383, %fd455, %fd8297;
	fma.rn.f64 	%fd8299, %fd384, %fd454, %fd8298;
	fma.rn.f64 	%fd8300, %fd385, %fd453, %fd8299;
	fma.rn.f64 	%fd8301, %fd386, %fd452, %fd8300;
	sub.f64 	%fd8302, %fd8301, %fd387;
	abs.f64 	%fd8303, %fd8302;
	setp.lt.f64 	%p1125, %fd8303, %fd388;
	and.pred  	%p1126, %p1125, %p1124;
	and.pred  	%p1127, %p1126, %p1123;
	and.pred  	%p1128, %p1127, %p1122;
	and.pred  	%p1129, %p1128, %p1121;
	and.pred  	%p1130, %p1129, %p1120;
	and.pred  	%p1131, %p1130, %p1119;
	and.pred  	%p1132, %p1131, %p1118;
	and.pred  	%p1133, %p1132, %p1117;
	and.pred  	%p20, %p1133, %p1116;
	or.b64  	%rd4146, %rd707, %rd709;
	and.b64  	%rd4147, %rd4146, -4294967296;
	setp.ne.s64 	%p1134, %rd4147, 0;
	@%p1134 bra 	$L__BB4_692;
	cvt.u32.u64 	%r2261, %rd709;
	cvt.u32.u64 	%r2262, %rd707;
	div.u32 	%r2263, %r2262, %r2261;
	mul.lo.s32 	%r2264, %r2263, %r2261;
	sub.s32 	%r2265, %r2262, %r2264;
	cvt.u64.u32 	%rd5130, %r2263;
	cvt.u64.u32 	%rd5131, %r2265;
	bra.uni 	$L__BB4_693;
$L__BB4_692:
	div.s64 	%rd5130, %rd707, %rd709;
	mul.lo.s64 	%rd4148, %rd5130, %rd709;
	sub.s64 	%rd5131, %rd707, %rd4148;
$L__BB4_693:
	cvt.rn.f64.s64 	%fd8304, %rd5131;
	fma.rn.f64 	%fd461, %fd241, %fd8304, %fd240;
	or.b64  	%rd4149, %rd5130, %rd716;
	and.b64  	%rd4150, %rd4149, -4294967296;
	setp.ne.s64 	%p1135, %rd4150, 0;
	@%p1135 bra 	$L__BB4_695;
	cvt.u32.u64 	%r2266, %rd716;
	cvt.u32.u64 	%r2267, %rd5130;
	div.u32 	%r2268, %r2267, %r2266;
	mul.lo.s32 	%r2269, %r2268, %r2266;
	sub.s32 	%r2270, %r2267, %r2269;
	cvt.u64.u32 	%rd5132, %r2268;
	cvt.u64.u32 	%rd5133, %r2270;
	bra.uni 	$L__BB4_696;
$L__BB4_695:
	div.s64 	%rd5132, %rd5130, %rd716;
	mul.lo.s64 	%rd4151, %rd5132, %rd716;
	sub.s64 	%rd5133, %rd5130, %rd4151;
$L__BB4_696:
	cvt.rn.f64.s64 	%fd8305, %rd5133;
	fma.rn.f64 	%fd462, %fd244, %fd8305, %fd243;
	or.b64  	%rd4152, %rd5132, %rd723;
	and.b64  	%rd4153, %rd4152, -4294967296;
	setp.ne.s64 	%p1136, %rd4153, 0;
	@%p1136 bra 	$L__BB4_698;
	cvt.u32.u64 	%r2271, %rd723;
	cvt.u32.u64 	%r2272, %rd5132;
	div.u32 	%r2273, %r2272, %r2271;
	mul.lo.s32 	%r2274, %r2273, %r2271;
	sub.s32 	%r2275, %r2272, %r2274;
	cvt.u64.u32 	%rd5134, %r2273;
	cvt.u64.u32 	%rd5135, %r2275;
	bra.uni 	$L__BB4_699;
$L__BB4_698:
	div.s64 	%rd5134, %rd5132, %rd723;
	mul.lo.s64 	%rd4154, %rd5134, %rd723;
	sub.s64 	%rd5135, %rd5132, %rd4154;
$L__BB4_699:
	cvt.rn.f64.s64 	%fd8306, %rd5135;
	fma.rn.f64 	%fd463, %fd247, %fd8306, %fd246;
	or.b64  	%rd4155, %rd5134, %rd730;
	and.b64  	%rd4156, %rd4155, -4294967296;
	setp.ne.s64 	%p1137, %rd4156, 0;
	@%p1137 bra 	$L__BB4_701;
	cvt.u32.u64 	%r2276, %rd730;
	cvt.u32.u64 	%r2277, %rd5134;
	div.u32 	%r2278, %r2277, %r2276;
	mul.lo.s32 	%r2279, %r2278, %r2276;
	sub.s32 	%r2280, %r2277, %r2279;
	cvt.u64.u32 	%rd5136, %r2278;
	cvt.u64.u32 	%rd5137, %r2280;
	bra.uni 	$L__BB4_702;
$L__BB4_701:
	div.s64 	%rd5136, %rd5134, %rd730;
	mul.lo.s64 	%rd4157, %rd5136, %rd730;
	sub.s64 	%rd5137, %rd5134, %rd4157;
$L__BB4_702:
	cvt.rn.f64.s64 	%fd8307, %rd5137;
	fma.rn.f64 	%fd464, %fd250, %fd8307, %fd249;
	or.b64  	%rd4158, %rd5136, %rd737;
	and.b64  	%rd4159, %rd4158, -4294967296;
	setp.ne.s64 	%p1138, %rd4159, 0;
	@%p1138 bra 	$L__BB4_704;
	cvt.u32.u64 	%r2281, %rd737;
	cvt.u32.u64 	%r2282, %rd5136;
	div.u32 	%r2283, %r2282, %r2281;
	mul.lo.s32 	%r2284, %r2283, %r2281;
	sub.s32 	%r2285, %r2282, %r2284;
	cvt.u64.u32 	%rd5138, %r2283;
	cvt.u64.u32 	%rd5139, %r2285;
	bra.uni 	$L__BB4_705;
$L__BB4_704:
	div.s64 	%rd5138, %rd5136, %rd737;
	mul.lo.s64 	%rd4160, %rd5138, %rd737;
	sub.s64 	%rd5139, %rd5136, %rd4160;
$L__BB4_705:
	cvt.rn.f64.s64 	%fd8308, %rd5139;
	fma.rn.f64 	%fd465, %fd253, %fd8308, %fd252;
	or.b64  	%rd4161, %rd5138, %rd744;
	and.b64  	%rd4162, %rd4161, -4294967296;
	setp.ne.s64 	%p1139, %rd4162, 0;
	@%p1139 bra 	$L__BB4_707;
	cvt.u32.u64 	%r2286, %rd744;
	cvt.u32.u64 	%r2287, %rd5138;
	div.u32 	%r2288, %r2287, %r2286;
	mul.lo.s32 	%r2289, %r2288, %r2286;
	sub.s32 	%r2290, %r2287, %r2289;
	cvt.u64.u32 	%rd5140, %r2288;
	cvt.u64.u32 	%rd5141, %r2290;
	bra.uni 	$L__BB4_708;
$L__BB4_707:
	div.s64 	%rd5140, %rd5138, %rd744;
	mul.lo.s64 	%rd4163, %rd5140, %rd744;
	sub.s64 	%rd5141, %rd5138, %rd4163;
$L__BB4_708:
	cvt.rn.f64.s64 	%fd8309, %rd5141;
	fma.rn.f64 	%fd466, %fd256, %fd8309, %fd255;
	or.b64  	%rd4164, %rd5140, %rd751;
	and.b64  	%rd4165, %rd4164, -4294967296;
	setp.ne.s64 	%p1140, %rd4165, 0;
	@%p1140 bra 	$L__BB4_710;
	cvt.u32.u64 	%r2291, %rd751;
	cvt.u32.u64 	%r2292, %rd5140;
	div.u32 	%r2293, %r2292, %r2291;
	mul.lo.s32 	%r2294, %r2293, %r2291;
	sub.s32 	%r2295, %r2292, %r2294;
	cvt.u64.u32 	%rd5142, %r2293;
	cvt.u64.u32 	%rd5143, %r2295;
	bra.uni 	$L__BB4_711;
$L__BB4_710:
	div.s64 	%rd5142, %rd5140, %rd751;
	mul.lo.s64 	%rd4166, %rd5142, %rd751;
	sub.s64 	%rd5143, %rd5140, %rd4166;
$L__BB4_711:
	cvt.rn.f64.s64 	%fd8310, %rd5143;
	fma.rn.f64 	%fd467, %fd259, %fd8310, %fd258;
	or.b64  	%rd4167, %rd5142, %rd758;
	and.b64  	%rd4168, %rd4167, -4294967296;
	setp.ne.s64 	%p1141, %rd4168, 0;
	@%p1141 bra 	$L__BB4_713;
	cvt.u32.u64 	%r2296, %rd758;
	cvt.u32.u64 	%r2297, %rd5142;
	div.u32 	%r2298, %r2297, %r2296;
	mul.lo.s32 	%r2299, %r2298, %r2296;
	sub.s32 	%r2300, %r2297, %r2299;
	cvt.u64.u32 	%rd5144, %r2298;
	cvt.u64.u32 	%rd5145, %r2300;
	bra.uni 	$L__BB4_714;
$L__BB4_713:
	div.s64 	%rd5144, %rd5142, %rd758;
	mul.lo.s64 	%rd4169, %rd5144, %rd758;
	sub.s64 	%rd5145, %rd5142, %rd4169;
$L__BB4_714:
	cvt.rn.f64.s64 	%fd8311, %rd5145;
	fma.rn.f64 	%fd468, %fd262, %fd8311, %fd261;
	or.b64  	%rd4170, %rd5144, %rd765;
	and.b64  	%rd4171, %rd4170, -4294967296;
	setp.ne.s64 	%p1142, %rd4171, 0;
	@%p1142 bra 	$L__BB4_716;
	cvt.u32.u64 	%r2301, %rd765;
	cvt.u32.u64 	%r2302, %rd5144;
	div.u32 	%r2303, %r2302, %r2301;
	mul.lo.s32 	%r2304, %r2303, %r2301;
	sub.s32 	%r2305, %r2302, %r2304;
	cvt.u64.u32 	%rd5146, %r2303;
	cvt.u64.u32 	%rd5147, %r2305;
	bra.uni 	$L__BB4_717;
$L__BB4_716:
	div.s64 	%rd5146, %rd5144, %rd765;
	mul.lo.s64 	%rd4172, %rd5146, %rd765;
	sub.s64 	%rd5147, %rd5144, %rd4172;
$L__BB4_717:
	cvt.rn.f64.s64 	%fd8312, %rd5147;
	fma.rn.f64 	%fd469, %fd265, %fd8312, %fd264;
	or.b64  	%rd4173, %rd5146, %rd772;
	and.b64  	%rd4174, %rd4173, -4294967296;
	setp.ne.s64 	%p1143, %rd4174, 0;
	@%p1143 bra 	$L__BB4_719;
	cvt.u32.u64 	%r2306, %rd772;
	cvt.u32.u64 	%r2307, %rd5146;
	rem.u32 	%r2308, %r2307, %r2306;
	cvt.u64.u32 	%rd5148, %r2308;
	bra.uni 	$L__BB4_720;
$L__BB4_719:
	rem.s64 	%rd5148, %rd5146, %rd772;
$L__BB4_720:
	cvt.rn.f64.s64 	%fd8313, %rd5148;
	fma.rn.f64 	%fd8314, %fd268, %fd8313, %fd267;
	fma.rn.f64 	%fd8315, %fd269, %fd8314, 0d0000000000000000;
	fma.rn.f64 	%fd8316, %fd270, %fd469, %fd8315;
	fma.rn.f64 	%fd8317, %fd271, %fd468, %fd8316;
	fma.rn.f64 	%fd8318, %fd272, %fd467, %fd8317;
	fma.rn.f64 	%fd8319, %fd273, %fd466, %fd8318;
	fma.rn.f64 	%fd8320, %fd274, %fd465, %fd8319;
	fma.rn.f64 	%fd8321, %fd275, %fd464, %fd8320;
	fma.rn.f64 	%fd8322, %fd276, %fd463, %fd8321;
	fma.rn.f64 	%fd8323, %fd277, %fd462, %fd8322;
	fma.rn.f64 	%fd8324, %fd278, %fd461, %fd8323;
	sub.f64 	%fd8325, %fd8324, %fd279;
	abs.f64 	%fd8326, %fd8325;
	setp.lt.f64 	%p1144, %fd8326, %fd7059;
	fma.rn.f64 	%fd8328, %fd281, %fd8314, 0d0000000000000000;
	fma.rn.f64 	%fd8329, %fd282, %fd469, %fd8328;
	fma.rn.f64 	%fd8330, %fd283, %fd468, %fd8329;
	fma.rn.f64 	%fd8331, %fd284, %fd467, %fd8330;
	fma.rn.f64 	%fd8332, %fd285, %fd466, %fd8331;
	fma.rn.f64 	%fd8333, %fd286, %fd465, %fd8332;
	fma.rn.f64 	%fd8334, %fd287, %fd464, %fd8333;
	fma.rn.f64 	%fd8335, %fd288, %fd463, %fd8334;
	fma.rn.f64 	%fd8336, %fd289, %fd462, %fd8335;
	fma.rn.f64 	%fd8337, %fd290, %fd461, %fd8336;
	sub.f64 	%fd8338, %fd8337, %fd291;
	abs.f64 	%fd8339, %fd8338;
	setp.lt.f64 	%p1145, %fd8339, %fd7073;
	fma.rn.f64 	%fd8341, %fd293, %fd8314, 0d0000000000000000;
	fma.rn.f64 	%fd8342, %fd294, %fd469, %fd8341;
	fma.rn.f64 	%fd8343, %fd295, %fd468, %fd8342;
	fma.rn.f64 	%fd8344, %fd296, %fd467, %fd8343;
	fma.rn.f64 	%fd8345, %fd297, %fd466, %fd8344;
	fma.rn.f64 	%fd8346, %fd298, %fd465, %fd8345;
	fma.rn.f64 	%fd8347, %fd299, %fd464, %fd8346;
	fma.rn.f64 	%fd8348, %fd300, %fd463, %fd8347;
	fma.rn.f64 	%fd8349, %fd301, %fd462, %fd8348;
	fma.rn.f64 	%fd8350, %fd302, %fd461, %fd8349;
	sub.f64 	%fd8351, %fd8350, %fd303;
	abs.f64 	%fd8352, %fd8351;
	setp.lt.f64 	%p1146, %fd8352, %fd7087;
	fma.rn.f64 	%fd8354, %fd305, %fd8314, 0d0000000000000000;
	fma.rn.f64 	%fd8355, %fd306, %fd469, %fd8354;
	fma.rn.f64 	%fd8356, %fd307, %fd468, %fd8355;
	fma.rn.f64 	%fd8357, %fd308, %fd467, %fd8356;
	fma.rn.f64 	%fd8358, %fd309, %fd466, %fd8357;
	fma.rn.f64 	%fd8359, %fd310, %fd465, %fd8358;
	fma.rn.f64 	%fd8360, %fd311, %fd464, %fd8359;
	fma.rn.f64 	%fd8361, %fd312, %fd463, %fd8360;
	fma.rn.f64 	%fd8362, %fd313, %fd462, %fd8361;
	fma.rn.f64 	%fd8363, %fd314, %fd461, %fd8362;
	sub.f64 	%fd8364, %fd8363, %fd315;
	abs.f64 	%fd8365, %fd8364;
	setp.lt.f64 	%p1147, %fd8365, %fd7101;
	fma.rn.f64 	%fd8367, %fd317, %fd8314, 0d0000000000000000;
	fma.rn.f64 	%fd8368, %fd318, %fd469, %fd8367;
	fma.rn.f64 	%fd8369, %fd319, %fd468, %fd8368;
	fma.rn.f64 	%fd8370, %fd320, %fd467, %fd8369;
	fma.rn.f64 	%fd8371, %fd321, %fd466, %fd8370;
	fma.rn.f64 	%fd8372, %fd322, %fd465, %fd8371;
	fma.rn.f64 	%fd8373, %fd323, %fd464, %fd8372;
	fma.rn.f64 	%fd8374, %fd324, %fd463, %fd8373;
	fma.rn.f64 	%fd8375, %fd325, %fd462, %fd8374;
	fma.rn.f64 	%fd8376, %fd326, %fd461, %fd8375;
	sub.f64 	%fd8377, %fd8376, %fd327;
	abs.f64 	%fd8378, %fd8377;
	setp.lt.f64 	%p1148, %fd8378, %fd7115;
	fma.rn.f64 	%fd8380, %fd329, %fd8314, 0d0000000000000000;
	fma.rn.f64 	%fd8381, %fd330, %fd469, %fd8380;
	fma.rn.f64 	%fd8382, %fd331, %fd468, %fd8381;
	fma.rn.f64 	%fd8383, %fd332, %fd467, %fd8382;
	fma.rn.f64 	%fd8384, %fd333, %fd466, %fd8383;
	fma.rn.f64 	%fd8385, %fd334, %fd465, %fd8384;
	fma.rn.f64 	%fd8386, %fd335, %fd464, %fd8385;
	fma.rn.f64 	%fd8387, %fd336, %fd463, %fd8386;
	fma.rn.f64 	%fd8388, %fd337, %fd462, %fd8387;
	fma.rn.f64 	%fd8389, %fd338, %fd461, %fd8388;
	sub.f64 	%fd8390, %fd8389, %fd339;
	abs.f64 	%fd8391, %fd8390;
	setp.lt.f64 	%p1149, %fd8391, %fd7129;
	fma.rn.f64 	%fd8393, %fd341, %fd8314, 0d0000000000000000;
	fma.rn.f64 	%fd8394, %fd342, %fd469, %fd8393;
	fma.rn.f64 	%fd8395, %fd343, %fd468, %fd8394;
	fma.rn.f64 	%fd8396, %fd344, %fd467, %fd8395;
	fma.rn.f64 	%fd8397, %fd345, %fd466, %fd8396;
	fma.rn.f64 	%fd8398, %fd346, %fd465, %fd8397;
	fma.rn.f64 	%fd8399, %fd347, %fd464, %fd8398;
	fma.rn.f64 	%fd8400, %fd348, %fd463, %fd8399;
	fma.rn.f64 	%fd8401, %fd349, %fd462, %fd8400;
	fma.rn.f64 	%fd8402, %fd350, %fd461, %fd8401;
	sub.f64 	%fd8403, %fd8402, %fd351;
	abs.f64 	%fd8404, %fd8403;
	setp.lt.f64 	%p1150, %fd8404, %fd7143;
	fma.rn.f64 	%fd8406, %fd353, %fd8314, 0d0000000000000000;
	fma.rn.f64 	%fd8407, %fd354, %fd469, %fd8406;
	fma.rn.f64 	%fd8408, %fd355, %fd468, %fd8407;
	fma.rn.f64 	%fd8409, %fd356, %fd467, %fd8408;
	fma.rn.f64 	%fd8410, %fd357, %fd466, %fd8409;
	fma.rn.f64 	%fd8411, %fd358, %fd465, %fd8410;
	fma.rn.f64 	%fd8412, %fd359, %fd464, %fd8411;
	fma.rn.f64 	%fd8413, %fd360, %fd463, %fd8412;
	fma.rn.f64 	%fd8414, %fd361, %fd462, %fd8413;
	fma.rn.f64 	%fd8415, %fd362, %fd461, %fd8414;
	sub.f64 	%fd8416, %fd8415, %fd363;
	abs.f64 	%fd8417, %fd8416;
	setp.lt.f64 	%p1151, %fd8417, %fd7157;
	fma.rn.f64 	%fd8419, %fd365, %fd8314, 0d0000000000000000;
	fma.rn.f64 	%fd8420, %fd366, %fd469, %fd8419;
	fma.rn.f64 	%fd8421, %fd367, %fd468, %fd8420;
	fma.rn.f64 	%fd8422, %fd368, %fd467, %fd8421;
	fma.rn.f64 	%fd8423, %fd369, %fd466, %fd8422;
	fma.rn.f64 	%fd8424, %fd370, %fd465, %fd8423;
	fma.rn.f64 	%fd8425, %fd371, %fd464, %fd8424;
	fma.rn.f64 	%fd8426, %fd372, %fd463, %fd8425;
	fma.rn.f64 	%fd8427, %fd373, %fd462, %fd8426;
	fma.rn.f64 	%fd8428, %fd374, %fd461, %fd8427;
	sub.f64 	%fd8429, %fd8428, %fd375;
	abs.f64 	%fd8430, %fd8429;
	setp.lt.f64 	%p1152, %fd8430, %fd7171;
	fma.rn.f64 	%fd8432, %fd377, %fd8314, 0d0000000000000000;
	fma.rn.f64 	%fd8433, %fd378, %fd469, %fd8432;
	fma.rn.f64 	%fd8434, %fd379, %fd468, %fd8433;
	fma.rn.f64 	%fd8435, %fd380, %fd467, %fd8434;
	fma.rn.f64 	%fd8436, %fd381, %fd466, %fd8435;
	fma.rn.f64 	%fd8437, %fd382, %fd465, %fd8436;
	fma.rn.f64 	%fd8438, %fd383, %fd464, %fd8437;
	fma.rn.f64 	%fd8439, %fd384, %fd463, %fd8438;
	fma.rn.f64 	%fd8440, %fd385, %fd462, %fd8439;
	fma.rn.f64 	%fd8441, %fd386, %fd461, %fd8440;
	sub.f64 	%fd8442, %fd8441, %fd387;
	abs.f64 	%fd8443, %fd8442;
	setp.lt.f64 	%p1153, %fd8443, %fd388;
	and.pred  	%p1154, %p1153, %p1152;
	and.pred  	%p1155, %p1154, %p1151;
	and.pred  	%p1156, %p1155, %p1150;
	and.pred  	%p1157, %p1156, %p1149;
	and.pred  	%p1158, %p1157, %p1148;
	and.pred  	%p1159, %p1158, %p1147;
	and.pred  	%p1160, %p1159, %p1146;
	and.pred  	%p1161, %p1160, %p1145;
	and.pred  	%p21, %p1161, %p1144;
	or.b64  	%rd4175, %rd708, %rd709;
	and.b64  	%rd4176, %rd4175, -4294967296;
	setp.ne.s64 	%p1162, %rd4176, 0;
	@%p1162 bra 	$L__BB4_722;
	cvt.u32.u64 	%r2309, %rd709;
	cvt.u32.u64 	%r2310, %rd708;
	div.u32 	%r2311, %r2310, %r2309;
	mul.lo.s32 	%r2312, %r2311, %r2309;
	sub.s32 	%r2313, %r2310, %r2312;
	cvt.u64.u32 	%rd5149, %r2311;
	cvt.u64.u32 	%rd5150, %r2313;
	bra.uni 	$L__BB4_723;
$L__BB4_722:
	div.s64 	%rd5149, %rd708, %rd709;
	mul.lo.s64 	%rd4177, %rd5149, %rd709;
	sub.s64 	%rd5150, %rd708, %rd4177;
$L__BB4_723:
	cvt.rn.f64.s64 	%fd8444, %rd5150;
	fma.rn.f64 	%fd470, %fd241, %fd8444, %fd240;
	or.b64  	%rd4178, %rd5149, %rd716;
	and.b64  	%rd4179, %rd4178, -4294967296;
	setp.ne.s64 	%p1163, %rd4179, 0;
	@%p1163 bra 	$L__BB4_725;
	cvt.u32.u64 	%r2314, %rd716;
	cvt.u32.u64 	%r2315, %rd5149;
	div.u32 	%r2316, %r2315, %r2314;
	mul.lo.s32 	%r2317, %r2316, %r2314;
	sub.s32 	%r2318, %r2315, %r2317;
	cvt.u64.u32 	%rd5151, %r2316;
	cvt.u64.u32 	%rd5152, %r2318;
	bra.uni 	$L__BB4_726;
$L__BB4_725:
	div.s64 	%rd5151, %rd5149, %rd716;
	mul.lo.s64 	%rd4180, %rd5151, %rd716;
	sub.s64 	%rd5152, %rd5149, %rd4180;
$L__BB4_726:
	cvt.rn.f64.s64 	%fd8445, %rd5152;
	fma.rn.f64 	%fd471, %fd244, %fd8445, %fd243;
	or.b64  	%rd4181, %rd5151, %rd723;
	and.b64  	%rd4182, %rd4181, -4294967296;
	setp.ne.s64 	%p1164, %rd4182, 0;
	@%p1164 bra 	$L__BB4_728;
	cvt.u32.u64 	%r2319, %rd723;
	cvt.u32.u64 	%r2320, %rd5151;
	div.u32 	%r2321, %r2320, %r2319;
	mul.lo.s32 	%r2322, %r2321, %r2319;
	sub.s32 	%r2323, %r2320, %r2322;
	cvt.u64.u32 	%rd5153, %r2321;
	cvt.u64.u32 	%rd5154, %r2323;
	bra.uni 	$L__BB4_729;
$L__BB4_728:
	div.s64 	%rd5153, %rd5151, %rd723;
	mul.lo.s64 	%rd4183, %rd5153, %rd723;
	sub.s64 	%rd5154, %rd5151, %rd4183;
$L__BB4_729:
	cvt.rn.f64.s64 	%fd8446, %rd5154;
	fma.rn.f64 	%fd472, %fd247, %fd8446, %fd246;
	or.b64  	%rd4184, %rd5153, %rd730;
	and.b64  	%rd4185, %rd4184, -4294967296;
	setp.ne.s64 	%p1165, %rd4185, 0;
	@%p1165 bra 	$L__BB4_731;
	cvt.u32.u64 	%r2324, %rd730;
	cvt.u32.u64 	%r2325, %rd5153;
	div.u32 	%r2326, %r2325, %r2324;
	mul.lo.s32 	%r2327, %r2326, %r2324;
	sub.s32 	%r2328, %r2325, %r2327;
	cvt.u64.u32 	%rd5155, %r2326;
	cvt.u64.u32 	%rd5156, %r2328;
	bra.uni 	$L__BB4_732;
$L__BB4_731:
	div.s64 	%rd5155, %rd5153, %rd730;
	mul.lo.s64 	%rd4186, %rd5155, %rd730;
	sub.s64 	%rd5156, %rd5153, %rd4186;
$L__BB4_732:
	cvt.rn.f64.s64 	%fd8447, %rd5156;
	fma.rn.f64 	%fd473, %fd250, %fd8447, %fd249;
	or.b64  	%rd4187, %rd5155, %rd737;
	and.b64  	%rd4188, %rd4187, -4294967296;
	setp.ne.s64 	%p1166, %rd4188, 0;
	@%p1166 bra 	$L__BB4_734;
	cvt.u32.u64 	%r2329, %rd737;
	cvt.u32.u64 	%r2330, %rd5155;
	div.u32 	%r2331, %r2330, %r2329;
	mul.lo.s32 	%r2332, %r2331, %r2329;
	sub.s32 	%r2333, %r2330, %r2332;
	cvt.u64.u32 	%rd5157, %r2331;
	cvt.u64.u32 	%rd5158, %r2333;
	bra.uni 	$L__BB4_735;
$L__BB4_734:
	div.s64 	%rd5157, %rd5155, %rd737;
	mul.lo.s64 	%rd4189, %rd5157, %rd737;
	sub.s64 	%rd5158, %rd5155, %rd4189;
$L__BB4_735:
	cvt.rn.f64.s64 	%fd8448, %rd5158;
	fma.rn.f64 	%fd474, %fd253, %fd8448, %fd252;
	or.b64  	%rd4190, %rd5157, %rd744;
	and.b64  	%rd4191, %rd4190, -4294967296;
	setp.ne.s64 	%p1167, %rd4191, 0;
	@%p1167 bra 	$L__BB4_737;
	cvt.u32.u64 	%r2334, %rd744;
	cvt.u32.u64 	%r2335, %rd5157;
	div.u32 	%r2336, %r2335, %r2334;
	mul.lo.s32 	%r2337, %r2336, %r2334;
	sub.s32 	%r2338, %r2335, %r2337;
	cvt.u64.u32 	%rd5159, %r2336;
	cvt.u64.u32 	%rd5160, %r2338;
	bra.uni 	$L__BB4_738;
$L__BB4_737:
	div.s64 	%rd5159, %rd5157, %rd744;
	mul.lo.s64 	%rd4192, %rd5159, %rd744;
	sub.s64 	%rd5160, %rd5157, %rd4192;
$L__BB4_738:
	cvt.rn.f64.s64 	%fd8449, %rd5160;
	fma.rn.f64 	%fd475, %fd256, %fd8449, %fd255;
	or.b64  	%rd4193, %rd5159, %rd751;
	and.b64  	%rd4194, %rd4193, -4294967296;
	setp.ne.s64 	%p1168, %rd4194, 0;
	@%p1168 bra 	$L__BB4_740;
	cvt.u32.u64 	%r2339, %rd751;
	cvt.u32.u64 	%r2340, %rd5159;
	div.u32 	%r2341, %r2340, %r2339;
	mul.lo.s32 	%r2342, %r2341, %r2339;
	sub.s32 	%r2343, %r2340, %r2342;
	cvt.u64.u32 	%rd5161, %r2341;
	cvt.u64.u32 	%rd5162, %r2343;
	bra.uni 	$L__BB4_741;
$L__BB4_740:
	div.s64 	%rd5161, %rd5159, %rd751;
	mul.lo.s64 	%rd4195, %rd5161, %rd751;
	sub.s64 	%rd5162, %rd5159, %rd4195;
$L__BB4_741:
	cvt.rn.f64.s64 	%fd8450, %rd5162;
	fma.rn.f64 	%fd476, %fd259, %fd8450, %fd258;
	or.b64  	%rd4196, %rd5161, %rd758;
	and.b64  	%rd4197, %rd4196, -4294967296;
	setp.ne.s64 	%p1169, %rd4197, 0;
	@%p1169 bra 	$L__BB4_743;
	cvt.u32.u64 	%r2344, %rd758;
	cvt.u32.u64 	%r2345, %rd5161;
	div.u32 	%r2346, %r2345, %r2344;
	mul.lo.s32 	%r2347, %r2346, %r2344;
	sub.s32 	%r2348, %r2345, %r2347;
	cvt.u64.u32 	%rd5163, %r2346;
	cvt.u64.u32 	%rd5164, %r2348;
	bra.uni 	$L__BB4_744;
$L__BB4_743:
	div.s64 	%rd5163, %rd5161, %rd758;
	mul.lo.s64 	%rd4198, %rd5163, %rd758;
	sub.s64 	%rd5164, %rd5161, %rd4198;
$L__BB4_744:
	cvt.rn.f64.s64 	%fd8451, %rd5164;
	fma.rn.f64 	%fd477, %fd262, %fd8451, %fd261;
	or.b64  	%rd4199, %rd5163, %rd765;
	and.b64  	%rd4200, %rd4199, -4294967296;
	setp.ne.s64 	%p1170, %rd4200, 0;
	@%p1170 bra 	$L__BB4_746;
	cvt.u32.u64 	%r2349, %rd765;
	cvt.u32.u64 	%r2350, %rd5163;
	div.u32 	%r2351, %r2350, %r2349;
	mul.lo.s32 	%r2352, %r2351, %r2349;
	sub.s32 	%r2353, %r2350, %r2352;
	cvt.u64.u32 	%rd5165, %r2351;
	cvt.u64.u32 	%rd5166, %r2353;
	bra.uni 	$L__BB4_747;
$L__BB4_746:
	div.s64 	%rd5165, %rd5163, %rd765;
	mul.lo.s64 	%rd4201, %rd5165, %rd765;
	sub.s64 	%rd5166, %rd5163, %rd4201;
$L__BB4_747:
	cvt.rn.f64.s64 	%fd8452, %rd5166;
	fma.rn.f64 	%fd478, %fd265, %fd8452, %fd264;
	or.b64  	%rd4202, %rd5165, %rd772;
	and.b64  	%rd4203, %rd4202, -4294967296;
	setp.ne.s64 	%p1171, %rd4203, 0;
	@%p1171 bra 	$L__BB4_749;
	cvt.u32.u64 	%r2354, %rd772;
	cvt.u32.u64 	%r2355, %rd5165;
	rem.u32 	%r2356, %r2355, %r2354;
	cvt.u64.u32 	%rd5167, %r2356;
	bra.uni 	$L__BB4_750;
$L__BB4_749:
	rem.s64 	%rd5167, %rd5165, %rd772;
$L__BB4_750:
	mov.u32 	%r3280, %tid.x;
	shr.u32 	%r59, %r3280, 5;
	cvt.rn.f64.s64 	%fd8453, %rd5167;
	fma.rn.f64 	%fd8454, %fd268, %fd8453, %fd267;
	fma.rn.f64 	%fd8455, %fd269, %fd8454, 0d0000000000000000;
	fma.rn.f64 	%fd8456, %fd270, %fd478, %fd8455;
	fma.rn.f64 	%fd8457, %fd271, %fd477, %fd8456;
	fma.rn.f64 	%fd8458, %fd272, %fd476, %fd8457;
	fma.rn.f64 	%fd8459, %fd273, %fd475, %fd8458;
	fma.rn.f64 	%fd8460, %fd274, %fd474, %fd8459;
	fma.rn.f64 	%fd8461, %fd275, %fd473, %fd8460;
	fma.rn.f64 	%fd8462, %fd276, %fd472, %fd8461;
	fma.rn.f64 	%fd8463, %fd277, %fd471, %fd8462;
	fma.rn.f64 	%fd8464, %fd278, %fd470, %fd8463;
	sub.f64 	%fd8465, %fd8464, %fd279;
	abs.f64 	%fd8466, %fd8465;
	setp.lt.f64 	%p1172, %fd8466, %fd7059;
	fma.rn.f64 	%fd8468, %fd281, %fd8454, 0d0000000000000000;
	fma.rn.f64 	%fd8469, %fd282, %fd478, %fd8468;
	fma.rn.f64 	%fd8470, %fd283, %fd477, %fd8469;
	fma.rn.f64 	%fd8471, %fd284, %fd476, %fd8470;
	fma.rn.f64 	%fd8472, %fd285, %fd475, %fd8471;
	fma.rn.f64 	%fd8473, %fd286, %fd474, %fd8472;
	fma.rn.f64 	%fd8474, %fd287, %fd473, %fd8473;
	fma.rn.f64 	%fd8475, %fd288, %fd472, %fd8474;
	fma.rn.f64 	%fd8476, %fd289, %fd471, %fd8475;
	fma.rn.f64 	%fd8477, %fd290, %fd470, %fd8476;
	sub.f64 	%fd8478, %fd8477, %fd291;
	abs.f64 	%fd8479, %fd8478;
	setp.lt.f64 	%p1173, %fd8479, %fd7073;
	fma.rn.f64 	%fd8481, %fd293, %fd8454, 0d0000000000000000;
	fma.rn.f64 	%fd8482, %fd294, %fd478, %fd8481;
	fma.rn.f64 	%fd8483, %fd295, %fd477, %fd8482;
	fma.rn.f64 	%fd8484, %fd296, %fd476, %fd8483;
	fma.rn.f64 	%fd8485, %fd297, %fd475, %fd8484;
	fma.rn.f64 	%fd8486, %fd298, %fd474, %fd8485;
	fma.rn.f64 	%fd8487, %fd299, %fd473, %fd8486;
	fma.rn.f64 	%fd8488, %fd300, %fd472, %fd8487;
	fma.rn.f64 	%fd8489, %fd301, %fd471, %fd8488;
	fma.rn.f64 	%fd8490, %fd302, %fd470, %fd8489;
	sub.f64 	%fd8491, %fd8490, %fd303;
	abs.f64 	%fd8492, %fd8491;
	setp.lt.f64 	%p1174, %fd8492, %fd7087;
	fma.rn.f64 	%fd8494, %fd305, %fd8454, 0d0000000000000000;
	fma.rn.f64 	%fd8495, %fd306, %fd478, %fd8494;
	fma.rn.f64 	%fd8496, %fd307, %fd477, %fd8495;
	fma.rn.f64 	%fd8497, %fd308, %fd476, %fd8496;
	fma.rn.f64 	%fd8498, %fd309, %fd475, %fd8497;
	fma.rn.f64 	%fd8499, %fd310, %fd474, %fd8498;
	fma.rn.f64 	%fd8500, %fd311, %fd473, %fd8499;
	fma.rn.f64 	%fd8501, %fd312, %fd472, %fd8500;
	fma.rn.f64 	%fd8502, %fd313, %fd471, %fd8501;
	fma.rn.f64 	%fd8503, %fd314, %fd470, %fd8502;
	sub.f64 	%fd8504, %fd8503, %fd315;
	abs.f64 	%fd8505, %fd8504;
	setp.lt.f64 	%p1175, %fd8505, %fd7101;
	fma.rn.f64 	%fd8507, %fd317, %fd8454, 0d0000000000000000;
	fma.rn.f64 	%fd8508, %fd318, %fd478, %fd8507;
	fma.rn.f64 	%fd8509, %fd319, %fd477, %fd8508;
	fma.rn.f64 	%fd8510, %fd320, %fd476, %fd8509;
	fma.rn.f64 	%fd8511, %fd321, %fd475, %fd8510;
	fma.rn.f64 	%fd8512, %fd322, %fd474, %fd8511;
	fma.rn.f64 	%fd8513, %fd323, %fd473, %fd8512;
	fma.rn.f64 	%fd8514, %fd324, %fd472, %fd8513;
	fma.rn.f64 	%fd8515, %fd325, %fd471, %fd8514;
	fma.rn.f64 	%fd8516, %fd326, %fd470, %fd8515;
	sub.f64 	%fd8517, %fd8516, %fd327;
	abs.f64 	%fd8518, %fd8517;
	setp.lt.f64 	%p1176, %fd8518, %fd7115;
	fma.rn.f64 	%fd8520, %fd329, %fd8454, 0d0000000000000000;
	fma.rn.f64 	%fd8521, %fd330, %fd478, %fd8520;
	fma.rn.f64 	%fd8522, %fd331, %fd477, %fd8521;
	fma.rn.f64 	%fd8523, %fd332, %fd476, %fd8522;
	fma.rn.f64 	%fd8524, %fd333, %fd475, %fd8523;
	fma.rn.f64 	%fd8525, %fd334, %fd474, %fd8524;
	fma.rn.f64 	%fd8526, %fd335, %fd473, %fd8525;
	fma.rn.f64 	%fd8527, %fd336, %fd472, %fd8526;
	fma.rn.f64 	%fd8528, %fd337, %fd471, %fd8527;
	fma.rn.f64 	%fd8529, %fd338, %fd470, %fd8528;
	sub.f64 	%fd8530, %fd8529, %fd339;
	abs.f64 	%fd8531, %fd8530;
	setp.lt.f64 	%p1177, %fd8531, %fd7129;
	fma.rn.f64 	%fd8533, %fd341, %fd8454, 0d0000000000000000;
	fma.rn.f64 	%fd8534, %fd342, %fd478, %fd8533;
	fma.rn.f64 	%fd8535, %fd343, %fd477, %fd8534;
	fma.rn.f64 	%fd8536, %fd344, %fd476, %fd8535;
	fma.rn.f64 	%fd8537, %fd345, %fd475, %fd8536;
	fma.rn.f64 	%fd8538, %fd346, %fd474, %fd8537;
	fma.rn.f64 	%fd8539, %fd347, %fd473, %fd8538;
	fma.rn.f64 	%fd8540, %fd348, %fd472, %fd8539;
	fma.rn.f64 	%fd8541, %fd349, %fd471, %fd8540;
	fma.rn.f64 	%fd8542, %fd350, %fd470, %fd8541;
	sub.f64 	%fd8543, %fd8542, %fd351;
	abs.f64 	%fd8544, %fd8543;
	setp.lt.f64 	%p1178, %fd8544, %fd7143;
	fma.rn.f64 	%fd8546, %fd353, %fd8454, 0d0000000000000000;
	fma.rn.f64 	%fd8547, %fd354, %fd478, %fd8546;
	fma.rn.f64 	%fd8548, %fd355, %fd477, %fd8547;
	fma.rn.f64 	%fd8549, %fd356, %fd476, %fd8548;
	fma.rn.f64 	%fd8550, %fd357, %fd475, %fd8549;
	fma.rn.f64 	%fd8551, %fd358, %fd474, %fd8550;
	fma.rn.f64 	%fd8552, %fd359, %fd473, %fd8551;
	fma.rn.f64 	%fd8553, %fd360, %fd472, %fd8552;
	fma.rn.f64 	%fd8554, %fd361, %fd471, %fd8553;
	fma.rn.f64 	%fd8555, %fd362, %fd470, %fd8554;
	sub.f64 	%fd8556, %fd8555, %fd363;
	abs.f64 	%fd8557, %fd8556;
	setp.lt.f64 	%p1179, %fd8557, %fd7157;
	fma.rn.f64 	%fd8559, %fd365, %fd8454, 0d0000000000000000;
	fma.rn.f64 	%fd8560, %fd366, %fd478, %fd8559;
	fma.rn.f64 	%fd8561, %fd367, %fd477, %fd8560;
	fma.rn.f64 	%fd8562, %fd368, %fd476, %fd8561;
	fma.rn.f64 	%fd8563, %fd369, %fd475, %fd8562;
	fma.rn.f64 	%fd8564, %fd370, %fd474, %fd8563;
	fma.rn.f64 	%fd8565, %fd371, %fd473, %fd8564;
	fma.rn.f64 	%fd8566, %fd372, %fd472, %fd8565;
	fma.rn.f64 	%fd8567, %fd373, %fd471, %fd8566;
	fma.rn.f64 	%fd8568, %fd374, %fd470, %fd8567;
	sub.f64 	%fd8569, %fd8568, %fd375;
	abs.f64 	%fd8570, %fd8569;
	setp.lt.f64 	%p1180, %fd8570, %fd7171;
	fma.rn.f64 	%fd8572, %fd377, %fd8454, 0d0000000000000000;
	fma.rn.f64 	%fd8573, %fd378, %fd478, %fd8572;
	fma.rn.f64 	%fd8574, %fd379, %fd477, %fd8573;
	fma.rn.f64 	%fd8575, %fd380, %fd476, %fd8574;
	fma.rn.f64 	%fd8576, %fd381, %fd475, %fd8575;
	fma.rn.f64 	%fd8577, %fd382, %fd474, %fd8576;
	fma.rn.f64 	%fd8578, %fd383, %fd473, %fd8577;
	fma.rn.f64 	%fd8579, %fd384, %fd472, %fd8578;
	fma.rn.f64 	%fd8580, %fd385, %fd471, %fd8579;
	fma.rn.f64 	%fd8581, %fd386, %fd470, %fd8580;
	sub.f64 	%fd8582, %fd8581, %fd387;
	abs.f64 	%fd8583, %fd8582;
	setp.lt.f64 	%p1181, %fd8583, %fd388;
	and.pred  	%p1182, %p1181, %p1180;
	and.pred  	%p1183, %p1182, %p1179;
	and.pred  	%p1184, %p1183, %p1178;
	and.pred  	%p1185, %p1184, %p1177;
	and.pred  	%p1186, %p1185, %p1176;
	and.pred  	%p1187, %p1186, %p1175;
	and.pred  	%p1188, %p1187, %p1174;
	and.pred  	%p1189, %p1188, %p1173;
	and.pred  	%p22, %p1189, %p1172;
	selp.u32 	%r2387, 1, 0, %p22;
	bar.sync 	0;
	selp.u32 	%r2388, 1, 0, %p13;
	selp.u32 	%r60, 1, 0, %p12;
	add.s32 	%r61, %r2388, %r60;
	selp.u32 	%r2389, 1, 0, %p14;
	add.s32 	%r62, %r61, %r2389;
	selp.u32 	%r2390, 1, 0, %p15;
	add.s32 	%r63, %r62, %r2390;
	selp.u32 	%r2391, 1, 0, %p16;
	add.s32 	%r64, %r63, %r2391;
	selp.u32 	%r2392, 1, 0, %p17;
	add.s32 	%r65, %r64, %r2392;
	selp.u32 	%r2393, 1, 0, %p18;
	add.s32 	%r66, %r65, %r2393;
	selp.u32 	%r2394, 1, 0, %p19;
	add.s32 	%r67, %r66, %r2394;
	selp.u32 	%r2395, 1, 0, %p20;
	add.s32 	%r68, %r67, %r2395;
	selp.u32 	%r2396, 1, 0, %p21;
	add.s32 	%r69, %r68, %r2396;
	add.s32 	%r2361, %r69, %r2387;
	mov.b32 	%r2359, 1;
	mov.b32 	%r2384, 0;
	mov.b32 	%r2386, -1;
	// begin inline asm
	{  .reg .s32 r0;  .reg .pred p;  shfl.sync.up.b32 r0|p, %r2361, %r2359, %r2384, %r2386;  @p add.s32 r0, r0, %r2361;  mov.s32 %r2357, r0;}
	// end inline asm
	mov.b32 	%r2365, 2;
	// begin inline asm
	{  .reg .s32 r0;  .reg .pred p;  shfl.sync.up.b32 r0|p, %r2357, %r2365, %r2384, %r2386;  @p add.s32 r0, r0, %r2357;  mov.s32 %r2363, r0;}
	// end inline asm
	mov.b32 	%r2371, 4;
	// begin inline asm
	{  .reg .s32 r0;  .reg .pred p;  shfl.sync.up.b32 r0|p, %r2363, %r2371, %r2384, %r2386;  @p add.s32 r0, r0, %r2363;  mov.s32 %r2369, r0;}
	// end inline asm
	mov.b32 	%r2377, 8;
	// begin inline asm
	{  .reg .s32 r0;  .reg .pred p;  shfl.sync.up.b32 r0|p, %r2369, %r2377, %r2384, %r2386;  @p add.s32 r0, r0, %r2369;  mov.s32 %r2375, r0;}
	// end inline asm
	mov.b32 	%r2383, 16;
	// begin inline asm
	{  .reg .s32 r0;  .reg .pred p;  shfl.sync.up.b32 r0|p, %r2375, %r2383, %r2384, %r2386;  @p add.s32 r0, r0, %r2375;  mov.s32 %r2381, r0;}
	// end inline asm
	setp.ne.s32 	%p1190, %r1807, 31;
	@%p1190 bra 	$L__BB4_752;
	shl.b32 	%r2397, %r59, 2;
	mov.u32 	%r2398, _ZZN3cub18CUB_300001_SM_10006detail6select23DeviceSelectSweepKernelINS2_10policy_hubIxNS0_8NullTypeEiLb0ELNS0_10SelectImplE0EE10Policy1000EN6thrust24THRUST_300001_SM_1000_NS17counting_iteratorIxNSA_11use_defaultESC_SC_EEPS5_NSA_6detail15normal_iteratorINSA_10device_ptrIxEEEEPlNS0_13ScanTileStateIiLb1EEE6EvalOpS5_iNS2_19streaming_context_tIlLb1EEELS6_0EEEvT0_T1_T2_T3_T4_T5_T6_T7_iT8_NS1_7vsmem_tEE19static_temp_storage;
	add.s32 	%r2399, %r2398, %r2397;
	st.shared.u32 	[%r2399], %r2381;
$L__BB4_752:
	sub.s32 	%r2400, %r2381, %r2361;
	bar.sync 	0;
	ld.shared.v4.u32 	{%r2401, %r2402, %r2403, %r2404}, [_ZZN3cub18CUB_300001_SM_10006detail6select23DeviceSelectSweepKernelINS2_10policy_hubIxNS0_8NullTypeEiLb0ELNS0_10SelectImplE0EE10Policy1000EN6thrust24THRUST_300001_SM_1000_NS17counting_iteratorIxNSA_11use_defaultESC_SC_EEPS5_NSA_6detail15normal_iteratorINSA_10device_ptrIxEEEEPlNS0_13ScanTileStateIiLb1EEE6EvalOpS5_iNS2_19streaming_context_tIlLb1EEELS6_0EEEvT0_T1_T2_T3_T4_T5_T6_T7_iT8_NS1_7vsmem_tEE19static_temp_storage];
	add.s32 	%r2405, %r2402, %r2401;
	setp.eq.s32 	%p1191, %r59, 2;
	selp.b32 	%r2406, %r2405, %r2401, %p1191;
	add.s32 	%r2407, %r2405, %r2403;
	setp.eq.s32 	%p1192, %r59, 3;
	selp.b32 	%r2408, %r2407, %r2406, %p1192;
	add.s32 	%r2409, %r2407, %r2404;
	setp.eq.s32 	%p1193, %r59, 4;
	selp.b32 	%r2410, %r2409, %r2408, %p1193;
	ld.shared.v4.u32 	{%r2411, %r2412, %r2413, %r2414}, [_ZZN3cub18CUB_300001_SM_10006detail6select23DeviceSelectSweepKernelINS2_10policy_hubIxNS0_8NullTypeEiLb0ELNS0_10SelectImplE0EE10Policy1000EN6thrust24THRUST_300001_SM_1000_NS17counting_iteratorIxNSA_11use_defaultESC_SC_EEPS5_NSA_6detail15normal_iteratorINSA_10device_ptrIxEEEEPlNS0_13ScanTileStateIiLb1EEE6EvalOpS5_iNS2_19streaming_context_tIlLb1EEELS6_0EEEvT0_T1_T2_T3_T4_T5_T6_T7_iT8_NS1_7vsmem_tEE19static_temp_storage+16];
	add.s32 	%r2415, %r2409, %r2411;
	setp.eq.s32 	%p1194, %r59, 5;
	selp.b32 	%r2416, %r2415, %r2410, %p1194;
	add.s32 	%r2417, %r2415, %r2412;
	setp.eq.s32 	%p1195, %r59, 6;
	selp.b32 	%r2418, %r2417, %r2416, %p1195;
	add.s32 	%r2419, %r2417, %r2413;
	setp.eq.s32 	%p1196, %r59, 7;
	selp.b32 	%r2420, %r2419, %r2418, %p1196;
	add.s32 	%r2421, %r2419, %r2414;
	setp.eq.s32 	%p1197, %r59, 8;
	selp.b32 	%r2422, %r2421, %r2420, %p1197;
	ld.shared.v4.u32 	{%r2423, %r2424, %r2425, %r2426}, [_ZZN3cub18CUB_300001_SM_10006detail6select23DeviceSelectSweepKernelINS2_10policy_hubIxNS0_8NullTypeEiLb0ELNS0_10SelectImplE0EE10Policy1000EN6thrust24THRUST_300001_SM_1000_NS17counting_iteratorIxNSA_11use_defaultESC_SC_EEPS5_NSA_6detail15normal_iteratorINSA_10device_ptrIxEEEEPlNS0_13ScanTileStateIiLb1EEE6EvalOpS5_iNS2_19streaming_context_tIlLb1EEELS6_0EEEvT0_T1_T2_T3_T4_T5_T6_T7_iT8_NS1_7vsmem_tEE19static_temp_storage+32];
	add.s32 	%r2427, %r2421, %r2423;
	setp.eq.s32 	%p1198, %r59, 9;
	selp.b32 	%r2428, %r2427, %r2422, %p1198;
	add.s32 	%r2429, %r2427, %r2424;
	setp.eq.s32 	%p1199, %r59, 10;
	selp.b32 	%r2430, %r2429, %r2428, %p1199;
	add.s32 	%r2431, %r2429, %r2425;
	setp.eq.s32 	%p1200, %r59, 11;
	selp.b32 	%r2432, %r2431, %r2430, %p1200;
	add.s32 	%r72, %r2431, %r2426;
	setp.gt.u32 	%p1201, %r3280, 31;
	setp.lt.u32 	%p1202, %r3280, 32;
	setp.eq.s32 	%p1203, %r1807, 0;
	selp.b32 	%r2433, 0, %r2400, %p1203;
	add.s32 	%r3276, %r2432, %r2433;
	selp.b32 	%r74, %r2400, %r3276, %p1202;
	@%p1201 bra 	$L__BB4_777;
	setp.ne.s32 	%p1204, %r3280, 0;
	mov.u32 	%r2434, %ctaid.x;
	mov.u32 	%r2435, %nctaid.y;
	mov.u32 	%r2436, %ctaid.y;
	mad.lo.s32 	%r75, %r2434, %r2435, %r2436;
	mul.wide.s32 	%rd4204, %r75, 8;
	add.s64 	%rd1346, %rd2, %rd4204;
	@%p1204 bra 	$L__BB4_755;
	st.shared.u32 	[_ZZN3cub18CUB_300001_SM_10006detail6select23DeviceSelectSweepKernelINS2_10policy_hubIxNS0_8NullTypeEiLb0ELNS0_10SelectImplE0EE10Policy1000EN6thrust24THRUST_300001_SM_1000_NS17counting_iteratorIxNSA_11use_defaultESC_SC_EEPS5_NSA_6detail15normal_iteratorINSA_10device_ptrIxEEEEPlNS0_13ScanTileStateIiLb1EEE6EvalOpS5_iNS2_19streaming_context_tIlLb1EEELS6_0EEEvT0_T1_T2_T3_T4_T5_T6_T7_iT8_NS1_7vsmem_tEE19static_temp_storage+76], %r72;
	add.s64 	%rd4205, %rd1346, 256;
	mov.b32 	%r2437, 100;
	// begin inline asm
	st.relaxed.gpu.v2.u32 [%rd4205], {%r2437, %r72};
	// end inline asm
$L__BB4_755:
	not.b32 	%r2439, %r3280;
	add.s32 	%r3273, %r75, %r2439;
	mov.u32 	%r77, %nctaid.x;
	setp.gt.u32 	%p1205, %r77, 499;
	@%p1205 bra 	$L__BB4_757;
	membar.cta;
	bra.uni 	$L__BB4_758;
$L__BB4_757:
	mov.b32 	%r2440, 1140;
	// begin inline asm
	nanosleep.u32 %r2440;
	// end inline asm
$L__BB4_758:
	mul.wide.s32 	%rd4207, %r3273, 8;
	add.s64 	%rd4208, %rd2, %rd4207;
	add.s64 	%rd4206, %rd4208, 256;
	// begin inline asm
	ld.relaxed.gpu.v2.u32 {%r3274, %r3270}, [%rd4206];
	// end inline asm
$L__BB4_759:
	setp.eq.s32 	%p1206, %r3274, 99;
	mov.b32 	%r2443, -1;
	vote.sync.any.pred 	%p1207, %p1206, %r2443;
	not.pred 	%p1208, %p1207;
	@%p1208 bra 	$L__BB4_764;
	setp.gt.u32 	%p1276, %r77, 499;
	@%p1276 bra 	$L__BB4_762;
	membar.cta;
	bra.uni 	$L__BB4_763;
$L__BB4_762:
	mov.b32 	%r2589, 380;
	// begin inline asm
	nanosleep.u32 %r2589;
	// end inline asm
$L__BB4_763:
	// begin inline asm
	ld.relaxed.gpu.v2.u32 {%r3274, %r3270}, [%rd4206];
	// end inline asm
	bra.uni 	$L__BB4_759;
$L__BB4_764:
	setp.eq.s32 	%p1209, %r3274, 101;
	mov.b32 	%r2470, -1;
	vote.sync.ballot.b32 	%r2471, %p1209, %r2470;
	// begin inline asm
	mov.u32 %r2445, %lanemask_ge;
	// end inline asm
	and.b32  	%r2472, %r2471, %r2445;
	or.b32  	%r2473, %r2472, -2147483648;
	add.s32 	%r2474, %r2473, -1;
	not.b32 	%r2475, %r2473;
	and.b32  	%r2476, %r2475, %r2474;
	popc.b32 	%r2449, %r2476;
	mov.b32 	%r2448, 1;
	// begin inline asm
	shfl.sync.down.b32 %r2446, %r3270, %r2448, %r2449, %r2470;
	// end inline asm
	setp.lt.s32 	%p1211, %r1807, %r2449;
	selp.b32 	%r2477, %r2446, 0, %p1211;
	add.s32 	%r2452, %r2477, %r3270;
	mov.b32 	%r2453, 2;
	// begin inline asm
	shfl.sync.down.b32 %r2451, %r2452, %r2453, %r2449, %r2470;
	// end inline asm
	add.s32 	%r87, %r1807, 2;
	setp.gt.s32 	%p1212, %r87, %r2449;
	selp.b32 	%r2478, 0, %r2451, %p1212;
	add.s32 	%r2457, %r2452, %r2478;
	mov.b32 	%r2458, 4;
	// begin inline asm
	shfl.sync.down.b32 %r2456, %r2457, %r2458, %r2449, %r2470;
	// end inline asm
	add.s32 	%r88, %r1807, 4;
	setp.gt.s32 	%p1213, %r88, %r2449;
	selp.b32 	%r2479, 0, %r2456, %p1213;
	add.s32 	%r2462, %r2457, %r2479;
	mov.b32 	%r2463, 8;
	// begin inline asm
	shfl.sync.down.b32 %r2461, %r2462, %r2463, %r2449, %r2470;
	// end inline asm
	add.s32 	%r89, %r1807, 8;
	setp.gt.s32 	%p1214, %r89, %r2449;
	selp.b32 	%r2480, 0, %r2461, %p1214;
	add.s32 	%r2467, %r2462, %r2480;
	mov.b32 	%r2468, 16;
	// begin inline asm
	shfl.sync.down.b32 %r2466, %r2467, %r2468, %r2449, %r2470;
	// end inline asm
	add.s32 	%r90, %r1807, 16;
	setp.gt.s32 	%p1215, %r90, %r2449;
	selp.b32 	%r2481, 0, %r2466, %p1215;
	add.s32 	%r3271, %r2467, %r2481;
	add.s64 	%rd1348, %rd2, 256;
$L__BB4_765:
	setp.ne.s32 	%p1216, %r3274, 101;
	mov.b32 	%r2482, -1;
	vote.sync.all.pred 	%p1217, %p1216, %r2482;
	not.pred 	%p1218, %p1217;
	@%p1218 bra 	$L__BB4_773;
	mul.wide.s32 	%rd4294, %r3273, 8;
	add.s64 	%rd4295, %rd1348, %rd4294;
	add.s64 	%rd4293, %rd4295, -256;
	// begin inline asm
	ld.relaxed.gpu.v2.u32 {%r3274, %r3275}, [%rd4293];
	// end inline asm
$L__BB4_767:
	setp.eq.s32 	%p1265, %r3274, 99;
	mov.b32 	%r2547, -1;
	vote.sync.any.pred 	%p1266, %p1265, %r2547;
	not.pred 	%p1267, %p1266;
	@%p1267 bra 	$L__BB4_772;
	setp.gt.u32 	%p1275, %r77, 499;
	@%p1275 bra 	$L__BB4_770;
	membar.cta;
	bra.uni 	$L__BB4_771;
$L__BB4_770:
	mov.b32 	%r2586, 380;
	// begin inline asm
	nanosleep.u32 %r2586;
	// end inline asm
$L__BB4_771:
	// begin inline asm
	ld.relaxed.gpu.v2.u32 {%r3274, %r3275}, [%rd4293];
	// end inline asm
	bra.uni 	$L__BB4_767;
$L__BB4_772:
	setp.eq.s32 	%p1268, %r3274, 101;
	mov.b32 	%r2573, -1;
	vote.sync.ballot.b32 	%r2574, %p1268, %r2573;
	and.b32  	%r2575, %r2574, %r2445;
	or.b32  	%r2576, %r2575, -2147483648;
	add.s32 	%r2577, %r2576, -1;
	not.b32 	%r2578, %r2576;
	and.b32  	%r2579, %r2578, %r2577;
	popc.b32 	%r2552, %r2579;
	mov.b32 	%r2551, 1;
	// begin inline asm
	shfl.sync.down.b32 %r2549, %r3275, %r2551, %r2552, %r2573;
	// end inline asm
	setp.lt.s32 	%p1270, %r1807, %r2552;
	selp.b32 	%r2580, %r2549, 0, %p1270;
	add.s32 	%r2555, %r2580, %r3275;
	mov.b32 	%r2556, 2;
	// begin inline asm
	shfl.sync.down.b32 %r2554, %r2555, %r2556, %r2552, %r2573;
	// end inline asm
	setp.gt.s32 	%p1271, %r87, %r2552;
	selp.b32 	%r2581, 0, %r2554, %p1271;
	add.s32 	%r2560, %r2555, %r2581;
	mov.b32 	%r2561, 4;
	// begin inline asm
	shfl.sync.down.b32 %r2559, %r2560, %r2561, %r2552, %r2573;
	// end inline asm
	setp.gt.s32 	%p1272, %r88, %r2552;
	selp.b32 	%r2582, 0, %r2559, %p1272;
	add.s32 	%r2565, %r2560, %r2582;
	mov.b32 	%r2566, 8;
	// begin inline asm
	shfl.sync.down.b32 %r2564, %r2565, %r2566, %r2552, %r2573;
	// end inline asm
	setp.gt.s32 	%p1273, %r89, %r2552;
	selp.b32 	%r2583, 0, %r2564, %p1273;
	add.s32 	%r2570, %r2565, %r2583;
	mov.b32 	%r2571, 16;
	// begin inline asm
	shfl.sync.down.b32 %r2569, %r2570, %r2571, %r2552, %r2573;
	// end inline asm
	setp.gt.s32 	%p1274, %r90, %r2552;
	selp.b32 	%r2584, 0, %r2569, %p1274;
	add.s32 	%r2585, %r2584, %r3271;
	add.s32 	%r3271, %r2585, %r2570;
	add.s32 	%r3273, %r3273, -32;
	bra.uni 	$L__BB4_765;
$L__BB4_773:
	setp.ne.s32 	%p1219, %r3280, 0;
	@%p1219 bra 	$L__BB4_775;
	add.s32 	%r2485, %r3271, %r72;
	add.s64 	%rd4209, %rd1346, 256;
	mov.b32 	%r2484, 101;
	// begin inline asm
	st.relaxed.gpu.v2.u32 [%rd4209], {%r2484, %r2485};
	// end inline asm
	st.shared.u32 	[_ZZN3cub18CUB_300001_SM_10006detail6select23DeviceSelectSweepKernelINS2_10policy_hubIxNS0_8NullTypeEiLb0ELNS0_10SelectImplE0EE10Policy1000EN6thrust24THRUST_300001_SM_1000_NS17counting_iteratorIxNSA_11use_defaultESC_SC_EEPS5_NSA_6detail15normal_iteratorINSA_10device_ptrIxEEEEPlNS0_13ScanTileStateIiLb1EEE6EvalOpS5_iNS2_19streaming_context_tIlLb1EEELS6_0EEEvT0_T1_T2_T3_T4_T5_T6_T7_iT8_NS1_7vsmem_tEE19static_temp_storage+68], %r3271;
	st.shared.u32 	[_ZZN3cub18CUB_300001_SM_10006detail6select23DeviceSelectSweepKernelINS2_10policy_hubIxNS0_8NullTypeEiLb0ELNS0_10SelectImplE0EE10Policy1000EN6thrust24THRUST_300001_SM_1000_NS17counting_iteratorIxNSA_11use_defaultESC_SC_EEPS5_NSA_6detail15normal_iteratorINSA_10device_ptrIxEEEEPlNS0_13ScanTileStateIiLb1EEE6EvalOpS5_iNS2_19streaming_context_tIlLb1EEELS6_0EEEvT0_T1_T2_T3_T4_T5_T6_T7_iT8_NS1_7vsmem_tEE19static_temp_storage+72], %r2485;
$L__BB4_775:
	setp.ne.s32 	%p1220, %r1807, 0;
	mov.u32 	%r3276, %r74;
	@%p1220 bra 	$L__BB4_777;
	st.shared.u32 	[_ZZN3cub18CUB_300001_SM_10006detail6select23DeviceSelectSweepKernelINS2_10policy_hubIxNS0_8NullTypeEiLb0ELNS0_10SelectImplE0EE10Policy1000EN6thrust24THRUST_300001_SM_1000_NS17counting_iteratorIxNSA_11use_defaultESC_SC_EEPS5_NSA_6detail15normal_iteratorINSA_10device_ptrIxEEEEPlNS0_13ScanTileStateIiLb1EEE6EvalOpS5_iNS2_19streaming_context_tIlLb1EEELS6_0EEEvT0_T1_T2_T3_T4_T5_T6_T7_iT8_NS1_7vsmem_tEE19static_temp_storage+60], %r3271;
	mov.u32 	%r3276, %r3271;
$L__BB4_777:
	mov.u64 	%rd1350, %rd2970;
	bar.sync 	0;
	setp.eq.s32 	%p1221, %r3280, 0;
	ld.shared.u32 	%r2486, [_ZZN3cub18CUB_300001_SM_10006detail6select23DeviceSelectSweepKernelINS2_10policy_hubIxNS0_8NullTypeEiLb0ELNS0_10SelectImplE0EE10Policy1000EN6thrust24THRUST_300001_SM_1000_NS17counting_iteratorIxNSA_11use_defaultESC_SC_EEPS5_NSA_6detail15normal_iteratorINSA_10device_ptrIxEEEEPlNS0_13ScanTileStateIiLb1EEE6EvalOpS5_iNS2_19streaming_context_tIlLb1EEELS6_0EEEvT0_T1_T2_T3_T4_T5_T6_T7_iT8_NS1_7vsmem_tEE19static_temp_storage+60];
	.pragma "used_bytes_mask 61680";
	ld.shared.v4.u32 	{%r2487, %r106, %r2488, %r107}, [_ZZN3cub18CUB_300001_SM_10006detail6select23DeviceSelectSweepKernelINS2_10policy_hubIxNS0_8NullTypeEiLb0ELNS0_10SelectImplE0EE10Policy1000EN6thrust24THRUST_300001_SM_1000_NS17counting_iteratorIxNSA_11use_defaultESC_SC_EEPS5_NSA_6detail15normal_iteratorINSA_10device_ptrIxEEEEPlNS0_13ScanTileStateIiLb1EEE6EvalOpS5_iNS2_19streaming_context_tIlLb1EEELS6_0EEEvT0_T1_T2_T3_T4_T5_T6_T7_iT8_NS1_7vsmem_tEE19static_temp_storage+64];
	selp.b32 	%r2489, 0, %r2486, %p1221;
	add.s32 	%r108, %r2489, %r3276;
	add.s32 	%r109, %r108, %r60;
	add.s32 	%r110, %r61, %r108;
	add.s32 	%r111, %r62, %r108;
	add.s32 	%r112, %r63, %r108;
	add.s32 	%r113, %r64, %r108;
	add.s32 	%r114, %r65, %r108;
	add.s32 	%r115, %r66, %r108;
	add.s32 	%r116, %r67, %r108;
	add.s32 	%r117, %r68, %r108;
	add.s32 	%r118, %r69, %r108;
	setp.gt.s32 	%p1222, %r107, 384;
	@%p1222 bra 	$L__BB4_822;
	ld.param.u8 	%rs3, [%rd1350];
	ld.param.u64 	%rd4210, [%rd1350+24];
	cvta.to.global.u64 	%rd1351, %rd4210;
	@%p12 bra 	$L__BB4_779;
	bra.uni 	$L__BB4_782;
$L__BB4_779:
	setp.ne.s16 	%p1223, %rs3, 0;
	mov.b64 	%rd5173, 0;
	@%p1223 bra 	$L__BB4_781;
	ld.global.u64 	%rd5173, [%rd1351];
$L__BB4_781:
	cvt.s64.s32 	%rd4212, %r108;
	add.s64 	%rd4213, %rd5173, %rd4212;
	shl.b64 	%rd4214, %rd4213, 3;
	add.s64 	%rd4215, %rd4, %rd4214;
	st.global.u64 	[%rd4215], %rd698;
$L__BB4_782:
	not.pred 	%p1224, %p13;
	@%p1224 bra 	$L__BB4_786;
	setp.ne.s16 	%p1225, %rs3, 0;
	mov.b64 	%rd5174, 0;
	@%p1225 bra 	$L__BB4_785;
	ld.global.u64 	%rd5174, [%rd1351];
$L__BB4_785:
	cvt.s64.s32 	%rd4217, %r109;
	add.s64 	%rd4218, %rd5174, %rd4217;
	shl.b64 	%rd4219, %rd4218, 3;
	add.s64 	%rd4220, %rd4, %rd4219;
	st.global.u64 	[%rd4220], %rd699;
$L__BB4_786:
	not.pred 	%p1226, %p14;
	@%p1226 bra 	$L__BB4_790;
	setp.ne.s16 	%p1227, %rs3, 0;
	mov.b64 	%rd5175, 0;
	@%p1227 bra 	$L__BB4_789;
	ld.global.u64 	%rd5175, [%rd1351];
$L__BB4_789:
	cvt.s64.s32 	%rd4222, %r110;
	add.s64 	%rd4223, %rd5175, %rd4222;
	shl.b64 	%rd4224, %rd4223, 3;
	add.s64 	%rd4225, %rd4, %rd4224;
	st.global.u64 	[%rd4225], %rd700;
$L__BB4_790:
	not.pred 	%p1228, %p15;
	@%p1228 bra 	$L__BB4_794;
	setp.ne.s16 	%p1229, %rs3, 0;
	mov.b64 	%rd5176, 0;
	@%p1229 bra 	$L__BB4_793;
	ld.global.u64 	%rd5176, [%rd1351];
$L__BB4_793:
	cvt.s64.s32 	%rd4227, %r111;
	add.s64 	%rd4228, %rd5176, %rd4227;
	shl.b64 	%rd4229, %rd4228, 3;
	add.s64 	%rd4230, %rd4, %rd4229;
	st.global.u64 	[%rd4230], %rd701;
$L__BB4_794:
	not.pred 	%p1230, %p16;
	@%p1230 bra 	$L__BB4_798;
	setp.ne.s16 	%p1231, %rs3, 0;
	mov.b64 	%rd5177, 0;
	@%p1231 bra 	$L__BB4_797;
	ld.global.u64 	%rd5177, [%rd1351];
$L__BB4_797:
	cvt.s64.s32 	%rd4232, %r112;
	add.s64 	%rd4233, %rd5177, %rd4232;
	shl.b64 	%rd4234, %rd4233, 3;
	add.s64 	%rd4235, %rd4, %rd4234;
	st.global.u64 	[%rd4235], %rd702;
$L__BB4_798:
	not.pred 	%p1232, %p17;
	@%p1232 bra 	$L__BB4_802;
	setp.ne.s16 	%p1233, %rs3, 0;
	mov.b64 	%rd5178, 0;
	@%p1233 bra 	$L__BB4_801;
	ld.global.u64 	%rd5178, [%rd1351];
$L__BB4_801:
	cvt.s64.s32 	%rd4237, %r113;
	add.s64 	%rd4238, %rd5178, %rd4237;
	shl.b64 	%rd4239, %rd4238, 3;
	add.s64 	%rd4240, %rd4, %rd4239;
	st.global.u64 	[%rd4240], %rd703;
$L__BB4_802:
	not.pred 	%p1234, %p18;
	@%p1234 bra 	$L__BB4_806;
	setp.ne.s16 	%p1235, %rs3, 0;
	mov.b64 	%rd5179, 0;
	@%p1235 bra 	$L__BB4_805;
	ld.global.u64 	%rd5179, [%rd1351];
$L__BB4_805:
	cvt.s64.s32 	%rd4242, %r114;
	add.s64 	%rd4243, %rd5179, %rd4242;
	shl.b64 	%rd4244, %rd4243, 3;
	add.s64 	%rd4245, %rd4, %rd4244;
	st.global.u64 	[%rd4245], %rd704;
$L__BB4_806:
	not.pred 	%p1236, %p19;
	@%p1236 bra 	$L__BB4_810;
	setp.ne.s16 	%p1237, %rs3, 0;
	mov.b64 	%rd5180, 0;
	@%p1237 bra 	$L__BB4_809;
	ld.global.u64 	%rd5180, [%rd1351];
$L__BB4_809:
	cvt.s64.s32 	%rd4247, %r115;
	add.s64 	%rd4248, %rd5180, %rd4247;
	shl.b64 	%rd4249, %rd4248, 3;
	add.s64 	%rd4250, %rd4, %rd4249;
	st.global.u64 	[%rd4250], %rd705;
$L__BB4_810:
	not.pred 	%p1238, %p20;
	@%p1238 bra 	$L__BB4_814;
	setp.ne.s16 	%p1239, %rs3, 0;
	mov.b64 	%rd5181, 0;
	@%p1239 bra 	$L__BB4_813;
	ld.global.u64 	%rd5181, [%rd1351];
$L__BB4_813:
	cvt.s64.s32 	%rd4252, %r116;
	add.s64 	%rd4253, %rd5181, %rd4252;
	shl.b64 	%rd4254, %rd4253, 3;
	add.s64 	%rd4255, %rd4, %rd4254;
	st.global.u64 	[%rd4255], %rd706;
$L__BB4_814:
	not.pred 	%p1240, %p21;
	@%p1240 bra 	$L__BB4_818;
	setp.ne.s16 	%p1241, %rs3, 0;
	mov.b64 	%rd5182, 0;
	@%p1241 bra 	$L__BB4_817;
	ld.global.u64 	%rd5182, [%rd1351];
$L__BB4_817:
	cvt.s64.s32 	%rd4257, %r117;
	add.s64 	%rd4258, %rd5182, %rd4257;
	shl.b64 	%rd4259, %rd4258, 3;
	add.s64 	%rd4260, %rd4, %rd4259;
	st.global.u64 	[%rd4260], %rd707;
$L__BB4_818:
	not.pred 	%p1242, %p22;
	@%p1242 bra 	$L__BB4_1771;
	setp.ne.s16 	%p1243, %rs3, 0;
	mov.b64 	%rd5183, 0;
	@%p1243 bra 	$L__BB4_821;
	ld.global.u64 	%rd5183, [%rd1351];
$L__BB4_821:
	cvt.s64.s32 	%rd4262, %r118;
	add.s64 	%rd4263, %rd5183, %rd4262;
	shl.b64 	%rd4264, %rd4263, 3;
	add.s64 	%rd4265, %rd4, %rd4264;
	st.global.u64 	[%rd4265], %rd708;
	bra.uni 	$L__BB4_1771;
$L__BB4_822:
	bar.sync 	0;
	not.pred 	%p1244, %p12;
	@%p1244 bra 	$L__BB4_824;
	sub.s32 	%r2490, %r108, %r106;
	shl.b32 	%r2491, %r2490, 3;
	mov.u32 	%r2492, _ZZN3cub18CUB_300001_SM_10006detail6select23DeviceSelectSweepKernelINS2_10policy_hubIxNS0_8NullTypeEiLb0ELNS0_10SelectImplE0EE10Policy1000EN6thrust24THRUST_300001_SM_1000_NS17counting_iteratorIxNSA_11use_defaultESC_SC_EEPS5_NSA_6detail15normal_iteratorINSA_10device_ptrIxEEEEPlNS0_13ScanTileStateIiLb1EEE6EvalOpS5_iNS2_19streaming_context_tIlLb1EEELS6_0EEEvT0_T1_T2_T3_T4_T5_T6_T7_iT8_NS1_7vsmem_tEE19static_temp_storage;
	add.s32 	%r2493, %r2492, %r2491;
	st.shared.u64 	[%r2493], %rd698;
$L__BB4_824:
	not.pred 	%p1245, %p13;
	@%p1245 bra 	$L__BB4_826;
	sub.s32 	%r2494, %r109, %r106;
	shl.b32 	%r2495, %r2494, 3;
	mov.u32 	%r2496, _ZZN3cub18CUB_300001_SM_10006detail6select23DeviceSelectSweepKernelINS2_10policy_hubIxNS0_8NullTypeEiLb0ELNS0_10SelectImplE0EE10Policy1000EN6thrust24THRUST_300001_SM_1000_NS17counting_iteratorIxNSA_11use_defaultESC_SC_EEPS5_NSA_6detail15normal_iteratorINSA_10device_ptrIxEEEEPlNS0_13ScanTileStateIiLb1EEE6EvalOpS5_iNS2_19streaming_context_tIlLb1EEELS6_0EEEvT0_T1_T2_T3_T4_T5_T6_T7_iT8_NS1_7vsmem_tEE19static_temp_storage;
	add.s32 	%r2497, %r2496, %r2495;
	st.shared.u64 	[%r2497], %rd699;
$L__BB4_826:
	not.pred 	%p1246, %p14;
	@%p1246 bra 	$L__BB4_828;
	sub.s32 	%r2498, %r110, %r106;
	shl.b32 	%r2499, %r2498, 3;
	mov.u32 	%r2500, _ZZN3cub18CUB_300001_SM_10006detail6select23DeviceSelectSweepKernelINS2_10policy_hubIxNS0_8NullTypeEiLb0ELNS0_10SelectImplE0EE10Policy1000EN6thrust24THRUST_300001_SM_1000_NS17counting_iteratorIxNSA_11use_defaultESC_SC_EEPS5_NSA_6detail15normal_iteratorINSA_10device_ptrIxEEEEPlNS0_13ScanTileStateIiLb1EEE6EvalOpS5_iNS2_19streaming_context_tIlLb1EEELS6_0EEEvT0_T1_T2_T3_T4_T5_T6_T7_iT8_NS1_7vsmem_tEE19static_temp_storage;
	add.s32 	%r2501, %r2500, %r2499;
	st.shared.u64 	[%r2501], %rd700;
$L__BB4_828:
	not.pred 	%p1247, %p15;
	@%p1247 bra 	$L__BB4_830;
	sub.s32 	%r2502, %r111, %r106;
	shl.b32 	%r2503, %r2502, 3;
	mov.u32 	%r2504, _ZZN3cub18CUB_300001_SM_10006detail6select23DeviceSelectSweepKernelINS2_10policy_hubIxNS0_8NullTypeEiLb0ELNS0_10SelectImplE0EE10Policy1000EN6thrust24THRUST_300001_SM_1000_NS17counting_iteratorIxNSA_11use_defaultESC_SC_EEPS5_NSA_6detail15normal_iteratorINSA_10device_ptrIxEEEEPlNS0_13ScanTileStateIiLb1EEE6EvalOpS5_iNS2_19streaming_context_tIlLb1EEELS6_0EEEvT0_T1_T2_T3_T4_T5_T6_T7_iT8_NS1_7vsmem_tEE19static_temp_storage;
	add.s32 	%r2505, %r2504, %r2503;
	st.shared.u64 	[%r2505], %rd701;
$L__BB4_830:
	not.pred 	%p1248, %p16;
	@%p1248 bra 	$L__BB4_832;
	sub.s32 	%r2506, %r112, %r106;
	shl.b32 	%r2507, %r2506, 3;
	mov.u32 	%r2508, _ZZN3cub18CUB_300001_SM_10006detail6select23DeviceSelectSweepKernelINS2_10policy_hubIxNS0_8NullTypeEiLb0ELNS0_10SelectImplE0EE10Policy1000EN6thrust24THRUST_300001_SM_1000_NS17counting_iteratorIxNSA_11use_defaultESC_SC_EEPS5_NSA_6detail15normal_iteratorINSA_10device_ptrIxEEEEPlNS0_13ScanTileStateIiLb1EEE6EvalOpS5_iNS2_19streaming_context_tIlLb1EEELS6_0EEEvT0_T1_T2_T3_T4_T5_T6_T7_iT8_NS1_7vsmem_tEE19static_temp_storage;
	add.s32 	%r2509, %r2508, %r2507;
	st.shared.u64 	[%r2509], %rd702;
$L__BB4_832:
	not.pred 	%p1249, %p17;
	@%p1249 bra 	$L__BB4_834;
	sub.s32 	%r2510, %r113, %r106;
	shl.b32 	%r2511, %r2510, 3;
	mov.u32 	%r2512, _ZZN3cub18CUB_300001_SM_10006detail6select23DeviceSelectSweepKernelINS2_10policy_hubIxNS0_8NullTypeEiLb0ELNS0_10SelectImplE0EE10Policy1000EN6thrust24THRUST_300001_SM_1000_NS17counting_iteratorIxNSA_11use_defaultESC_SC_EEPS5_NSA_6detail15normal_iteratorINSA_10device_ptrIxEEEEPlNS0_13ScanTileStateIiLb1EEE6EvalOpS5_iNS2_19streaming_context_tIlLb1EEELS6_0EEEvT0_T1_T2_T3_T4_T5_T6_T7_iT8_NS1_7vsmem_tEE19static_temp_storage;
	add.s32 	%r2513, %r2512, %r2511;
	st.shared.u64 	[%r2513], %rd703;
$L__BB4_834:
	not.pred 	%p1250, %p18;
	@%p1250 bra 	$L__BB4_836;
	sub.s32 	%r2514, %r114, %r106;
	shl.b32 	%r2515, %r2514, 3;
	mov.u32 	%r2516, _ZZN3cub18CUB_300001_SM_10006detail6select23DeviceSelectSweepKernelINS2_10policy_hubIxNS0_8NullTypeEiLb0ELNS0_10SelectImplE0EE10Policy1000EN6thrust24THRUST_300001_SM_1000_NS17counting_iteratorIxNSA_11use_defaultESC_SC_EEPS5_NSA_6detail15normal_iteratorINSA_10device_ptrIxEEEEPlNS0_13ScanTileStateIiLb1EEE6EvalOpS5_iNS2_19streaming_context_tIlLb1EEELS6_0EEEvT0_T1_T2_T3_T4_T5_T6_T7_iT8_NS1_7vsmem_tEE19static_temp_storage;
	add.s32 	%r2517, %r2516, %r2515;
	st.shared.u64 	[%r2517], %rd704;
$L__BB4_836:
	not.pred 	%p1251, %p19;
	@%p1251 bra 	$L__BB4_838;
	sub.s32 	%r2518, %r115, %r106;
	shl.b32 	%r2519, %r2518, 3;
	mov.u32 	%r2520, _ZZN3cub18CUB_300001_SM_10006detail6select23DeviceSelectSweepKernelINS2_10policy_hubIxNS0_8NullTypeEiLb0ELNS0_10SelectImplE0EE10Policy1000EN6thrust24THRUST_300001_SM_1000_NS17counting_iteratorIxNSA_11use_defaultESC_SC_EEPS5_NSA_6detail15normal_iteratorINSA_10device_ptrIxEEEEPlNS0_13ScanTileStateIiLb1EEE6EvalOpS5_iNS2_19streaming_context_tIlLb1EEELS6_0EEEvT0_T1_T2_T3_T4_T5_T6_T7_iT8_NS1_7vsmem_tEE19static_temp_storage;
	add.s32 	%r2521, %r2520, %r2519;
	st.shared.u64 	[%r2521], %rd705;
$L__BB4_838:
	not.pred 	%p1252, %p20;
	@%p1252 bra 	$L__BB4_840;
	sub.s32 	%r2522, %r116, %r106;
	shl.b32 	%r2523, %r2522, 3;
	mov.u32 	%r2524, _ZZN3cub18CUB_300001_SM_10006detail6select23DeviceSelectSweepKernelINS2_10policy_hubIxNS0_8NullTypeEiLb0ELNS0_10SelectImplE0EE10Policy1000EN6thrust24THRUST_300001_SM_1000_NS17counting_iteratorIxNSA_11use_defaultESC_SC_EEPS5_NSA_6detail15normal_iteratorINSA_10device_ptrIxEEEEPlNS0_13ScanTileStateIiLb1EEE6EvalOpS5_iNS2_19streaming_context_tIlLb1EEELS6_0EEEvT0_T1_T2_T3_T4_T5_T6_T7_iT8_NS1_7vsmem_tEE19static_temp_storage;
	add.s32 	%r2525, %r2524, %r2523;
	st.shared.u64 	[%r2525], %rd706;
$L__BB4_840:
	not.pred 	%p1253, %p21;
	@%p1253 bra 	$L__BB4_842;
	sub.s32 	%r2526, %r117, %r106;
	shl.b32 	%r2527, %r2526, 3;
	mov.u32 	%r2528, _ZZN3cub18CUB_300001_SM_10006detail6select23DeviceSelectSweepKernelINS2_10policy_hubIxNS0_8NullTypeEiLb0ELNS0_10SelectImplE0EE10Policy1000EN6thrust24THRUST_300001_SM_1000_NS17counting_iteratorIxNSA_11use_defaultESC_SC_EEPS5_NSA_6detail15normal_iteratorINSA_10device_ptrIxEEEEPlNS0_13ScanTileStateIiLb1EEE6EvalOpS5_iNS2_19streaming_context_tIlLb1EEELS6_0EEEvT0_T1_T2_T3_T4_T5_T6_T7_iT8_NS1_7vsmem_tEE19static_temp_storage;
	add.s32 	%r2529, %r2528, %r2527;
	st.shared.u64 	[%r2529], %rd707;
$L__BB4_842:
	not.pred 	%p1254, %p22;
	@%p1254 bra 	$L__BB4_844;
	sub.s32 	%r2530, %r118, %r106;
	shl.b32 	%r2531, %r2530, 3;
	mov.u32 	%r2532, _ZZN3cub18CUB_300001_SM_10006detail6select23DeviceSelectSweepKernelINS2_10policy_hubIxNS0_8NullTypeEiLb0ELNS0_10SelectImplE0EE10Policy1000EN6thrust24THRUST_300001_SM_1000_NS17counting_iteratorIxNSA_11use_defaultESC_SC_EEPS5_NSA_6detail15normal_iteratorINSA_10device_ptrIxEEEEPlNS0_13ScanTileStateIiLb1EEE6EvalOpS5_iNS2_19streaming_context_tIlLb1EEELS6_0EEEvT0_T1_T2_T3_T4_T5_T6_T7_iT8_NS1_7vsmem_tEE19static_temp_storage;
	add.s32 	%r2533, %r2532, %r2531;
	st.shared.u64 	[%r2533], %rd708;
$L__BB4_844:
	bar.sync 	0;
	setp.ge.s32 	%p1255, %r3280, %r107;
	@%p1255 bra 	$L__BB4_1771;
	ld.param.u8 	%rs4, [%rd1350];
	ld.param.u64 	%rd4266, [%rd1350+24];
	cvta.to.global.u64 	%rd1352, %rd4266;
	not.b32 	%r2534, %r3280;
	add.s32 	%r119, %r107, %r2534;
	mul.hi.u32 	%r2535, %r119, -1431655765;
	shr.u32 	%r2536, %r2535, 8;
	add.s32 	%r120, %r2536, 1;
	and.b32  	%r2537, %r2536, 3;
	setp.eq.s32 	%p1256, %r2537, 3;
	@%p1256 bra 	$L__BB4_850;
	and.b32  	%r2538, %r120, 3;
	add.s32 	%r3279, %r106, %r3280;
	shl.b32 	%r2539, %r3280, 3;
	mov.u32 	%r2540, _ZZN3cub18CUB_300001_SM_10006detail6select23DeviceSelectSweepKernelINS2_10policy_hubIxNS0_8NullTypeEiLb0ELNS0_10SelectImplE0EE10Policy1000EN6thrust24THRUST_300001_SM_1000_NS17counting_iteratorIxNSA_11use_defaultESC_SC_EEPS5_NSA_6detail15normal_iteratorINSA_10device_ptrIxEEEEPlNS0_13ScanTileStateIiLb1EEE6EvalOpS5_iNS2_19streaming_context_tIlLb1EEELS6_0EEEvT0_T1_T2_T3_T4_T5_T6_T7_iT8_NS1_7vsmem_tEE19static_temp_storage;
	add.s32 	%r3278, %r2540, %r2539;
	neg.s32 	%r3277, %r2538;
	mad.lo.s32 	%r3280, %r2538, 384, %r3280;
$L__BB4_847:
	.pragma "nounroll";
	setp.ne.s16 	%p1257, %rs4, 0;
	mov.b64 	%rd5168, 0;
	@%p1257 bra 	$L__BB4_849;
	ld.global.u64 	%rd5168, [%rd1352];
$L__BB4_849:
	cvt.s64.s32 	%rd4268, %r3279;
	add.s64 	%rd4269, %rd5168, %rd4268;
	shl.b64 	%rd4270, %rd4269, 3;
	add.s64 	%rd4271, %rd4, %rd4270;
	ld.shared.u64 	%rd4272, [%r3278];
	st.global.u64 	[%rd4271], %rd4272;
	add.s32 	%r3279, %r3279, 384;
	add.s32 	%r3278, %r3278, 3072;
	add.s32 	%r3277, %r3277, 1;
	setp.ne.s32 	%p1258, %r3277, 0;
	@%p1258 bra 	$L__BB4_847;
$L__BB4_850:
	setp.lt.u32 	%p1259, %r119, 1152;
	@%p1259 bra 	$L__BB4_1771;
	add.s32 	%r3282, %r106, %r3280;
	shl.b32 	%r2541, %r3280, 3;
	mov.u32 	%r2542, _ZZN3cub18CUB_300001_SM_10006detail6select23DeviceSelectSweepKernelINS2_10policy_hubIxNS0_8NullTypeEiLb0ELNS0_10SelectImplE0EE10Policy1000EN6thrust24THRUST_300001_SM_1000_NS17counting_iteratorIxNSA_11use_defaultESC_SC_EEPS5_NSA_6detail15normal_iteratorINSA_10device_ptrIxEEEEPlNS0_13ScanTileStateIiLb1EEE6EvalOpS5_iNS2_19streaming_context_tIlLb1EEELS6_0EEEvT0_T1_T2_T3_T4_T5_T6_T7_iT8_NS1_7vsmem_tEE19static_temp_storage;
	add.s32 	%r2543, %r2541, %r2542;
	add.s32 	%r3281, %r2543, 6144;
$L__BB4_852:
	setp.ne.s16 	%p1260, %rs4, 0;
	cvt.s64.s32 	%rd1355, %r3282;
	mov.b64 	%rd5169, 0;
	@%p1260 bra 	$L__BB4_854;
	ld.global.u64 	%rd5169, [%rd1352];
$L__BB4_854:
	setp.ne.s16 	%p1261, %rs4, 0;
	add.s64 	%rd4275, %rd5169, %rd1355;
	shl.b64 	%rd4276, %rd4275, 3;
	add.s64 	%rd4277, %rd4, %rd4276;
	ld.shared.u64 	%rd4278, [%r3281+-6144];
	st.global.u64 	[%rd4277], %rd4278;
	mov.b64 	%rd5170, 0;
	@%p1261 bra 	$L__BB4_856;
	ld.global.u64 	%rd5170, [%rd1352];
$L__BB4_856:
	setp.ne.s16 	%p1262, %rs4, 0;
	add.s64 	%rd4280, %rd5170, %rd1355;
	shl.b64 	%rd4281, %rd4280, 3;
	add.s64 	%rd4282, %rd4, %rd4281;
	ld.shared.u64 	%rd4283, [%r3281+-3072];
	st.global.u64 	[%rd4282+3072], %rd4283;
	mov.b64 	%rd5171, 0;
	@%p1262 bra 	$L__BB4_858;
	ld.global.u64 	%rd5171, [%rd1352];
$L__BB4_858:
	setp.ne.s16 	%p1263, %rs4, 0;
	add.s64 	%rd4285, %rd5171, %rd1355;
	shl.b64 	%rd4286, %rd4285, 3;
	add.s64 	%rd4287, %rd4, %rd4286;
	ld.shared.u64 	%rd4288, [%r3281];
	st.global.u64 	[%rd4287+6144], %rd4288;
	mov.b64 	%rd5172, 0;
	@%p1263 bra 	$L__BB4_860;
	ld.global.u64 	%rd5172, [%rd1352];
$L__BB4_860:
	cvt.u32.u64 	%r2544, %rd1355;
	add.s64 	%rd4289, %rd5172, %rd1355;
	shl.b64 	%rd4290, %rd4289, 3;
	add.s64 	%rd4291, %rd4, %rd4290;
	ld.shared.u64 	%rd4292, [%r3281+3072];
	st.global.u64 	[%rd4291+9216], %rd4292;
	add.s32 	%r3280, %r3280, 1536;
	add.s32 	%r3282, %r2544, 1536;
	add.s32 	%r3281, %r3281, 12288;
	setp.lt.s32 	%p1264, %r3280, %r107;
	@%p1264 bra 	$L__BB4_852;
	bra.uni 	$L__BB4_1771;
$L__BB4_861:
	sub.s32 	%r140, %r324, %r2;
	setp.ne.s32 	%p24, %r1, 0;
	@%p24 bra 	$L__BB4_1300;
	ld.param.u8 	%rs26, [%rd1];
	setp.eq.s16 	%p466, %rs26, 0;
	ld.param.u64 	%rd3412, [%rd1+16];
	selp.b64 	%rd3413, %rd3412, 0, %p466;
	cvt.u64.u32 	%rd3414, %r2;
	mov.u32 	%r3297, %tid.x;
	and.b32  	%r1126, %r3297, 31;
	and.b32  	%r1127, %r3297, 992;
	mul.lo.s32 	%r1128, %r1127, 11;
	or.b32  	%r1129, %r1128, %r1126;
	add.s64 	%rd3415, %rd3, %rd3414;
	add.s64 	%rd3416, %rd3415, %rd3413;
	cvt.u64.u32 	%rd3417, %r1129;
	add.s64 	%rd3418, %rd3416, %rd3417;
	add.s32 	%r1130, %r1129, 32;
	cvt.u64.u32 	%rd3419, %r1130;
	add.s64 	%rd3420, %rd3416, %rd3419;
	add.s32 	%r1131, %r1129, 64;
	cvt.u64.u32 	%rd3421, %r1131;
	add.s64 	%rd3422, %rd3416, %rd3421;
	add.s32 	%r1132, %r1129, 96;
	cvt.u64.u32 	%rd3423, %r1132;
	add.s64 	%rd3424, %rd3416, %rd3423;
	add.s32 	%r1133, %r1129, 128;
	cvt.u64.u32 	%rd3425, %r1133;
	add.s64 	%rd3426, %rd3416, %rd3425;
	add.s32 	%r1134, %r1129, 160;
	cvt.u64.u32 	%rd3427, %r1134;
	add.s64 	%rd3428, %rd3416, %rd3427;
	add.s32 	%r1135, %r1129, 192;
	cvt.u64.u32 	%rd3429, %r1135;
	add.s64 	%rd3430, %rd3416, %rd3429;
	add.s32 	%r1136, %r1129, 224;
	cvt.u64.u32 	%rd3431, %r1136;
	add.s64 	%rd3432, %rd3416, %rd3431;
	add.s32 	%r1137, %r1129, 256;
	cvt.u64.u32 	%rd3433, %r1137;
	add.s64 	%rd3434, %rd3416, %rd3433;
	add.s32 	%r1138, %r1129, 288;
	cvt.u64.u32 	%rd3435, %r1138;
	add.s64 	%rd3436, %rd3416, %rd3435;
	add.s32 	%r1139, %r1129, 320;
	cvt.u64.u32 	%rd3437, %r1139;
	add.s64 	%rd3438, %rd3416, %rd3437;
	// begin inline asm
	mov.u32 %r1124, %laneid;
	// end inline asm
	shr.u32 	%r143, %r3297, 5;
	mad.lo.s32 	%r1140, %r143, 352, %r1124;
	shl.b32 	%r1141, %r1140, 3;
	mov.u32 	%r1142, _ZZN3cub18CUB_300001_SM_10006detail6select23DeviceSelectSweepKernelINS2_10policy_hubIxNS0_8NullTypeEiLb0ELNS0_10SelectImplE0EE10Policy1000EN6thrust24THRUST_300001_SM_1000_NS17counting_iteratorIxNSA_11use_defaultESC_SC_EEPS5_NSA_6detail15normal_iteratorINSA_10device_ptrIxEEEEPlNS0_13ScanTileStateIiLb1EEE6EvalOpS5_iNS2_19streaming_context_tIlLb1EEELS6_0EEEvT0_T1_T2_T3_T4_T5_T6_T7_iT8_NS1_7vsmem_tEE19static_temp_storage;
	add.s32 	%r1143, %r1142, %r1141;
	st.shared.u64 	[%r1143], %rd3418;
	st.shared.u64 	[%r1143+256], %rd3420;
	st.shared.u64 	[%r1143+512], %rd3422;
	st.shared.u64 	[%r1143+768], %rd3424;
	st.shared.u64 	[%r1143+1024], %rd3426;
	st.shared.u64 	[%r1143+1280], %rd3428;
	st.shared.u64 	[%r1143+1536], %rd3430;
	st.shared.u64 	[%r1143+1792], %rd3432;
	st.shared.u64 	[%r1143+2048], %rd3434;
	st.shared.u64 	[%r1143+2304], %rd3436;
	st.shared.u64 	[%r1143+2560], %rd3438;
	bar.warp.sync 	-1;
	mad.lo.s32 	%r1144, %r1124, 80, %r1143;
	ld.shared.u64 	%rd1386, [%r1144];
	ld.shared.u64 	%rd1387, [%r1144+8];
	ld.shared.u64 	%rd1388, [%r1144+16];
	ld.shared.u64 	%rd1389, [%r1144+24];
	ld.shared.u64 	%rd1390, [%r1144+32];
	ld.shared.u64 	%rd1391, [%r1144+40];
	ld.shared.u64 	%rd1392, [%r1144+48];
	ld.shared.u64 	%rd1393, [%r1144+56];
	ld.shared.u64 	%rd1394, [%r1144+64];
	ld.shared.u64 	%rd1395, [%r1144+72];
	ld.shared.u64 	%rd1396, [%r1144+80];
	mul.lo.s32 	%r144, %r3297, 11;
	setp.ge.s32 	%p467, %r144, %r140;
	mov.b32 	%r3284, 1;
	@%p467 bra 	$L__BB4_894;
	ld.global.u64 	%rd1397, [%rd6+72];
	or.b64  	%rd3439, %rd1386, %rd1397;
	and.b64  	%rd3440, %rd3439, -4294967296;
	setp.ne.s64 	%p468, %rd3440, 0;
	@%p468 bra 	$L__BB4_865;
	cvt.u32.u64 	%r1145, %rd1397;
	cvt.u32.u64 	%r1146, %rd1386;
	div.u32 	%r1147, %r1146, %r1145;
	mul.lo.s32 	%r1148, %r1147, %r1145;
	sub.s32 	%r1149, %r1146, %r1148;
	cvt.u64.u32 	%rd5184, %r1147;
	cvt.u64.u32 	%rd5185, %r1149;
	bra.uni 	$L__BB4_866;
$L__BB4_865:
	div.s64 	%rd5184, %rd1386, %rd1397;
	mul.lo.s64 	%rd3441, %rd5184, %rd1397;
	sub.s64 	%rd5185, %rd1386, %rd3441;
$L__BB4_866:
	ld.global.f64 	%fd3856, [%rd8+216];
	cvt.rn.f64.s64 	%fd3857, %rd5185;
	ld.global.f64 	%fd3858, [%rd8+232];
	fma.rn.f64 	%fd479, %fd3858, %fd3857, %fd3856;
	ld.global.u64 	%rd1404, [%rd6+64];
	or.b64  	%rd3442, %rd5184, %rd1404;
	and.b64  	%rd3443, %rd3442, -4294967296;
	setp.ne.s64 	%p469, %rd3443, 0;
	@%p469 bra 	$L__BB4_868;
	cvt.u32.u64 	%r1150, %rd1404;
	cvt.u32.u64 	%r1151, %rd5184;
	div.u32 	%r1152, %r1151, %r1150;
	mul.lo.s32 	%r1153, %r1152, %r1150;
	sub.s32 	%r1154, %r1151, %r1153;
	cvt.u64.u32 	%rd5186, %r1152;
	cvt.u64.u32 	%rd5187, %r1154;
	bra.uni 	$L__BB4_869;
$L__BB4_868:
	div.s64 	%rd5186, %rd5184, %rd1404;
	mul.lo.s64 	%rd3444, %rd5186, %rd1404;
	sub.s64 	%rd5187, %rd5184, %rd3444;
$L__BB4_869:
	ld.global.f64 	%fd3859, [%rd8+192];
	cvt.rn.f64.s64 	%fd3860, %rd5187;
	ld.global.f64 	%fd3861, [%rd8+208];
	fma.rn.f64 	%fd480, %fd3861, %fd3860, %fd3859;
	ld.global.u64 	%rd1411, [%rd6+56];
	or.b64  	%rd3445, %rd5186, %rd1411;
	and.b64  	%rd3446, %rd3445, -4294967296;
	setp.ne.s64 	%p470, %rd3446, 0;
	@%p470 bra 	$L__BB4_871;
	cvt.u32.u64 	%r1155, %rd1411;
	cvt.u32.u64 	%r1156, %rd5186;
	div.u32 	%r1157, %r1156, %r1155;
	mul.lo.s32 	%r1158, %r1157, %r1155;
	sub.s32 	%r1159, %r1156, %r1158;
	cvt.u64.u32 	%rd5188, %r1157;
	cvt.u64.u32 	%rd5189, %r1159;
	bra.uni 	$L__BB4_872;
$L__BB4_871:
	div.s64 	%rd5188, %rd5186, %rd1411;
	mul.lo.s64 	%rd3447, %rd5188, %rd1411;
	sub.s64 	%rd5189, %rd5186, %rd3447;
$L__BB4_872:
	ld.global.f64 	%fd3862, [%rd8+168];
	cvt.rn.f64.s64 	%fd3863, %rd5189;
	ld.global.f64 	%fd3864, [%rd8+184];
	fma.rn.f64 	%fd481, %fd3864, %fd3863, %fd3862;
	ld.global.u64 	%rd1418, [%rd6+48];
	or.b64  	%rd3448, %rd5188, %rd1418;
	and.b64  	%rd3449, %rd3448, -4294967296;
	setp.ne.s64 	%p471, %rd3449, 0;
	@%p471 bra 	$L__BB4_874;
	cvt.u32.u64 	%r1160, %rd1418;
	cvt.u32.u64 	%r1161, %rd5188;
	div.u32 	%r1162, %r1161, %r1160;
	mul.lo.s32 	%r1163, %r1162, %r1160;
	sub.s32 	%r1164, %r1161, %r1163;
	cvt.u64.u32 	%rd5190, %r1162;
	cvt.u64.u32 	%rd5191, %r1164;
	bra.uni 	$L__BB4_875;
$L__BB4_874:
	div.s64 	%rd5190, %rd5188, %rd1418;
	mul.lo.s64 	%rd3450, %rd5190, %rd1418;
	sub.s64 	%rd5191, %rd5188, %rd3450;
$L__BB4_875:
	ld.global.f64 	%fd3865, [%rd8+144];
	cvt.rn.f64.s64 	%fd3866, %rd5191;
	ld.global.f64 	%fd3867, [%rd8+160];
	fma.rn.f64 	%fd482, %fd3867, %fd3866, %fd3865;
	ld.global.u64 	%rd1425, [%rd6+40];
	or.b64  	%rd3451, %rd5190, %rd1425;
	and.b64  	%rd3452, %rd3451, -4294967296;
	setp.ne.s64 	%p472, %rd3452, 0;
	@%p472 bra 	$L__BB4_877;
	cvt.u32.u64 	%r1165, %rd1425;
	cvt.u32.u64 	%r1166, %rd5190;
	div.u32 	%r1167, %r1166, %r1165;
	mul.lo.s32 	%r1168, %r1167, %r1165;
	sub.s32 	%r1169, %r1166, %r1168;
	cvt.u64.u32 	%rd5192, %r1167;
	cvt.u64.u32 	%rd5193, %r1169;
	bra.uni 	$L__BB4_878;
$L__BB4_877:
	div.s64 	%rd5192, %rd5190, %rd1425;
	mul.lo.s64 	%rd3453, %rd5192, %rd1425;
	sub.s64 	%rd5193, %rd5190, %rd3453;
$L__BB4_878:
	ld.global.f64 	%fd3868, [%rd8+120];
	cvt.rn.f64.s64 	%fd3869, %rd5193;
	ld.global.f64 	%fd3870, [%rd8+136];
	fma.rn.f64 	%fd483, %fd3870, %fd3869, %fd3868;
	ld.global.u64 	%rd1432, [%rd6+32];
	or.b64  	%rd3454, %rd5192, %rd1432;
	and.b64  	%rd3455, %rd3454, -4294967296;
	setp.ne.s64 	%p473, %rd3455, 0;
	@%p473 bra 	$L__BB4_880;
	cvt.u32.u64 	%r1170, %rd1432;
	cvt.u32.u64 	%r1171, %rd5192;
	div.u32 	%r1172, %r1171, %r1170;
	mul.lo.s32 	%r1173, %r1172, %r1170;
	sub.s32 	%r1174, %r1171, %r1173;
	cvt.u64.u32 	%rd5194, %r1172;
	cvt.u64.u32 	%rd5195, %r1174;
	bra.uni 	$L__BB4_881;
$L__BB4_880:
	div.s64 	%rd5194, %rd5192, %rd1432;
	mul.lo.s64 	%rd3456, %rd5194, %rd1432;
	sub.s64 	%rd5195, %rd5192, %rd3456;
$L__BB4_881:
	ld.global.f64 	%fd3871, [%rd8+96];
	cvt.rn.f64.s64 	%fd3872, %rd5195;
	ld.global.f64 	%fd3873, [%rd8+112];
	fma.rn.f64 	%fd484, %fd3873, %fd3872, %fd3871;
	ld.global.u64 	%rd1439, [%rd6+24];
	or.b64  	%rd3457, %rd5194, %rd1439;
	and.b64  	%rd3458, %rd3457, -4294967296;
	setp.ne.s64 	%p474, %rd3458, 0;
	@%p474 bra 	$L__BB4_883;
	cvt.u32.u64 	%r1175, %rd1439;
	cvt.u32.u64 	%r1176, %rd5194;
	div.u32 	%r1177, %r1176, %r1175;
	mul.lo.s32 	%r1178, %r1177, %r1175;
	sub.s32 	%r1179, %r1176, %r1178;
	cvt.u64.u32 	%rd5196, %r1177;
	cvt.u64.u32 	%rd5197, %r1179;
	bra.uni 	$L__BB4_884;
$L__BB4_883:
	div.s64 	%rd5196, %rd5194, %rd1439;
	mul.lo.s64 	%rd3459, %rd5196, %rd1439;
	sub.s64 	%rd5197, %rd5194, %rd3459;
$L__BB4_884:
	ld.global.f64 	%fd3874, [%rd8+72];
	cvt.rn.f64.s64 	%fd3875, %rd5197;
	ld.global.f64 	%fd3876, [%rd8+88];
	fma.rn.f64 	%fd485, %fd3876, %fd3875, %fd3874;
	ld.global.u64 	%rd1446, [%rd6+16];
	or.b64  	%rd3460, %rd5196, %rd1446;
	and.b64  	%rd3461, %rd3460, -4294967296;
	setp.ne.s64 	%p475, %rd3461, 0;
	@%p475 bra 	$L__BB4_886;
	cvt.u32.u64 	%r1180, %rd1446;
	cvt.u32.u64 	%r1181, %rd5196;
	div.u32 	%r1182, %r1181, %r1180;
	mul.lo.s32 	%r1183, %r1182, %r1180;
	sub.s32 	%r1184, %r1181, %r1183;
	cvt.u64.u32 	%rd5198, %r1182;
	cvt.u64.u32 	%rd5199, %r1184;
	bra.uni 	$L__BB4_887;
$L__BB4_886:
	div.s64 	%rd5198, %rd5196, %rd1446;
	mul.lo.s64 	%rd3462, %rd5198, %rd1446;
	sub.s64 	%rd5199, %rd5196, %rd3462;
$L__BB4_887:
	ld.global.f64 	%fd3877, [%rd8+48];
	cvt.rn.f64.s64 	%fd3878, %rd5199;
	ld.global.f64 	%fd3879, [%rd8+64];
	fma.rn.f64 	%fd486, %fd3879, %fd3878, %fd3877;
	ld.global.u64 	%rd1453, [%rd6+8];
	or.b64  	%rd3463, %rd5198, %rd1453;
	and.b64  	%rd3464, %rd3463, -4294967296;
	setp.ne.s64 	%p476, %rd3464, 0;
	@%p476 bra 	$L__BB4_889;
	cvt.u32.u64 	%r1185, %rd1453;
	cvt.u32.u64 	%r1186, %rd5198;
	div.u32 	%r1187, %r1186, %r1185;
	mul.lo.s32 	%r1188, %r1187, %r1185;
	sub.s32 	%r1189, %r1186, %r1188;
	cvt.u64.u32 	%rd5200, %r1187;
	cvt.u64.u32 	%rd5201, %r1189;
	bra.uni 	$L__BB4_890;
$L__BB4_889:
	div.s64 	%rd5200, %rd5198, %rd1453;
	mul.lo.s64 	%rd3465, %rd5200, %rd1453;
	sub.s64 	%rd5201, %rd5198, %rd3465;
$L__BB4_890:
	ld.global.f64 	%fd3880, [%rd8+24];
	cvt.rn.f64.s64 	%fd3881, %rd5201;
	ld.global.f64 	%fd3882, [%rd8+40];
	fma.rn.f64 	%fd487, %fd3882, %fd3881, %fd3880;
	ld.global.u64 	%rd1460, [%rd6];
	or.b64  	%rd3466, %rd5200, %rd1460;
	and.b64  	%rd3467, %rd3466, -4294967296;
	setp.ne.s64 	%p477, %rd3467, 0;
	@%p477 bra 	$L__BB4_892;
	cvt.u32.u64 	%r1190, %rd1460;
	cvt.u32.u64 	%r1191, %rd5200;
	rem.u32 	%r1192, %r1191, %r1190;
	cvt.u64.u32 	%rd5202, %r1192;
	bra.uni 	$L__BB4_893;
$L__BB4_892:
	rem.s64 	%rd5202, %rd5200, %rd1460;
$L__BB4_893:
	ld.global.f64 	%fd3883, [%rd8];
	cvt.rn.f64.s64 	%fd3884, %rd5202;
	ld.global.f64 	%fd3885, [%rd8+16];
	fma.rn.f64 	%fd3886, %fd3885, %fd3884, %fd3883;
	ld.global.f64 	%fd3887, [%rd7];
	fma.rn.f64 	%fd3888, %fd3887, %fd3886, 0d0000000000000000;
	ld.global.f64 	%fd3889, [%rd7+8];
	fma.rn.f64 	%fd3890, %fd3889, %fd487, %fd3888;
	ld.global.f64 	%fd3891, [%rd7+16];
	fma.rn.f64 	%fd3892, %fd3891, %fd486, %fd3890;
	ld.global.f64 	%fd3893, [%rd7+24];
	fma.rn.f64 	%fd3894, %fd3893, %fd485, %fd3892;
	ld.global.f64 	%fd3895, [%rd7+32];
	fma.rn.f64 	%fd3896, %fd3895, %fd484, %fd3894;
	ld.global.f64 	%fd3897, [%rd7+40];
	fma.rn.f64 	%fd3898, %fd3897, %fd483, %fd3896;
	ld.global.f64 	%fd3899, [%rd7+48];
	fma.rn.f64 	%fd3900, %fd3899, %fd482, %fd3898;
	ld.global.f64 	%fd3901, [%rd7+56];
	fma.rn.f64 	%fd3902, %fd3901, %fd481, %fd3900;
	ld.global.f64 	%fd3903, [%rd7+64];
	fma.rn.f64 	%fd3904, %fd3903, %fd480, %fd3902;
	ld.global.f64 	%fd3905, [%rd7+72];
	fma.rn.f64 	%fd3906, %fd3905, %fd479, %fd3904;
	ld.global.f64 	%fd3907, [%rd7+80];
	sub.f64 	%fd3908, %fd3906, %fd3907;
	abs.f64 	%fd3909, %fd3908;
	ld.global.f64 	%fd3911, [%rd5];
	setp.lt.f64 	%p478, %fd3909, %fd3911;
	ld.global.f64 	%fd3913, [%rd7+96];
	fma.rn.f64 	%fd3914, %fd3913, %fd3886, 0d0000000000000000;
	ld.global.f64 	%fd3915, [%rd7+104];
	fma.rn.f64 	%fd3916, %fd3915, %fd487, %fd3914;
	ld.global.f64 	%fd3917, [%rd7+112];
	fma.rn.f64 	%fd3918, %fd3917, %fd486, %fd3916;
	ld.global.f64 	%fd3919, [%rd7+120];
	fma.rn.f64 	%fd3920, %fd3919, %fd485, %fd3918;
	ld.global.f64 	%fd3921, [%rd7+128];
	fma.rn.f64 	%fd3922, %fd3921, %fd484, %fd3920;
	ld.global.f64 	%fd3923, [%rd7+136];
	fma.rn.f64 	%fd3924, %fd3923, %fd483, %fd3922;
	ld.global.f64 	%fd3925, [%rd7+144];
	fma.rn.f64 	%fd3926, %fd3925, %fd482, %fd3924;
	ld.global.f64 	%fd3927, [%rd7+152];
	fma.rn.f64 	%fd3928, %fd3927, %fd481, %fd3926;
	ld.global.f64 	%fd3929, [%rd7+160];
	fma.rn.f64 	%fd3930, %fd3929, %fd480, %fd3928;
	ld.global.f64 	%fd3931, [%rd7+168];
	fma.rn.f64 	%fd3932, %fd3931, %fd479, %fd3930;
	ld.global.f64 	%fd3933, [%rd7+176];
	sub.f64 	%fd3934, %fd3932, %fd3933;
	abs.f64 	%fd3935, %fd3934;
	ld.global.f64 	%fd3937, [%rd5+8];
	setp.lt.f64 	%p479, %fd3935, %fd3937;
	ld.global.f64 	%fd3939, [%rd7+192];
	fma.rn.f64 	%fd3940, %fd3939, %fd3886, 0d0000000000000000;
	ld.global.f64 	%fd3941, [%rd7+200];
	fma.rn.f64 	%fd3942, %fd3941, %fd487, %fd3940;
	ld.global.f64 	%fd3943, [%rd7+208];
	fma.rn.f64 	%fd3944, %fd3943, %fd486, %fd3942;
	ld.global.f64 	%fd3945, [%rd7+216];
	fma.rn.f64 	%fd3946, %fd3945, %fd485, %fd3944;
	ld.global.f64 	%fd3947, [%rd7+224];
	fma.rn.f64 	%fd3948, %fd3947, %fd484, %fd3946;
	ld.global.f64 	%fd3949, [%rd7+232];
	fma.rn.f64 	%fd3950, %fd3949, %fd483, %fd3948;
	ld.global.f64 	%fd3951, [%rd7+240];
	fma.rn.f64 	%fd3952, %fd3951, %fd482, %fd3950;
	ld.global.f64 	%fd3953, [%rd7+248];
	fma.rn.f64 	%fd3954, %fd3953, %fd481, %fd3952;
	ld.global.f64 	%fd3955, [%rd7+256];
	fma.rn.f64 	%fd3956, %fd3955, %fd480, %fd3954;
	ld.global.f64 	%fd3957, [%rd7+264];
	fma.rn.f64 	%fd3958, %fd3957, %fd479, %fd3956;
	ld.global.f64 	%fd3959, [%rd7+272];
	sub.f64 	%fd3960, %fd3958, %fd3959;
	abs.f64 	%fd3961, %fd3960;
	ld.global.f64 	%fd3963, [%rd5+16];
	setp.lt.f64 	%p480, %fd3961, %fd3963;
	ld.global.f64 	%fd3965, [%rd7+288];
	fma.rn.f64 	%fd3966, %fd3965, %fd3886, 0d0000000000000000;
	ld.global.f64 	%fd3967, [%rd7+296];
	fma.rn.f64 	%fd3968, %fd3967, %fd487, %fd3966;
	ld.global.f64 	%fd3969, [%rd7+304];
	fma.rn.f64 	%fd3970, %fd3969, %fd486, %fd3968;
	ld.global.f64 	%fd3971, [%rd7+312];
	fma.rn.f64 	%fd3972, %fd3971, %fd485, %fd3970;
	ld.global.f64 	%fd3973, [%rd7+320];
	fma.rn.f64 	%fd3974, %fd3973, %fd484, %fd3972;
	ld.global.f64 	%fd3975, [%rd7+328];
	fma.rn.f64 	%fd3976, %fd3975, %fd483, %fd3974;
	ld.global.f64 	%fd3977, [%rd7+336];
	fma.rn.f64 	%fd3978, %fd3977, %fd482, %fd3976;
	ld.global.f64 	%fd3979, [%rd7+344];
	fma.rn.f64 	%fd3980, %fd3979, %fd481, %fd3978;
	ld.global.f64 	%fd3981, [%rd7+352];
	fma.rn.f64 	%fd3982, %fd3981, %fd480, %fd3980;
	ld.global.f64 	%fd3983, [%rd7+360];
	fma.rn.f64 	%fd3984, %fd3983, %fd479, %fd3982;
	ld.global.f64 	%fd3985, [%rd7+368];
	sub.f64 	%fd3986, %fd3984, %fd3985;
	abs.f64 	%fd3987, %fd3986;
	ld.global.f64 	%fd3989, [%rd5+24];
	setp.lt.f64 	%p481, %fd3987, %fd3989;
	ld.global.f64 	%fd3991, [%rd7+384];
	fma.rn.f64 	%fd3992, %fd3991, %fd3886, 0d0000000000000000;
	ld.global.f64 	%fd3993, [%rd7+392];
	fma.rn.f64 	%fd3994, %fd3993, %fd487, %fd3992;
	ld.global.f64 	%fd3995, [%rd7+400];
	fma.rn.f64 	%fd3996, %fd3995, %fd486, %fd3994;
	ld.global.f64 	%fd3997, [%rd7+408];
	fma.rn.f64 	%fd3998, %fd3997, %fd485, %fd3996;
	ld.global.f64 	%fd3999, [%rd7+416];
	fma.rn.f64 	%fd4000, %fd3999, %fd484, %fd3998;
	ld.global.f64 	%fd4001, [%rd7+424];
	fma.rn.f64 	%fd4002, %fd4001, %fd483, %fd4000;
	ld.global.f64 	%fd4003, [%rd7+432];
	fma.rn.f64 	%fd4004, %fd4003, %fd482, %fd4002;
	ld.global.f64 	%fd4005, [%rd7+440];
	fma.rn.f64 	%fd4006, %fd4005, %fd481, %fd4004;
	ld.global.f64 	%fd4007, [%rd7+448];
	fma.rn.f64 	%fd4008, %fd4007, %fd480, %fd4006;
	ld.global.f64 	%fd4009, [%rd7+456];
	fma.rn.f64 	%fd4010, %fd4009, %fd479, %fd4008;
	ld.global.f64 	%fd4011, [%rd7+464];
	sub.f64 	%fd4012, %fd4010, %fd4011;
	abs.f64 	%fd4013, %fd4012;
	ld.global.f64 	%fd4015, [%rd5+32];
	setp.lt.f64 	%p482, %fd4013, %fd4015;
	ld.global.f64 	%fd4017, [%rd7+480];
	fma.rn.f64 	%fd4018, %fd4017, %fd3886, 0d0000000000000000;
	ld.global.f64 	%fd4019, [%rd7+488];
	fma.rn.f64 	%fd4020, %fd4019, %fd487, %fd4018;
	ld.global.f64 	%fd4021, [%rd7+496];
	fma.rn.f64 	%fd4022, %fd4021, %fd486, %fd4020;
	ld.global.f64 	%fd4023, [%rd7+504];
	fma.rn.f64 	%fd4024, %fd4023, %fd485, %fd4022;
	ld.global.f64 	%fd4025, [%rd7+512];
	fma.rn.f64 	%fd4026, %fd4025, %fd484, %fd4024;
	ld.global.f64 	%fd4027, [%rd7+520];
	fma.rn.f64 	%fd4028, %fd4027, %fd483, %fd4026;
	ld.global.f64 	%fd4029, [%rd7+528];
	fma.rn.f64 	%fd4030, %fd4029, %fd482, %fd4028;
	ld.global.f64 	%fd4031, [%rd7+536];
	fma.rn.f64 	%fd4032, %fd4031, %fd481, %fd4030;
	ld.global.f64 	%fd4033, [%rd7+544];
	fma.rn.f64 	%fd4034, %fd4033, %fd480, %fd4032;
	ld.global.f64 	%fd4035, [%rd7+552];
	fma.rn.f64 	%fd4036, %fd4035, %fd479, %fd4034;
	ld.global.f64 	%fd4037, [%rd7+560];
	sub.f64 	%fd4038, %fd4036, %fd4037;
	abs.f64 	%fd4039, %fd4038;
	ld.global.f64 	%fd4041, [%rd5+40];
	setp.lt.f64 	%p483, %fd4039, %fd4041;
	ld.global.f64 	%fd4043, [%rd7+576];
	fma.rn.f64 	%fd4044, %fd4043, %fd3886, 0d0000000000000000;
	ld.global.f64 	%fd4045, [%rd7+584];
	fma.rn.f64 	%fd4046, %fd4045, %fd487, %fd4044;
	ld.global.f64 	%fd4047, [%rd7+592];
	fma.rn.f64 	%fd4048, %fd4047, %fd486, %fd4046;
	ld.global.f64 	%fd4049, [%rd7+600];
	fma.rn.f64 	%fd4050, %fd4049, %fd485, %fd4048;
	ld.global.f64 	%fd4051, [%rd7+608];
	fma.rn.f64 	%fd4052, %fd4051, %fd484, %fd4050;
	ld.global.f64 	%fd4053, [%rd7+616];
	fma.rn.f64 	%fd4054, %fd4053, %fd483, %fd4052;
	ld.global.f64 	%fd4055, [%rd7+624];
	fma.rn.f64 	%fd4056, %fd4055, %fd482, %fd4054;
	ld.global.f64 	%fd4057, [%rd7+632];
	fma.rn.f64 	%fd4058, %fd4057, %fd481, %fd4056;
	ld.global.f64 	%fd4059, [%rd7+640];
	fma.rn.f64 	%fd4060, %fd4059, %fd480, %fd4058;
	ld.global.f64 	%fd4061, [%rd7+648];
	fma.rn.f64 	%fd4062, %fd4061, %fd479, %fd4060;
	ld.global.f64 	%fd4063, [%rd7+656];
	sub.f64 	%fd4064, %fd4062, %fd4063;
	abs.f64 	%fd4065, %fd4064;
	ld.global.f64 	%fd4067, [%rd5+48];
	setp.lt.f64 	%p484, %fd4065, %fd4067;
	ld.global.f64 	%fd4069, [%rd7+672];
	fma.rn.f64 	%fd4070, %fd4069, %fd3886, 0d0000000000000000;
	ld.global.f64 	%fd4071, [%rd7+680];
	fma.rn.f64 	%fd4072, %fd4071, %fd487, %fd4070;
	ld.global.f64 	%fd4073, [%rd7+688];
	fma.rn.f64 	%fd4074, %fd4073, %fd486, %fd4072;
	ld.global.f64 	%fd4075, [%rd7+696];
	fma.rn.f64 	%fd4076, %fd4075, %fd485, %fd4074;
	ld.global.f64 	%fd4077, [%rd7+704];
	fma.rn.f64 	%fd4078, %fd4077, %fd484, %fd4076;
	ld.global.f64 	%fd4079, [%rd7+712];
	fma.rn.f64 	%fd4080, %fd4079, %fd483, %fd4078;
	ld.global.f64 	%fd4081, [%rd7+720];
	fma.rn.f64 	%fd4082, %fd4081, %fd482, %fd4080;
	ld.global.f64 	%fd4083, [%rd7+728];
	fma.rn.f64 	%fd4084, %fd4083, %fd481, %fd4082;
	ld.global.f64 	%fd4085, [%rd7+736];
	fma.rn.f64 	%fd4086, %fd4085, %fd480, %fd4084;
	ld.global.f64 	%fd4087, [%rd7+744];
	fma.rn.f64 	%fd4088, %fd4087, %fd479, %fd4086;
	ld.global.f64 	%fd4089, [%rd7+752];
	sub.f64 	%fd4090, %fd4088, %fd4089;
	abs.f64 	%fd4091, %fd4090;
	ld.global.f64 	%fd4093, [%rd5+56];
	setp.lt.f64 	%p485, %fd4091, %fd4093;
	ld.global.f64 	%fd4095, [%rd7+768];
	fma.rn.f64 	%fd4096, %fd4095, %fd3886, 0d0000000000000000;
	ld.global.f64 	%fd4097, [%rd7+776];
	fma.rn.f64 	%fd4098, %fd4097, %fd487, %fd4096;
	ld.global.f64 	%fd4099, [%rd7+784];
	fma.rn.f64 	%fd4100, %fd4099, %fd486, %fd4098;
	ld.global.f64 	%fd4101, [%rd7+792];
	fma.rn.f64 	%fd4102, %fd4101, %fd485, %fd4100;
	ld.global.f64 	%fd4103, [%rd7+800];
	fma.rn.f64 	%fd4104, %fd4103, %fd484, %fd4102;
	ld.global.f64 	%fd4105, [%rd7+808];
	fma.rn.f64 	%fd4106, %fd4105, %fd483, %fd4104;
	ld.global.f64 	%fd4107, [%rd7+816];
	fma.rn.f64 	%fd4108, %fd4107, %fd482, %fd4106;
	ld.global.f64 	%fd4109, [%rd7+824];
	fma.rn.f64 	%fd4110, %fd4109, %fd481, %fd4108;
	ld.global.f64 	%fd4111, [%rd7+832];
	fma.rn.f64 	%fd4112, %fd4111, %fd480, %fd4110;
	ld.global.f64 	%fd4113, [%rd7+840];
	fma.rn.f64 	%fd4114, %fd4113, %fd479, %fd4112;
	ld.global.f64 	%fd4115, [%rd7+848];
	sub.f64 	%fd4116, %fd4114, %fd4115;
	abs.f64 	%fd4117, %fd4116;
	ld.global.f64 	%fd4119, [%rd5+64];
	setp.lt.f64 	%p486, %fd4117, %fd4119;
	ld.global.f64 	%fd4121, [%rd7+864];
	fma.rn.f64 	%fd4122, %fd4121, %fd3886, 0d0000000000000000;
	ld.global.f64 	%fd4123, [%rd7+872];
	fma.rn.f64 	%fd4124, %fd4123, %fd487, %fd4122;
	ld.global.f64 	%fd4125, [%rd7+880];
	fma.rn.f64 	%fd4126, %fd4125, %fd486, %fd4124;
	ld.global.f64 	%fd4127, [%rd7+888];
	fma.rn.f64 	%fd4128, %fd4127, %fd485, %fd4126;
	ld.global.f64 	%fd4129, [%rd7+896];
	fma.rn.f64 	%fd4130, %fd4129, %fd484, %fd4128;
	ld.global.f64 	%fd4131, [%rd7+904];
	fma.rn.f64 	%fd4132, %fd4131, %fd483, %fd4130;
	ld.global.f64 	%fd4133, [%rd7+912];
	fma.rn.f64 	%fd4134, %fd4133, %fd482, %fd4132;
	ld.global.f64 	%fd4135, [%rd7+920];
	fma.rn.f64 	%fd4136, %fd4135, %fd481, %fd4134;
	ld.global.f64 	%fd4137, [%rd7+928];
	fma.rn.f64 	%fd4138, %fd4137, %fd480, %fd4136;
	ld.global.f64 	%fd4139, [%rd7+936];
	fma.rn.f64 	%fd4140, %fd4139, %fd479, %fd4138;
	ld.global.f64 	%fd4141, [%rd7+944];
	sub.f64 	%fd4142, %fd4140, %fd4141;
	abs.f64 	%fd4143, %fd4142;
	ld.global.f64 	%fd4144, [%rd5+72];
	setp.lt.f64 	%p487, %fd4143, %fd4144;
	and.pred  	%p488, %p487, %p486;
	and.pred  	%p489, %p488, %p485;
	and.pred  	%p490, %p489, %p484;
	and.pred  	%p491, %p490, %p483;
	and.pred  	%p492, %p491, %p482;
	and.pred  	%p493, %p492, %p481;
	and.pred  	%p494, %p493, %p480;
	and.pred  	%p495, %p494, %p479;
	and.pred  	%p496, %p495, %p478;
	selp.u32 	%r3284, 1, 0, %p496;
$L__BB4_894:
	add.s32 	%r1194, %r144, 1;
	setp.ge.s32 	%p497, %r1194, %r140;
	mov.b32 	%r3285, 1;
	@%p497 bra 	$L__BB4_926;
	ld.global.u64 	%rd1464, [%rd6+72];
	or.b64  	%rd3468, %rd1387, %rd1464;
	and.b64  	%rd3469, %rd3468, -4294967296;
	setp.ne.s64 	%p498, %rd3469, 0;
	@%p498 bra 	$L__BB4_897;
	cvt.u32.u64 	%r1195, %rd1464;
	cvt.u32.u64 	%r1196, %rd1387;
	div.u32 	%r1197, %r1196, %r1195;
	mul.lo.s32 	%r1198, %r1197, %r1195;
	sub.s32 	%r1199, %r1196, %r1198;
	cvt.u64.u32 	%rd5203, %r1197;
	cvt.u64.u32 	%rd5204, %r1199;
	bra.uni 	$L__BB4_898;
$L__BB4_897:
	div.s64 	%rd5203, %rd1387, %rd1464;
	mul.lo.s64 	%rd3470, %rd5203, %rd1464;
	sub.s64 	%rd5204, %rd1387, %rd3470;
$L__BB4_898:
	ld.global.f64 	%fd4145, [%rd8+216];
	cvt.rn.f64.s64 	%fd4146, %rd5204;
	ld.global.f64 	%fd4147, [%rd8+232];
	fma.rn.f64 	%fd488, %fd4147, %fd4146, %fd4145;
	ld.global.u64 	%rd1471, [%rd6+64];
	or.b64  	%rd3471, %rd5203, %rd1471;
	and.b64  	%rd3472, %rd3471, -4294967296;
	setp.ne.s64 	%p499, %rd3472, 0;
	@%p499 bra 	$L__BB4_900;
	cvt.u32.u64 	%r1200, %rd1471;
	cvt.u32.u64 	%r1201, %rd5203;
	div.u32 	%r1202, %r1201, %r1200;
	mul.lo.s32 	%r1203, %r1202, %r1200;
	sub.s32 	%r1204, %r1201, %r1203;
	cvt.u64.u32 	%rd5205, %r1202;
	cvt.u64.u32 	%rd5206, %r1204;
	bra.uni 	$L__BB4_901;
$L__BB4_900:
	div.s64 	%rd5205, %rd5203, %rd1471;
	mul.lo.s64 	%rd3473, %rd5205, %rd1471;
	sub.s64 	%rd5206, %rd5203, %rd3473;
$L__BB4_901:
	ld.global.f64 	%fd4148, [%rd8+192];
	cvt.rn.f64.s64 	%fd4149, %rd5206;
	ld.global.f64 	%fd4150, [%rd8+208];
	fma.rn.f64 	%fd489, %fd4150, %fd4149, %fd4148;
	ld.global.u64 	%rd1478, [%rd6+56];
	or.b64  	%rd3474, %rd5205, %rd1478;
	and.b64  	%rd3475, %rd3474, -4294967296;
	setp.ne.s64 	%p500, %rd3475, 0;
	@%p500 bra 	$L__BB4_903;
	cvt.u32.u64 	%r1205, %rd1478;
	cvt.u32.u64 	%r1206, %rd5205;
	div.u32 	%r1207, %r1206, %r1205;
	mul.lo.s32 	%r1208, %r1207, %r1205;
	sub.s32 	%r1209, %r1206, %r1208;
	cvt.u64.u32 	%rd5207, %r1207;
	cvt.u64.u32 	%rd5208, %r1209;
	bra.uni 	$L__BB4_904;
$L__BB4_903:
	div.s64 	%rd5207, %rd5205, %rd1478;
	mul.lo.s64 	%rd3476, %rd5207, %rd1478;
	sub.s64 	%rd5208, %rd5205, %rd3476;
$L__BB4_904:
	ld.global.f64 	%fd4151, [%rd8+168];
	cvt.rn.f64.s64 	%fd4152, %rd5208;
	ld.global.f64 	%fd4153, [%rd8+184];
	fma.rn.f64 	%fd490, %fd4153, %fd4152, %fd4151;
	ld.global.u64 	%rd1485, [%rd6+48];
	or.b64  	%rd3477, %rd5207, %rd1485;
	and.b64  	%rd3478, %rd3477, -4294967296;
	setp.ne.s64 	%p501, %rd3478, 0;
	@%p501 bra 	$L__BB4_906;
	cvt.u32.u64 	%r1210, %rd1485;
	cvt.u32.u64 	%r1211, %rd5207;
	div.u32 	%r1212, %r1211, %r1210;
	mul.lo.s32 	%r1213, %r1212, %r1210;
	sub.s32 	%r1214, %r1211, %r1213;
	cvt.u64.u32 	%rd5209, %r1212;
	cvt.u64.u32 	%rd5210, %r1214;
	bra.uni 	$L__BB4_907;
$L__BB4_906:
	div.s64 	%rd5209, %rd5207, %rd1485;
	mul.lo.s64 	%rd3479, %rd5209, %rd1485;
	sub.s64 	%rd5210, %rd5207, %rd3479;
$L__BB4_907:
	ld.global.f64 	%fd4154, [%rd8+144];
	cvt.rn.f64.s64 	%fd4155, %rd5210;
	ld.global.f64 	%fd4156, [%rd8+160];
	fma.rn.f64 	%fd491, %fd4156, %fd4155, %fd4154;
	ld.global.u64 	%rd1492, [%rd6+40];
	or.b64  	%rd3480, %rd5209, %rd1492;
	and.b64  	%rd3481, %rd3480, -4294967296;
	setp.ne.s64 	%p502, %rd3481, 0;
	@%p502 bra 	$L__BB4_909;
	cvt.u32.u64 	%r1215, %rd1492;
	cvt.u32.u64 	%r1216, %rd5209;
	div.u32 	%r1217, %r1216, %r1215;
	mul.lo.s32 	%r1218, %r1217, %r1215;
	sub.s32 	%r1219, %r1216, %r1218;
	cvt.u64.u32 	%rd5211, %r1217;
	cvt.u64.u32 	%rd5212, %r1219;
	bra.uni 	$L__BB4_910;
$L__BB4_909:
	div.s64 	%rd5211, %rd5209, %rd1492;
	mul.lo.s64 	%rd3482, %rd5211, %rd1492;
	sub.s64 	%rd5212, %rd5209, %rd3482;
$L__BB4_910:
	ld.global.f64 	%fd4157, [%rd8+120];
	cvt.rn.f64.s64 	%fd4158, %rd5212;
	ld.global.f64 	%fd4159, [%rd8+136];
	fma.rn.f64 	%fd492, %fd4159, %fd4158, %fd4157;
	ld.global.u64 	%rd1499, [%rd6+32];
	or.b64  	%rd3483, %rd5211, %rd1499;
	and.b64  	%rd3484, %rd3483, -4294967296;
	setp.ne.s64 	%p503, %rd3484, 0;
	@%p503 bra 	$L__BB4_912;
	cvt.u32.u64 	%r1220, %rd1499;
	cvt.u32.u64 	%r1221, %rd5211;
	div.u32 	%r1222, %r1221, %r1220;
	mul.lo.s32 	%r1223, %r1222, %r1220;
	sub.s32 	%r1224, %r1221, %r1223;
	cvt.u64.u32 	%rd5213, %r1222;
	cvt.u64.u32 	%rd5214, %r1224;
	bra.uni 	$L__BB4_913;
$L__BB4_912:
	div.s64 	%rd5213, %rd5211, %rd1499;
	mul.lo.s64 	%rd3485, %rd5213, %rd1499;
	sub.s64 	%rd5214, %rd5211, %rd3485;
$L__BB4_913:
	ld.global.f64 	%fd4160, [%rd8+96];
	cvt.rn.f64.s64 	%fd4161, %rd5214;
	ld.global.f64 	%fd4162, [%rd8+112];
	fma.rn.f64 	%fd493, %fd4162, %fd4161, %fd4160;
	ld.global.u64 	%rd1506, [%rd6+24];
	or.b64  	%rd3486, %rd5213, %rd1506;
	and.b64  	%rd3487, %rd3486, -4294967296;
	setp.ne.s64 	%p504, %rd3487, 0;
	@%p504 bra 	$L__BB4_915;
	cvt.u32.u64 	%r1225, %rd1506;
	cvt.u32.u64 	%r1226, %rd5213;
	div.u32 	%r1227, %r1226, %r1225;
	mul.lo.s32 	%r1228, %r1227, %r1225;
	sub.s32 	%r1229, %r1226, %r1228;
	cvt.u64.u32 	%rd5215, %r1227;
	cvt.u64.u32 	%rd5216, %r1229;
	bra.uni 	$L__BB4_916;
$L__BB4_915:
	div.s64 	%rd5215, %rd5213, %rd1506;
	mul.lo.s64 	%rd3488, %rd5215, %rd1506;
	sub.s64 	%rd5216, %rd5213, %rd3488;
$L__BB4_916:
	ld.global.f64 	%fd4163, [%rd8+72];
	cvt.rn.f64.s64 	%fd4164, %rd5216;
	ld.global.f64 	%fd4165, [%rd8+88];
	fma.rn.f64 	%fd494, %fd4165, %fd4164, %fd4163;
	ld.global.u64 	%rd1513, [%rd6+16];
	or.b64  	%rd3489, %rd5215, %rd1513;
	and.b64  	%rd3490, %rd3489, -4294967296;
	setp.ne.s64 	%p505, %rd3490, 0;
	@%p505 bra 	$L__BB4_918;
	cvt.u32.u64 	%r1230, %rd1513;
	cvt.u32.u64 	%r1231, %rd5215;
	div.u32 	%r1232, %r1231, %r1230;
	mul.lo.s32 	%r1233, %r1232, %r1230;
	sub.s32 	%r1234, %r1231, %r1233;
	cvt.u64.u32 	%rd5217, %r1232;
	cvt.u64.u32 	%rd5218, %r1234;
	bra.uni 	$L__BB4_919;
$L__BB4_918:
	div.s64 	%rd5217, %rd5215, %rd1513;
	mul.lo.s64 	%rd3491, %rd5217, %rd1513;
	sub.s64 	%rd5218, %rd5215, %rd3491;
$L__BB4_919:
	ld.global.f64 	%fd4166, [%rd8+48];
	cvt.rn.f64.s64 	%fd4167, %rd5218;
	ld.global.f64 	%fd4168, [%rd8+64];
	fma.rn.f64 	%fd495, %fd4168, %fd4167, %fd4166;
	ld.global.u64 	%rd1520, [%rd6+8];
	or.b64  	%rd3492, %rd5217, %rd1520;
	and.b64  	%rd3493, %rd3492, -4294967296;
	setp.ne.s64 	%p506, %rd3493, 0;
	@%p506 bra 	$L__BB4_921;
	cvt.u32.u64 	%r1235, %rd1520;
	cvt.u32.u64 	%r1236, %rd5217;
	div.u32 	%r1237, %r1236, %r1235;
	mul.lo.s32 	%r1238, %r1237, %r1235;
	sub.s32 	%r1239, %r1236, %r1238;
	cvt.u64.u32 	%rd5219, %r1237;
	cvt.u64.u32 	%rd5220, %r1239;
	bra.uni 	$L__BB4_922;
$L__BB4_921:
	div.s64 	%rd5219, %rd5217, %rd1520;
	mul.lo.s64 	%rd3494, %rd5219, %rd1520;
	sub.s64 	%rd5220, %rd5217, %rd3494;
$L__BB4_922:
	ld.global.f64 	%fd4169, [%rd8+24];
	cvt.rn.f64.s64 	%fd4170, %rd5220;
	ld.global.f64 	%fd4171, [%rd8+40];
	fma.rn.f64 	%fd496, %fd4171, %fd4170, %fd4169;
	ld.global.u64 	%rd1527, [%rd6];
	or.b64  	%rd3495, %rd5219, %rd1527;
	and.b64  	%rd3496, %rd3495, -4294967296;
	setp.ne.s64 	%p507, %rd3496, 0;
	@%p507 bra 	$L__BB4_924;
	cvt.u32.u64 	%r1240, %rd1527;
	cvt.u32.u64 	%r1241, %rd5219;
	rem.u32 	%r1242, %r1241, %r1240;
	cvt.u64.u32 	%rd5221, %r1242;
	bra.uni 	$L__BB4_925;
$L__BB4_924:
	rem.s64 	%rd5221, %rd5219, %rd1527;
$L__BB4_925:
	ld.global.f64 	%fd4172, [%rd8];
	cvt.rn.f64.s64 	%fd4173, %rd5221;
	ld.global.f64 	%fd4174, [%rd8+16];
	fma.rn.f64 	%fd4175, %fd4174, %fd4173, %fd4172;
	ld.global.f64 	%fd4176, [%rd7];
	fma.rn.f64 	%fd4177, %fd4176, %fd4175, 0d0000000000000000;
	ld.global.f64 	%fd4178, [%rd7+8];
	fma.rn.f64 	%fd4179, %fd4178, %fd496, %fd4177;
	ld.global.f64 	%fd4180, [%rd7+16];
	fma.rn.f64 	%fd4181, %fd4180, %fd495, %fd4179;
	ld.global.f64 	%fd4182, [%rd7+24];
	fma.rn.f64 	%fd4183, %fd4182, %fd494, %fd4181;
	ld.global.f64 	%fd4184, [%rd7+32];
	fma.rn.f64 	%fd4185, %fd4184, %fd493, %fd4183;
	ld.global.f64 	%fd4186, [%rd7+40];
	fma.rn.f64 	%fd4187, %fd4186, %fd492, %fd4185;
	ld.global.f64 	%fd4188, [%rd7+48];
	fma.rn.f64 	%fd4189, %fd4188, %fd491, %fd4187;
	ld.global.f64 	%fd4190, [%rd7+56];
	fma.rn.f64 	%fd4191, %fd4190, %fd490, %fd4189;
	ld.global.f64 	%fd4192, [%rd7+64];
	fma.rn.f64 	%fd4193, %fd4192, %fd489, %fd4191;
	ld.global.f64 	%fd4194, [%rd7+72];
	fma.rn.f64 	%fd4195, %fd4194, %fd488, %fd4193;
	ld.global.f64 	%fd4196, [%rd7+80];
	sub.f64 	%fd4197, %fd4195, %fd4196;
	abs.f64 	%fd4198, %fd4197;
	ld.global.f64 	%fd4200, [%rd5];
	setp.lt.f64 	%p508, %fd4198, %fd4200;
	ld.global.f64 	%fd4202, [%rd7+96];
	fma.rn.f64 	%fd4203, %fd4202, %fd4175, 0d0000000000000000;
	ld.global.f64 	%fd4204, [%rd7+104];
	fma.rn.f64 	%fd4205, %fd4204, %fd496, %fd4203;
	ld.global.f64 	%fd4206, [%rd7+112];
	fma.rn.f64 	%fd4207, %fd4206, %fd495, %fd4205;
	ld.global.f64 	%fd4208, [%rd7+120];
	fma.rn.f64 	%fd4209, %fd4208, %fd494, %fd4207;
	ld.global.f64 	%fd4210, [%rd7+128];
	fma.rn.f64 	%fd4211, %fd4210, %fd493, %fd4209;
	ld.global.f64 	%fd4212, [%rd7+136];
	fma.rn.f64 	%fd4213, %fd4212, %fd492, %fd4211;
	ld.global.f64 	%fd4214, [%rd7+144];
	fma.rn.f64 	%fd4215, %fd4214, %fd491, %fd4213;
	ld.global.f64 	%fd4216, [%rd7+152];
	fma.rn.f64 	%fd4217, %fd4216, %fd490, %fd4215;
	ld.global.f64 	%fd4218, [%rd7+160];
	fma.rn.f64 	%fd4219, %fd4218, %fd489, %fd4217;
	ld.global.f64 	%fd4220, [%rd7+168];
	fma.rn.f64 	%fd4221, %fd4220, %fd488, %fd4219;
	ld.global.f64 	%fd4222, [%rd7+176];
	sub.f64 	%fd4223, %fd4221, %fd4222;
	abs.f64 	%fd4224, %fd4223;
	ld.global.f64 	%fd4226, [%rd5+8];
	setp.lt.f64 	%p509, %fd4224, %fd4226;
	ld.global.f64 	%fd4228, [%rd7+192];
	fma.rn.f64 	%fd4229, %fd4228, %fd4175, 0d0000000000000000;
	ld.global.f64 	%fd4230, [%rd7+200];
	fma.rn.f64 	%fd4231, %fd4230, %fd496, %fd4229;
	ld.global.f64 	%fd4232, [%rd7+208];
	fma.rn.f64 	%fd4233, %fd4232, %fd495, %fd4231;
	ld.global.f64 	%fd4234, [%rd7+216];
	fma.rn.f64 	%fd4235, %fd4234, %fd494, %fd4233;
	ld.global.f64 	%fd4236, [%rd7+224];
	fma.rn.f64 	%fd4237, %fd4236, %fd493, %fd4235;
	ld.global.f64 	%fd4238, [%rd7+232];
	fma.rn.f64 	%fd4239, %fd4238, %fd492, %fd4237;
	ld.global.f64 	%fd4240, [%rd7+240];
	fma.rn.f64 	%fd4241, %fd4240, %fd491, %fd4239;
	ld.global.f64 	%fd4242, [%rd7+248];
	fma.rn.f64 	%fd4243, %fd4242, %fd490, %fd4241;
	ld.global.f64 	%fd4244, [%rd7+256];
	fma.rn.f64 	%fd4245, %fd4244, %fd489, %fd4243;
	ld.global.f64 	%fd4246, [%rd7+264];
	fma.rn.f64 	%fd4247, %fd4246, %fd488, %fd4245;
	ld.global.f64 	%fd4248, [%rd7+272];
	sub.f64 	%fd4249, %fd4247, %fd4248;
	abs.f64 	%fd4250, %fd4249;
	ld.global.f64 	%fd4252, [%rd5+16];
	setp.lt.f64 	%p510, %fd4250, %fd4252;
	ld.global.f64 	%fd4254, [%rd7+288];
	fma.rn.f64 	%fd4255, %fd4254, %fd4175, 0d0000000000000000;
	ld.global.f64 	%fd4256, [%rd7+296];
	fma.rn.f64 	%fd4257, %fd4256, %fd496, %fd4255;
	ld.global.f64 	%fd4258, [%rd7+304];
	fma.rn.f64 	%fd4259, %fd4258, %fd495, %fd4257;
	ld.global.f64 	%fd4260, [%rd7+312];
	fma.rn.f64 	%fd4261, %fd4260, %fd494, %fd4259;
	ld.global.f64 	%fd4262, [%rd7+320];
	fma.rn.f64 	%fd4263, %fd4262, %fd493, %fd4261;
	ld.global.f64 	%fd4264, [%rd7+328];
	fma.rn.f64 	%fd4265, %fd4264, %fd492, %fd4263;
	ld.global.f64 	%fd4266, [%rd7+336];
	fma.rn.f64 	%fd4267, %fd4266, %fd491, %fd4265;
	ld.global.f64 	%fd4268, [%rd7+344];
	fma.rn.f64 	%fd4269, %fd4268, %fd490, %fd4267;
	ld.global.f64 	%fd4270, [%rd7+352];
	fma.rn.f64 	%fd4271, %fd4270, %fd489, %fd4269;
	ld.global.f64 	%fd4272, [%rd7+360];
	fma.rn.f64 	%fd4273, %fd4272, %fd488, %fd4271;
	ld.global.f64 	%fd4274, [%rd7+368];
	sub.f64 	%fd4275, %fd4273, %fd4274;
	abs.f64 	%fd4276, %fd4275;
	ld.global.f64 	%fd4278, [%rd5+24];
	setp.lt.f64 	%p511, %fd4276, %fd4278;
	ld.global.f64 	%fd4280, [%rd7+384];
	fma.rn.f64 	%fd4281, %fd4280, %fd4175, 0d0000000000000000;
	ld.global.f64 	%fd4282, [%rd7+392];
	fma.rn.f64 	%fd4283, %fd4282, %fd496, %fd4281;
	ld.global.f64 	%fd4284, [%rd7+400];
	fma.rn.f64 	%fd4285, %fd4284, %fd495, %fd4283;
	ld.global.f64 	%fd4286, [%rd7+408];
	fma.rn.f64 	%fd4287, %fd4286, %fd494, %fd4285;
	ld.global.f64 	%fd4288, [%rd7+416];
	fma.rn.f64 	%fd4289, %fd4288, %fd493, %fd4287;
	ld.global.f64 	%fd4290, [%rd7+424];
	fma.rn.f64 	%fd4291, %fd4290, %fd492, %fd4289;
	ld.global.f64 	%fd4292, [%rd7+432];
	fma.rn.f64 	%fd4293, %fd4292, %fd491, %fd4291;
	ld.global.f64 	%fd4294, [%rd7+440];
	fma.rn.f64 	%fd4295, %fd4294, %fd490, %fd4293;
	ld.global.f64 	%fd4296, [%rd7+448];
	fma.rn.f64 	%fd4297, %fd4296, %fd489, %fd4295;
	ld.global.f64 	%fd4298, [%rd7+456];
	fma.rn.f64 	%fd4299, %fd4298, %fd488, %fd4297;
	ld.global.f64 	%fd4300, [%rd7+464];
	sub.f64 	%fd4301, %fd4299, %fd4300;
	abs.f64 	%fd4302, %fd4301;
	ld.global.f64 	%fd4304, [%rd5+32];
	setp.lt.f64 	%p512, %fd4302, %fd4304;
	ld.global.f64 	%fd4306, [%rd7+480];
	fma.rn.f64 	%fd4307, %fd4306, %fd4175, 0d0000000000000000;
	ld.global.f64 	%fd4308, [%rd7+488];
	fma.rn.f64 	%fd4309, %fd4308, %fd496, %fd4307;
	ld.global.f64 	%fd4310, [%rd7+496];
	fma.rn.f64 	%fd4311, %fd4310, %fd495, %fd4309;
	ld.global.f64 	%fd4312, [%rd7+504];
	fma.rn.f64 	%fd4313, %fd4312, %fd494, %fd4311;
	ld.global.f64 	%fd4314, [%rd7+512];
	fma.rn.f64 	%fd4315, %fd4314, %fd493, %fd4313;
	ld.global.f64 	%fd4316, [%rd7+520];
	fma.rn.f64 	%fd4317, %fd4316, %fd492, %fd4315;
	ld.global.f64 	%fd4318, [%rd7+528];
	fma.rn.f64 	%fd4319, %fd4318, %fd491, %fd4317;
	ld.global.f64 	%fd4320, [%rd7+536];
	fma.rn.f64 	%fd4321, %fd4320, %fd490, %fd4319;
	ld.global.f64 	%fd4322, [%rd7+544];
	fma.rn.f64 	%fd4323, %fd4322, %fd489, %fd4321;
	ld.global.f64 	%fd4324, [%rd7+552];
	fma.rn.f64 	%fd4325, %fd4324, %fd488, %fd4323;
	ld.global.f64 	%fd4326, [%rd7+560];
	sub.f64 	%fd4327, %fd4325, %fd4326;
	abs.f64 	%fd4328, %fd4327;
	ld.global.f64 	%fd4330, [%rd5+40];
	setp.lt.f64 	%p513, %fd4328, %fd4330;
	ld.global.f64 	%fd4332, [%rd7+576];
	fma.rn.f64 	%fd4333, %fd4332, %fd4175, 0d0000000000000000;
	ld.global.f64 	%fd4334, [%rd7+584];
	fma.rn.f64 	%fd4335, %fd4334, %fd496, %fd4333;
	ld.global.f64 	%fd4336, [%rd7+592];
	fma.rn.f64 	%fd4337, %fd4336, %fd495, %fd4335;
	ld.global.f64 	%fd4338, [%rd7+600];
	fma.rn.f64 	%fd4339, %fd4338, %fd494, %fd4337;
	ld.global.f64 	%fd4340, [%rd7+608];
	fma.rn.f64 	%fd4341, %fd4340, %fd493, %fd4339;
	ld.global.f64 	%fd4342, [%rd7+616];
	fma.rn.f64 	%fd4343, %fd4342, %fd492, %fd4341;
	ld.global.f64 	%fd4344, [%rd7+624];
	fma.rn.f64 	%fd4345, %fd4344, %fd491, %fd4343;
	ld.global.f64 	%fd4346, [%rd7+632];
	fma.rn.f64 	%fd4347, %fd4346, %fd490, %fd4345;
	ld.global.f64 	%fd4348, [%rd7+640];
	fma.rn.f64 	%fd4349, %fd4348, %fd489, %fd4347;
	ld.global.f64 	%fd4350, [%rd7+648];
	fma.rn.f64 	%fd4351, %fd4350, %fd488, %fd4349;
	ld.global.f64 	%fd4352, [%rd7+656];
	sub.f64 	%fd4353, %fd4351, %fd4352;
	abs.f64 	%fd4354, %fd4353;
	ld.global.f64 	%fd4356, [%rd5+48];
	setp.lt.f64 	%p514, %fd4354, %fd4356;
	ld.global.f64 	%fd4358, [%rd7+672];
	fma.rn.f64 	%fd4359, %fd4358, %fd4175, 0d0000000000000000;
	ld.global.f64 	%fd4360, [%rd7+680];
	fma.rn.f64 	%fd4361, %fd4360, %fd496, %fd4359;
	ld.global.f64 	%fd4362, [%rd7+688];
	fma.rn.f64 	%fd4363, %fd4362, %fd495, %fd4361;
	ld.global.f64 	%fd4364, [%rd7+696];
	fma.rn.f64 	%fd4365, %fd4364, %fd494, %fd4363;
	ld.global.f64 	%fd4366, [%rd7+704];
	fma.rn.f64 	%fd4367, %fd4366, %fd493, %fd4365;
	ld.global.f64 	%fd4368, [%rd7+712];
	fma.rn.f64 	%fd4369, %fd4368, %fd492, %fd4367;
	ld.global.f64 	%fd4370, [%rd7+720];
	fma.rn.f64 	%fd4371, %fd4370, %fd491, %fd4369;
	ld.global.f64 	%fd4372, [%rd7+728];
	fma.rn.f64 	%fd4373, %fd4372, %fd490, %fd4371;
	ld.global.f64 	%fd4374, [%rd7+736];
	fma.rn.f64 	%fd4375, %fd4374, %fd489, %fd4373;
	ld.global.f64 	%fd4376, [%rd7+744];
	fma.rn.f64 	%fd4377, %fd4376, %fd488, %fd4375;
	ld.global.f64 	%fd4378, [%rd7+752];
	sub.f64 	%fd4379, %fd4377, %fd4378;
	abs.f64 	%fd4380, %fd4379;
	ld.global.f64 	%fd4382, [%rd5+56];
	setp.lt.f64 	%p515, %fd4380, %fd4382;
	ld.global.f64 	%fd4384, [%rd7+768];
	fma.rn.f64 	%fd4385, %fd4384, %fd4175, 0d0000000000000000;
	ld.global.f64 	%fd4386, [%rd7+776];
	fma.rn.f64 	%fd4387, %fd4386, %fd496, %fd4385;
	ld.global.f64 	%fd4388, [%rd7+784];
	fma.rn.f64 	%fd4389, %fd4388, %fd495, %fd4387;
	ld.global.f64 	%fd4390, [%rd7+792];
	fma.rn.f64 	%fd4391, %fd4390, %fd494, %fd4389;
	ld.global.f64 	%fd4392, [%rd7+800];
	fma.rn.f64 	%fd4393, %fd4392, %fd493, %fd4391;
	ld.global.f64 	%fd4394, [%rd7+808];
	fma.rn.f64 	%fd4395, %fd4394, %fd492, %fd4393;
	ld.global.f64 	%fd4396, [%rd7+816];
	fma.rn.f64 	%fd4397, %fd4396, %fd491, %fd4395;
	ld.global.f64 	%fd4398, [%rd7+824];
	fma.rn.f64 	%fd4399, %fd4398, %fd490, %fd4397;
	ld.global.f64 	%fd4400, [%rd7+832];
	fma.rn.f64 	%fd4401, %fd4400, %fd489, %fd4399;
	ld.global.f64 	%fd4402, [%rd7+840];
	fma.rn.f64 	%fd4403, %fd4402, %fd488, %fd4401;
	ld.global.f64 	%fd4404, [%rd7+848];
	sub.f64 	%fd4405, %fd4403, %fd4404;
	abs.f64 	%fd4406, %fd4405;
	ld.global.f64 	%fd4408, [%rd5+64];
	setp.lt.f64 	%p516, %fd4406, %fd4408;
	ld.global.f64 	%fd4410, [%rd7+864];
	fma.rn.f64 	%fd4411, %fd4410, %fd4175, 0d0000000000000000;
	ld.global.f64 	%fd4412, [%rd7+872];
	fma.rn.f64 	%fd4413, %fd4412, %fd496, %fd4411;
	ld.global.f64 	%fd4414, [%rd7+880];
	fma.rn.f64 	%fd4415, %fd4414, %fd495, %fd4413;
	ld.global.f64 	%fd4416, [%rd7+888];
	fma.rn.f64 	%fd4417, %fd4416, %fd494, %fd4415;
	ld.global.f64 	%fd4418, [%rd7+896];
	fma.rn.f64 	%fd4419, %fd4418, %fd493, %fd4417;
	ld.global.f64 	%fd4420, [%rd7+904];
	fma.rn.f64 	%fd4421, %fd4420, %fd492, %fd4419;
	ld.global.f64 	%fd4422, [%rd7+912];
	fma.rn.f64 	%fd4423, %fd4422, %fd491, %fd4421;
	ld.global.f64 	%fd4424, [%rd7+920];
	fma.rn.f64 	%fd4425, %fd4424, %fd490, %fd4423;
	ld.global.f64 	%fd4426, [%rd7+928];
	fma.rn.f64 	%fd4427, %fd4426, %fd489, %fd4425;
	ld.global.f64 	%fd4428, [%rd7+936];
	fma.rn.f64 	%fd4429, %fd4428, %fd488, %fd4427;
	ld.global.f64 	%fd4430, [%rd7+944];
	sub.f64 	%fd4431, %fd4429, %fd4430;
	abs.f64 	%fd4432, %fd4431;
	ld.global.f64 	%fd4433, [%rd5+72];
	setp.lt.f64 	%p517, %fd4432, %fd4433;
	and.pred  	%p518, %p517, %p516;
	and.pred  	%p519, %p518, %p515;
	and.pred  	%p520, %p519, %p514;
	and.pred  	%p521, %p520, %p513;
	and.pred  	%p522, %p521, %p512;
	and.pred  	%p523, %p522, %p511;
	and.pred  	%p524, %p523, %p510;
	and.pred  	%p525, %p524, %p509;
	and.pred  	%p526, %p525, %p508;
	selp.u32 	%r3285, 1, 0, %p526;
$L__BB4_926:
	add.s32 	%r1244, %r144, 2;
	setp.ge.s32 	%p527, %r1244, %r140;
	mov.b32 	%r3286, 1;
	@%p527 bra 	$L__BB4_958;
	ld.global.u64 	%rd1531, [%rd6+72];
	or.b64  	%rd3497, %rd1388, %rd1531;
	and.b64  	%rd3498, %rd3497, -4294967296;
	setp.ne.s64 	%p528, %rd3498, 0;
	@%p528 bra 	$L__BB4_929;
	cvt.u32.u64 	%r1245, %rd1531;
	cvt.u32.u64 	%r1246, %rd1388;
	div.u32 	%r1247, %r1246, %r1245;
	mul.lo.s32 	%r1248, %r1247, %r1245;
	sub.s32 	%r1249, %r1246, %r1248;
	cvt.u64.u32 	%rd5222, %r1247;
	cvt.u64.u32 	%rd5223, %r1249;
	bra.uni 	$L__BB4_930;
$L__BB4_929:
	div.s64 	%rd5222, %rd1388, %rd1531;
	mul.lo.s64 	%rd3499, %rd5222, %rd1531;
	sub.s64 	%rd5223, %rd1388, %rd3499;
$L__BB4_930:
	ld.global.f64 	%fd4434, [%rd8+216];
	cvt.rn.f64.s64 	%fd4435, %rd5223;
	ld.global.f64 	%fd4436, [%rd8+232];
	fma.rn.f64 	%fd497, %fd4436, %fd4435, %fd4434;
	ld.global.u64 	%rd1538, [%rd6+64];
	or.b64  	%rd3500, %rd5222, %rd1538;
	and.b64  	%rd3501, %rd3500, -4294967296;
	setp.ne.s64 	%p529, %rd3501, 0;
	@%p529 bra 	$L__BB4_932;
	cvt.u32.u64 	%r1250, %rd1538;
	cvt.u32.u64 	%r1251, %rd5222;
	div.u32 	%r1252, %r1251, %r1250;
	mul.lo.s32 	%r1253, %r1252, %r1250;
	sub.s32 	%r1254, %r1251, %r1253;
	cvt.u64.u32 	%rd5224, %r1252;
	cvt.u64.u32 	%rd5225, %r1254;
	bra.uni 	$L__BB4_933;
$L__BB4_932:
	div.s64 	%rd5224, %rd5222, %rd1538;
	mul.lo.s64 	%rd3502, %rd5224, %rd1538;
	sub.s64 	%rd5225, %rd5222, %rd3502;
$L__BB4_933:
	ld.global.f64 	%fd4437, [%rd8+192];
	cvt.rn.f64.s64 	%fd4438, %rd5225;
	ld.global.f64 	%fd4439, [%rd8+208];
	fma.rn.f64 	%fd498, %fd4439, %fd4438, %fd4437;
	ld.global.u64 	%rd1545, [%rd6+56];
	or.b64  	%rd3503, %rd5224, %rd1545;
	and.b64  	%rd3504, %rd3503, -4294967296;
	setp.ne.s64 	%p530, %rd3504, 0;
	@%p530 bra 	$L__BB4_935;
	cvt.u32.u64 	%r1255, %rd1545;
	cvt.u32.u64 	%r1256, %rd5224;
	div.u32 	%r1257, %r1256, %r1255;
	mul.lo.s32 	%r1258, %r1257, %r1255;
	sub.s32 	%r1259, %r1256, %r1258;
	cvt.u64.u32 	%rd5226, %r1257;
	cvt.u64.u32 	%rd5227, %r1259;
	bra.uni 	$L__BB4_936;
$L__BB4_935:
	div.s64 	%rd5226, %rd5224, %rd1545;
	mul.lo.s64 	%rd3505, %rd5226, %rd1545;
	sub.s64 	%rd5227, %rd5224, %rd3505;
$L__BB4_936:
	ld.global.f64 	%fd4440, [%rd8+168];
	cvt.rn.f64.s64 	%fd4441, %rd5227;
	ld.global.f64 	%fd4442, [%rd8+184];
	fma.rn.f64 	%fd499, %fd4442, %fd4441, %fd4440;
	ld.global.u64 	%rd1552, [%rd6+48];
	or.b64  	%rd3506, %rd5226, %rd1552;
	and.b64  	%rd3507, %rd3506, -4294967296;
	setp.ne.s64 	%p531, %rd3507, 0;
	@%p531 bra 	$L__BB4_938;
	cvt.u32.u64 	%r1260, %rd1552;
	cvt.u32.u64 	%r1261, %rd5226;
	div.u32 	%r1262, %r1261, %r1260;
	mul.lo.s32 	%r1263, %r1262, %r1260;
	sub.s32 	%r1264, %r1261, %r1263;
	cvt.u64.u32 	%rd5228, %r1262;
	cvt.u64.u32 	%rd5229, %r1264;
	bra.uni 	$L__BB4_939;
$L__BB4_938:
	div.s64 	%rd5228, %rd5226, %rd1552;
	mul.lo.s64 	%rd3508, %rd5228, %rd1552;
	sub.s64 	%rd5229, %rd5226, %rd3508;
$L__BB4_939:
	ld.global.f64 	%fd4443, [%rd8+144];
	cvt.rn.f64.s64 	%fd4444, %rd5229;
	ld.global.f64 	%fd4445, [%rd8+160];
	fma.rn.f64 	%fd500, %fd4445, %fd4444, %fd4443;
	ld.global.u64 	%rd1559, [%rd6+40];
	or.b64  	%rd3509, %rd5228, %rd1559;
	and.b64  	%rd3510, %rd3509, -4294967296;
	setp.ne.s64 	%p532, %rd3510, 0;
	@%p532 bra 	$L__BB4_941;
	cvt.u32.u64 	%r1265, %rd1559;
	cvt.u32.u64 	%r1266, %rd5228;
	div.u32 	%r1267, %r1266, %r1265;
	mul.lo.s32 	%r1268, %r1267, %r1265;
	sub.s32 	%r1269, %r1266, %r1268;
	cvt.u64.u32 	%rd5230, %r1267;
	cvt.u64.u32 	%rd5231, %r1269;
	bra.uni 	$L__BB4_942;
$L__BB4_941:
	div.s64 	%rd5230, %rd5228, %rd1559;
	mul.lo.s64 	%rd3511, %rd5230, %rd1559;
	sub.s64 	%rd5231, %rd5228, %rd3511;
$L__BB4_942:
	ld.global.f64 	%fd4446, [%rd8+120];
	cvt.rn.f64.s64 	%fd4447, %rd5231;
	ld.global.f64 	%fd4448, [%rd8+136];
	fma.rn.f64 	%fd501, %fd4448, %fd4447, %fd4446;
	ld.global.u64 	%rd1566, [%rd6+32];
	or.b64  	%rd3512, %rd5230, %rd1566;
	and.b64  	%rd3513, %rd3512, -4294967296;
	setp.ne.s64 	%p533, %rd3513, 0;
	@%p533 bra 	$L__BB4_944;
	cvt.u32.u64 	%r1270, %rd1566;
	cvt.u32.u64 	%r1271, %rd5230;
	div.u32 	%r1272, %r1271, %r1270;
	mul.lo.s32 	%r1273, %r1272, %r1270;
	sub.s32 	%r1274, %r1271, %r1273;
	cvt.u64.u32 	%rd5232, %r1272;
	cvt.u64.u32 	%rd5233, %r1274;
	bra.uni 	$L__BB4_945;
$L__BB4_944:
	div.s64 	%rd5232, %rd5230, %rd1566;
	mul.lo.s64 	%rd3514, %rd5232, %rd1566;
	sub.s64 	%rd5233, %rd5230, %rd3514;
$L__BB4_945:
	ld.global.f64 	%fd4449, [%rd8+96];
	cvt.rn.f64.s64 	%fd4450, %rd5233;
	ld.global.f64 	%fd4451, [%rd8+112];
	fma.rn.f64 	%fd502, %fd4451, %fd4450, %fd4449;
	ld.global.u64 	%rd1573, [%rd6+24];
	or.b64  	%rd3515, %rd5232, %rd1573;
	and.b64  	%rd3516, %rd3515, -4294967296;
	setp.ne.s64 	%p534, %rd3516, 0;
	@%p534 bra 	$L__BB4_947;
	cvt.u32.u64 	%r1275, %rd1573;
	cvt.u32.u64 	%r1276, %rd5232;
	div.u32 	%r1277, %r1276, %r1275;
	mul.lo.s32 	%r1278, %r1277, %r1275;
	sub.s32 	%r1279, %r1276, %r1278;
	cvt.u64.u32 	%rd5234, %r1277;
	cvt.u64.u32 	%rd5235, %r1279;
	bra.uni 	$L__BB4_948;
$L__BB4_947:
	div.s64 	%rd5234, %rd5232, %rd1573;
	mul.lo.s64 	%rd3517, %rd5234, %rd1573;
	sub.s64 	%rd5235, %rd5232, %rd3517;
$L__BB4_948:
	ld.global.f64 	%fd4452, [%rd8+72];
	cvt.rn.f64.s64 	%fd4453, %rd5235;
	ld.global.f64 	%fd4454, [%rd8+88];
	fma.rn.f64 	%fd503, %fd4454, %fd4453, %fd4452;
	ld.global.u64 	%rd1580, [%rd6+16];
	or.b64  	%rd3518, %rd5234, %rd1580;
	and.b64  	%rd3519, %rd3518, -4294967296;
	setp.ne.s64 	%p535, %rd3519, 0;
	@%p535 bra 	$L__BB4_950;
	cvt.u32.u64 	%r1280, %rd1580;
	cvt.u32.u64 	%r1281, %rd5234;
	div.u32 	%r1282, %r1281, %r1280;
	mul.lo.s32 	%r1283, %r1282, %r1280;
	sub.s32 	%r1284, %r1281, %r1283;
	cvt.u64.u32 	%rd5236, %r1282;
	cvt.u64.u32 	%rd5237, %r1284;
	bra.uni 	$L__BB4_951;
$L__BB4_950:
	div.s64 	%rd5236, %rd5234, %rd1580;
	mul.lo.s64 	%rd3520, %rd5236, %rd1580;
	sub.s64 	%rd5237, %rd5234, %rd3520;
$L__BB4_951:
	ld.global.f64 	%fd4455, [%rd8+48];
	cvt.rn.f64.s64 	%fd4456, %rd5237;
	ld.global.f64 	%fd4457, [%rd8+64];
	fma.rn.f64 	%fd504, %fd4457, %fd4456, %fd4455;
	ld.global.u64 	%rd1587, [%rd6+8];
	or.b64  	%rd3521, %rd5236, %rd1587;
	and.b64  	%rd3522, %rd3521, -4294967296;
	setp.ne.s64 	%p536, %rd3522, 0;
	@%p536 bra 	$L__BB4_953;
	cvt.u32.u64 	%r1285, %rd1587;
	cvt.u32.u64 	%r1286, %rd5236;
	div.u32 	%r1287, %r1286, %r1285;
	mul.lo.s32 	%r1288, %r1287, %r1285;
	sub.s32 	%r1289, %r1286, %r1288;
	cvt.u64.u32 	%rd5238, %r1287;
	cvt.u64.u32 	%rd5239, %r1289;
	bra.uni 	$L__BB4_954;
$L__BB4_953:
	div.s64 	%rd5238, %rd5236, %rd1587;
	mul.lo.s64 	%rd3523, %rd5238, %rd1587;
	sub.s64 	%rd5239, %rd5236, %rd3523;
$L__BB4_954:
	ld.global.f64 	%fd4458, [%rd8+24];
	cvt.rn.f64.s64 	%fd4459, %rd5239;
	ld.global.f64 	%fd4460, [%rd8+40];
	fma.rn.f64 	%fd505, %fd4460, %fd4459, %fd4458;
	ld.global.u64 	%rd1594, [%rd6];
	or.b64  	%rd3524, %rd5238, %rd1594;
	and.b64  	%rd3525, %rd3524, -4294967296;
	setp.ne.s64 	%p537, %rd3525, 0;
	@%p537 bra 	$L__BB4_956;
	cvt.u32.u64 	%r1290, %rd1594;
	cvt.u32.u64 	%r1291, %rd5238;
	rem.u32 	%r1292, %r1291, %r1290;
	cvt.u64.u32 	%rd5240, %r1292;
	bra.uni 	$L__BB4_957;
$L__BB4_956:
	rem.s64 	%rd5240, %rd5238, %rd1594;
$L__BB4_957:
	ld.global.f64 	%fd4461, [%rd8];
	cvt.rn.f64.s64 	%fd4462, %rd5240;
	ld.global.f64 	%fd4463, [%rd8+16];
	fma.rn.f64 	%fd4464, %fd4463, %fd4462, %fd4461;
	ld.global.f64 	%fd4465, [%rd7];
	fma.rn.f64 	%fd4466, %fd4465, %fd4464, 0d0000000000000000;
	ld.global.f64 	%fd4467, [%rd7+8];
	fma.rn.f64 	%fd4468, %fd4467, %fd505, %fd4466;
	ld.global.f64 	%fd4469, [%rd7+16];
	fma.rn.f64 	%fd4470, %fd4469, %fd504, %fd4468;
	ld.global.f64 	%fd4471, [%rd7+24];
	fma.rn.f64 	%fd4472, %fd4471, %fd503, %fd4470;
	ld.global.f64 	%fd4473, [%rd7+32];
	fma.rn.f64 	%fd4474, %fd4473, %fd502, %fd4472;
	ld.global.f64 	%fd4475, [%rd7+40];
	fma.rn.f64 	%fd4476, %fd4475, %fd501, %fd4474;
	ld.global.f64 	%fd4477, [%rd7+48];
	fma.rn.f64 	%fd4478, %fd4477, %fd500, %fd4476;
	ld.global.f64 	%fd4479, [%rd7+56];
	fma.rn.f64 	%fd4480, %fd4479, %fd499, %fd4478;
	ld.global.f64 	%fd4481, [%rd7+64];
	fma.rn.f64 	%fd4482, %fd4481, %fd498, %fd4480;
	ld.global.f64 	%fd4483, [%rd7+72];
	fma.rn.f64 	%fd4484, %fd4483, %fd497, %fd4482;
	ld.global.f64 	%fd4485, [%rd7+80];
	sub.f64 	%fd4486, %fd4484, %fd4485;
	abs.f64 	%fd4487, %fd4486;
	ld.global.f64 	%fd4489, [%rd5];
	setp.lt.f64 	%p538, %fd4487, %fd4489;
	ld.global.f64 	%fd4491, [%rd7+96];
	fma.rn.f64 	%fd4492, %fd4491, %fd4464, 0d0000000000000000;
	ld.global.f64 	%fd4493, [%rd7+104];
	fma.rn.f64 	%fd4494, %fd4493, %fd505, %fd4492;
	ld.global.f64 	%fd4495, [%rd7+112];
	fma.rn.f64 	%fd4496, %fd4495, %fd504, %fd4494;
	ld.global.f64 	%fd4497, [%rd7+120];
	fma.rn.f64 	%fd4498, %fd4497, %fd503, %fd4496;
	ld.global.f64 	%fd4499, [%rd7+128];
	fma.rn.f64 	%fd4500, %fd4499, %fd502, %fd4498;
	ld.global.f64 	%fd4501, [%rd7+136];
	fma.rn.f64 	%fd4502, %fd4501, %fd501, %fd4500;
	ld.global.f64 	%fd4503, [%rd7+144];
	fma.rn.f64 	%fd4504, %fd4503, %fd500, %fd4502;
	ld.global.f64 	%fd4505, [%rd7+152];
	fma.rn.f64 	%fd4506, %fd4505, %fd499, %fd4504;
	ld.global.f64 	%fd4507, [%rd7+160];
	fma.rn.f64 	%fd4508, %fd4507, %fd498, %fd4506;
	ld.global.f64 	%fd4509, [%rd7+168];
	fma.rn.f64 	%fd4510, %fd4509, %fd497, %fd4508;
	ld.global.f64 	%fd4511, [%rd7+176];
	sub.f64 	%fd4512, %fd4510, %fd4511;
	abs.f64 	%fd4513, %fd4512;
	ld.global.f64 	%fd4515, [%rd5+8];
	setp.lt.f64 	%p539, %fd4513, %fd4515;
	ld.global.f64 	%fd4517, [%rd7+192];
	fma.rn.f64 	%fd4518, %fd4517, %fd4464, 0d0000000000000000;
	ld.global.f64 	%fd4519, [%rd7+200];
	fma.rn.f64 	%fd4520, %fd4519, %fd505, %fd4518;
	ld.global.f64 	%fd4521, [%rd7+208];
	fma.rn.f64 	%fd4522, %fd4521, %fd504, %fd4520;
	ld.global.f64 	%fd4523, [%rd7+216];
	fma.rn.f64 	%fd4524, %fd4523, %fd503, %fd4522;
	ld.global.f64 	%fd4525, [%rd7+224];
	fma.rn.f64 	%fd4526, %fd4525, %fd502, %fd4524;
	ld.global.f64 	%fd4527, [%rd7+232];
	fma.rn.f64 	%fd4528, %fd4527, %fd501, %fd4526;
	ld.global.f64 	%fd4529, [%rd7+240];
	fma.rn.f64 	%fd4530, %fd4529, %fd500, %fd4528;
	ld.global.f64 	%fd4531, [%rd7+248];
	fma.rn.f64 	%fd4532, %fd4531, %fd499, %fd4530;
	ld.global.f64 	%fd4533, [%rd7+256];
	fma.rn.f64 	%fd4534, %fd4533, %fd498, %fd4532;
	ld.global.f64 	%fd4535, [%rd7+264];
	fma.rn.f64 	%fd4536, %fd4535, %fd497, %fd4534;
	ld.global.f64 	%fd4537, [%rd7+272];
	sub.f64 	%fd4538, %fd4536, %fd4537;
	abs.f64 	%fd4539, %fd4538;
	ld.global.f64 	%fd4541, [%rd5+16];
	setp.lt.f64 	%p540, %fd4539, %fd4541;
	ld.global.f64 	%fd4543, [%rd7+288];
	fma.rn.f64 	%fd4544, %fd4543, %fd4464, 0d0000000000000000;
	ld.global.f64 	%fd4545, [%rd7+296];
	fma.rn.f64 	%fd4546, %fd4545, %fd505, %fd4544;
	ld.global.f64 	%fd4547, [%rd7+304];
	fma.rn.f64 	%fd4548, %fd4547, %fd504, %fd4546;
	ld.global.f64 	%fd4549, [%rd7+312];
	fma.rn.f64 	%fd4550, %fd4549, %fd503, %fd4548;
	ld.global.f64 	%fd4551, [%rd7+320];
	fma.rn.f64 	%fd4552, %fd4551, %fd502, %fd4550;
	ld.global.f64 	%fd4553, [%rd7+328];
	fma.rn.f64 	%fd4554, %fd4553, %fd501, %fd4552;
	ld.global.f64 	%fd4555, [%rd7+336];
	fma.rn.f64 	%fd4556, %fd4555, %fd500, %fd4554;
	ld.global.f64 	%fd4557, [%rd7+344];
	fma.rn.f64 	%fd4558, %fd4557, %fd499, %fd4556;
	ld.global.f64 	%fd4559, [%rd7+352];
	fma.rn.f64 	%fd4560, %fd4559, %fd498, %fd4558;
	ld.global.f64 	%fd4561, [%rd7+360];
	fma.rn.f64 	%fd4562, %fd4561, %fd497, %fd4560;
	ld.global.f64 	%fd4563, [%rd7+368];
	sub.f64 	%fd4564, %fd4562, %fd4563;
	abs.f64 	%fd4565, %fd4564;
	ld.global.f64 	%fd4567, [%rd5+24];
	setp.lt.f64 	%p541, %fd4565, %fd4567;
	ld.global.f64 	%fd4569, [%rd7+384];
	fma.rn.f64 	%fd4570, %fd4569, %fd4464, 0d0000000000000000;
	ld.global.f64 	%fd4571, [%rd7+392];
	fma.rn.f64 	%fd4572, %fd4571, %fd505, %fd4570;
	ld.global.f64 	%fd4573, [%rd7+400];
	fma.rn.f64 	%fd4574, %fd4573, %fd504, %fd4572;
	ld.global.f64 	%fd4575, [%rd7+408];
	fma.rn.f64 	%fd4576, %fd4575, %fd503, %fd4574;
	ld.global.f64 	%fd4577, [%rd7+416];
	fma.rn.f64 	%fd4578, %fd4577, %fd502, %fd4576;
	ld.global.f64 	%fd4579, [%rd7+424];
	fma.rn.f64 	%fd4580, %fd4579, %fd501, %fd4578;
	ld.global.f64 	%fd4581, [%rd7+432];
	fma.rn.f64 	%fd4582, %fd4581, %fd500, %fd4580;
	ld.global.f64 	%fd4583, [%rd7+440];
	fma.rn.f64 	%fd4584, %fd4583, %fd499, %fd4582;
	ld.global.f64 	%fd4585, [%rd7+448];
	fma.rn.f64 	%fd4586, %fd4585, %fd498, %fd4584;
	ld.global.f64 	%fd4587, [%rd7+456];
	fma.rn.f64 	%fd4588, %fd4587, %fd497, %fd4586;
	ld.global.f64 	%fd4589, [%rd7+464];
	sub.f64 	%fd4590, %fd4588, %fd4589;
	abs.f64 	%fd4591, %fd4590;
	ld.global.f64 	%fd4593, [%rd5+32];
	setp.lt.f64 	%p542, %fd4591, %fd4593;
	ld.global.f64 	%fd4595, [%rd7+480];
	fma.rn.f64 	%fd4596, %fd4595, %fd4464, 0d0000000000000000;
	ld.global.f64 	%fd4597, [%rd7+488];
	fma.rn.f64 	%fd4598, %fd4597, %fd505, %fd4596;
	ld.global.f64 	%fd4599, [%rd7+496];
	fma.rn.f64 	%fd4600, %fd4599, %fd504, %fd4598;
	ld.global.f64 	%fd4601, [%rd7+504];
	fma.rn.f64 	%fd4602, %fd4601, %fd503, %fd4600;
	ld.global.f64 	%fd4603, [%rd7+512];
	fma.rn.f64 	%fd4604, %fd4603, %fd502, %fd4602;
	ld.global.f64 	%fd4605, [%rd7+520];
	fma.rn.f64 	%fd4606, %fd4605, %fd501, %fd4604;
	ld.global.f64 	%fd4607, [%rd7+528];
	fma.rn.f64 	%fd4608, %fd4607, %fd500, %fd4606;
	ld.global.f64 	%fd4609, [%rd7+536];
	fma.rn.f64 	%fd4610, %fd4609, %fd499, %fd4608;
	ld.global.f64 	%fd4611, [%rd7+544];
	fma.rn.f64 	%fd4612, %fd4611, %fd498, %fd4610;
	ld.global.f64 	%fd4613, [%rd7+552];
	fma.rn.f64 	%fd4614, %fd4613, %fd497, %fd4612;
	ld.global.f64 	%fd4615, [%rd7+560];
	sub.f64 	%fd4616, %fd4614, %fd4615;
	abs.f64 	%fd4617, %fd4616;
	ld.global.f64 	%fd4619, [%rd5+40];
	setp.lt.f64 	%p543, %fd4617, %fd4619;
	ld.global.f64 	%fd4621, [%rd7+576];
	fma.rn.f64 	%fd4622, %fd4621, %fd4464, 0d0000000000000000;
	ld.global.f64 	%fd4623, [%rd7+584];
	fma.rn.f64 	%fd4624, %fd4623, %fd505, %fd4622;
	ld.global.f64 	%fd4625, [%rd7+592];
	fma.rn.f64 	%fd4626, %fd4625, %fd504, %fd4624;
	ld.global.f64 	%fd4627, [%rd7+600];
	fma.rn.f64 	%fd4628, %fd4627, %fd503, %fd4626;
	ld.global.f64 	%fd4629, [%rd7+608];
	fma.rn.f64 	%fd4630, %fd4629, %fd502, %fd4628;
	ld.global.f64 	%fd4631, [%rd7+616];
	fma.rn.f64 	%fd4632, %fd4631, %fd501, %fd4630;
	ld.global.f64 	%fd4633, [%rd7+624];
	fma.rn.f64 	%fd4634, %fd4633, %fd500, %fd4632;
	ld.global.f64 	%fd4635, [%rd7+632];
	fma.rn.f64 	%fd4636, %fd4635, %fd499, %fd4634;
	ld.global.f64 	%fd4637, [%rd7+640];
	fma.rn.f64 	%fd4638, %fd4637, %fd498, %fd4636;
	ld.global.f64 	%fd4639, [%rd7+648];
	fma.rn.f64 	%fd4640, %fd4639, %fd497, %fd4638;
	ld.global.f64 	%fd4641, [%rd7+656];
	sub.f64 	%fd4642, %fd4640, %fd4641;
	abs.f64 	%fd4643, %fd4642;
	ld.global.f64 	%fd4645, [%rd5+48];
	setp.lt.f64 	%p544, %fd4643, %fd4645;
	ld.global.f64 	%fd4647, [%rd7+672];
	fma.rn.f64 	%fd4648, %fd4647, %fd4464, 0d0000000000000000;
	ld.global.f64 	%fd4649, [%rd7+680];
	fma.rn.f64 	%fd4650, %fd4649, %fd505, %fd4648;
	ld.global.f64 	%fd4651, [%rd7+688];
	fma.rn.f64 	%fd4652, %fd4651, %fd504, %fd4650;
	ld.global.f64 	%fd4653, [%rd7+696];
	fma.rn.f64 	%fd4654, %fd4653, %fd503, %fd4652;
	ld.global.f64 	%fd4655, [%rd7+704];
	fma.rn.f64 	%fd4656, %fd4655, %fd502, %fd4654;
	ld.global.f64 	%fd4657, [%rd7+712];
	fma.rn.f64 	%fd4658, %fd4657, %fd501, %fd4656;
	ld.global.f64 	%fd4659, [%rd7+720];
	fma.rn.f64 	%fd4660, %fd4659, %fd500, %fd4658;
	ld.global.f64 	%fd4661, [%rd7+728];
	fma.rn.f64 	%fd4662, %fd4661, %fd499, %fd4660;
	ld.global.f64 	%fd4663, [%rd7+736];
	fma.rn.f64 	%fd4664, %fd4663, %fd498, %fd4662;
	ld.global.f64 	%fd4665, [%rd7+744];
	fma.rn.f64 	%fd4666, %fd4665, %fd497, %fd4664;
	ld.global.f64 	%fd4667, [%rd7+752];
	sub.f64 	%fd4668, %fd4666, %fd4667;
	abs.f64 	%fd4669, %fd4668;
	ld.global.f64 	%fd4671, [%rd5+56];
	setp.lt.f64 	%p545, %fd4669, %fd4671;
	ld.global.f64 	%fd4673, [%rd7+768];
	fma.rn.f64 	%fd4674, %fd4673, %fd4464, 0d0000000000000000;
	ld.global.f64 	%fd4675, [%rd7+776];
	fma.rn.f64 	%fd4676, %fd4675, %fd505, %fd4674;
	ld.global.f64 	%fd4677, [%rd7+784];
	fma.rn.f64 	%fd4678, %fd4677, %fd504, %fd4676;
	ld.global.f64 	%fd4679, [%rd7+792];
	fma.rn.f64 	%fd4680, %fd4679, %fd503, %fd4678;
	ld.global.f64 	%fd4681, [%rd7+800];
	fma.rn.f64 	%fd4682, %fd4681, %fd502, %fd4680;
	ld.global.f64 	%fd4683, [%rd7+808];
	fma.rn.f64 	%fd4684, %fd4683, %fd501, %fd4682;
	ld.global.f64 	%fd4685, [%rd7+816];
	fma.rn.f64 	%fd4686, %fd4685, %fd500, %fd4684;
	ld.global.f64 	%fd4687, [%rd7+824];
	fma.rn.f64 	%fd4688, %fd4687, %fd499, %fd4686;
	ld.global.f64 	%fd4689, [%rd7+832];
	fma.rn.f64 	%fd4690, %fd4689, %fd498, %fd4688;
	ld.global.f64 	%fd4691, [%rd7+840];
	fma.rn.f64 	%fd4692, %fd4691, %fd497, %fd4690;
	ld.global.f64 	%fd4693, [%rd7+848];
	sub.f64 	%fd4694, %fd4692, %fd4693;
	abs.f64 	%fd4695, %fd4694;
	ld.global.f64 	%fd4697, [%rd5+64];
	setp.lt.f64 	%p546, %fd4695, %fd4697;
	ld.global.f64 	%fd4699, [%rd7+864];
	fma.rn.f64 	%fd4700, %fd4699, %fd4464, 0d0000000000000000;
	ld.global.f64 	%fd4701, [%rd7+872];
	fma.rn.f64 	%fd4702, %fd4701, %fd505, %fd4700;
	ld.global.f64 	%fd4703, [%rd7+880];
	fma.rn.f64 	%fd4704, %fd4703, %fd504, %fd4702;
	ld.global.f64 	%fd4705, [%rd7+888];
	fma.rn.f64 	%fd4706, %fd4705, %fd503, %fd4704;
	ld.global.f64 	%fd4707, [%rd7+896];
	fma.rn.f64 	%fd4708, %fd4707, %fd502, %fd4706;
	ld.global.f64 	%fd4709, [%rd7+904];
	fma.rn.f64 	%fd4710, %fd4709, %fd501, %fd4708;
	ld.global.f64 	%fd4711, [%rd7+912];
	fma.rn.f64 	%fd4712, %fd4711, %fd500, %fd4710;
	ld.global.f64 	%fd4713, [%rd7+920];
	fma.rn.f64 	%fd4714, %fd4713, %fd499, %fd4712;
	ld.global.f64 	%fd4715, [%rd7+928];
	fma.rn.f64 	%fd4716, %fd4715, %fd498, %fd4714;
	ld.global.f64 	%fd4717, [%rd7+936];
	fma.rn.f64 	%fd4718, %fd4717, %fd497, %fd4716;
	ld.global.f64 	%fd4719, [%rd7+944];
	sub.f64 	%fd4720, %fd4718, %fd4719;
	abs.f64 	%fd4721, %fd4720;
	ld.global.f64 	%fd4722, [%rd5+72];
	setp.lt.f64 	%p547, %fd4721, %fd4722;
	and.pred  	%p548, %p547, %p546;
	and.pred  	%p549, %p548, %p545;
	and.pred  	%p550, %p549, %p544;
	and.pred  	%p551, %p550, %p543;
	and.pred  	%p552, %p551, %p542;
	and.pred  	%p553, %p552, %p541;
	and.pred  	%p554, %p553, %p540;
	and.pred  	%p555, %p554, %p539;
	and.pred  	%p556, %p555, %p538;
	selp.u32 	%r3286, 1, 0, %p556;
$L__BB4_958:
	add.s32 	%r1294, %r144, 3;
	setp.ge.s32 	%p557, %r1294, %r140;
	mov.b32 	%r3287, 1;
	@%p557 bra 	$L__BB4_990;
	ld.global.u64 	%rd1598, [%rd6+72];
	or.b64  	%rd3526, %rd1389, %rd1598;
	and.b64  	%rd3527, %rd3526, -4294967296;
	setp.ne.s64 	%p558, %rd3527, 0;
	@%p558 bra 	$L__BB4_961;
	cvt.u32.u64 	%r1295, %rd1598;
	cvt.u32.u64 	%r1296, %rd1389;
	div.u32 	%r1297, %r1296, %r1295;
	mul.lo.s32 	%r1298, %r1297, %r1295;
	sub.s32 	%r1299, %r1296, %r1298;
	cvt.u64.u32 	%rd5241, %r1297;
	cvt.u64.u32 	%rd5242, %r1299;
	bra.uni 	$L__BB4_962;
$L__BB4_961:
	div.s64 	%rd5241, %rd1389, %rd1598;
	mul.lo.s64 	%rd3528, %rd5241, %rd1598;
	sub.s64 	%rd5242, %rd1389, %rd3528;
$L__BB4_962:
	ld.global.f64 	%fd4723, [%rd8+216];
	cvt.rn.f64.s64 	%fd4724, %rd5242;
	ld.global.f64 	%fd4725, [%rd8+232];
	fma.rn.f64 	%fd506, %fd4725, %fd4724, %fd4723;
	ld.global.u64 	%rd1605, [%rd6+64];
	or.b64  	%rd3529, %rd5241, %rd1605;
	and.b64  	%rd3530, %rd3529, -4294967296;
	setp.ne.s64 	%p559, %rd3530, 0;
	@%p559 bra 	$L__BB4_964;
	cvt.u32.u64 	%r1300, %rd1605;
	cvt.u32.u64 	%r1301, %rd5241;
	div.u32 	%r1302, %r1301, %r1300;
	mul.lo.s32 	%r1303, %r1302, %r1300;
	sub.s32 	%r1304, %r1301, %r1303;
	cvt.u64.u32 	%rd5243, %r1302;
	cvt.u64.u32 	%rd5244, %r1304;
	bra.uni 	$L__BB4_965;
$L__BB4_964:
	div.s64 	%rd5243, %rd5241, %rd1605;
	mul.lo.s64 	%rd3531, %rd5243, %rd1605;
	sub.s64 	%rd5244, %rd5241, %rd3531;
$L__BB4_965:
	ld.global.f64 	%fd4726, [%rd8+192];
	cvt.rn.f64.s64 	%fd4727, %rd5244;
	ld.global.f64 	%fd4728, [%rd8+208];
	fma.rn.f64 	%fd507, %fd4728, %fd4727, %fd4726;
	ld.global.u64 	%rd1612, [%rd6+56];
	or.b64  	%rd3532, %rd5243, %rd1612;
	and.b64  	%rd3533, %rd3532, -4294967296;
	setp.ne.s64 	%p560, %rd3533, 0;
	@%p560 bra 	$L__BB4_967;
	cvt.u32.u64 	%r1305, %rd1612;
	cvt.u32.u64 	%r1306, %rd5243;
	div.u32 	%r1307, %r1306, %r1305;
	mul.lo.s32 	%r1308, %r1307, %r1305;
	sub.s32 	%r1309, %r1306, %r1308;
	cvt.u64.u32 	%rd5245, %r1307;
	cvt.u64.u32 	%rd5246, %r1309;
	bra.uni 	$L__BB4_968;
$L__BB4_967:
	div.s64 	%rd5245, %rd5243, %rd1612;
	mul.lo.s64 	%rd3534, %rd5245, %rd1612;
	sub.s64 	%rd5246, %rd5243, %rd3534;
$L__BB4_968:
	ld.global.f64 	%fd4729, [%rd8+168];
	cvt.rn.f64.s64 	%fd4730, %rd5246;
	ld.global.f64 	%fd4731, [%rd8+184];
	fma.rn.f64 	%fd508, %fd4731, %fd4730, %fd4729;
	ld.global.u64 	%rd1619, [%rd6+48];
	or.b64  	%rd3535, %rd5245, %rd1619;
	and.b64  	%rd3536, %rd3535, -4294967296;
	setp.ne.s64 	%p561, %rd3536, 0;
	@%p561 bra 	$L__BB4_970;
	cvt.u32.u64 	%r1310, %rd1619;
	cvt.u32.u64 	%r1311, %rd5245;
	div.u32 	%r1312, %r1311, %r1310;
	mul.lo.s32 	%r1313, %r1312, %r1310;
	sub.s32 	%r1314, %r1311, %r1313;
	cvt.u64.u32 	%rd5247, %r1312;
	cvt.u64.u32 	%rd5248, %r1314;
	bra.uni 	$L__BB4_971;
$L__BB4_970:
	div.s64 	%rd5247, %rd5245, %rd1619;
	mul.lo.s64 	%rd3537, %rd5247, %rd1619;
	sub.s64 	%rd5248, %rd5245, %rd3537;
$L__BB4_971:
	ld.global.f64 	%fd4732, [%rd8+144];
	cvt.rn.f64.s64 	%fd4733, %rd5248;
	ld.global.f64 	%fd4734, [%rd8+160];
	fma.rn.f64 	%fd509, %fd4734, %fd4733, %fd4732;
	ld.global.u64 	%rd1626, [%rd6+40];
	or.b64  	%rd3538, %rd5247, %rd1626;
	and.b64  	%rd3539, %rd3538, -4294967296;
	setp.ne.s64 	%p562, %rd3539, 0;
	@%p562 bra 	$L__BB4_973;
	cvt.u32.u64 	%r1315, %rd1626;
	cvt.u32.u64 	%r1316, %rd5247;
	div.u32 	%r1317, %r1316, %r1315;
	mul.lo.s32 	%r1318, %r1317, %r1315;
	sub.s32 	%r1319, %r1316, %r1318;
	cvt.u64.u32 	%rd5249, %r1317;
	cvt.u64.u32 	%rd5250, %r1319;
	bra.uni 	$L__BB4_974;
$L__BB4_973:
	div.s64 	%rd5249, %rd5247, %rd1626;
	mul.lo.s64 	%rd3540, %rd5249, %rd1626;
	sub.s64 	%rd5250, %rd5247, %rd3540;
$L__BB4_974:
	ld.global.f64 	%fd4735, [%rd8+120];
	cvt.rn.f64.s64 	%fd4736, %rd5250;
	ld.global.f64 	%fd4737, [%rd8+136];
	fma.rn.f64 	%fd510, %fd4737, %fd4736, %fd4735;
	ld.global.u64 	%rd1633, [%rd6+32];
	or.b64  	%rd3541, %rd5249, %rd1633;
	and.b64  	%rd3542, %rd3541, -4294967296;
	setp.ne.s64 	%p563, %rd3542, 0;
	@%p563 bra 	$L__BB4_976;
	cvt.u32.u64 	%r1320, %rd1633;
	cvt.u32.u64 	%r1321, %rd5249;
	div.u32 	%r1322, %r1321, %r1320;
	mul.lo.s32 	%r1323, %r1322, %r1320;
	sub.s32 	%r1324, %r1321, %r1323;
	cvt.u64.u32 	%rd5251, %r1322;
	cvt.u64.u32 	%rd5252, %r1324;
	bra.uni 	$L__BB4_977;
$L__BB4_976:
	div.s64 	%rd5251, %rd5249, %rd1633;
	mul.lo.s64 	%rd3543, %rd5251, %rd1633;
	sub.s64 	%rd5252, %rd5249, %rd3543;
$L__BB4_977:
	ld.global.f64 	%fd4738, [%rd8+96];
	cvt.rn.f64.s64 	%fd4739, %rd5252;
	ld.global.f64 	%fd4740, [%rd8+112];
	fma.rn.f64 	%fd511, %fd4740, %fd4739, %fd4738;
	ld.global.u64 	%rd1640, [%rd6+24];
	or.b64  	%rd3544, %rd5251, %rd1640;
	and.b64  	%rd3545, %rd3544, -4294967296;
	setp.ne.s64 	%p564, %rd3545, 0;
	@%p564 bra 	$L__BB4_979;
	cvt.u32.u64 	%r1325, %rd1640;
	cvt.u32.u64 	%r1326, %rd5251;
	div.u32 	%r1327, %r1326, %r1325;
	mul.lo.s32 	%r1328, %r1327, %r1325;
	sub.s32 	%r1329, %r1326, %r1328;
	cvt.u64.u32 	%rd5253, %r1327;
	cvt.u64.u32 	%rd5254, %r1329;
	bra.uni 	$L__BB4_980;
$L__BB4_979:
	div.s64 	%rd5253, %rd5251, %rd1640;
	mul.lo.s64 	%rd3546, %rd5253, %rd1640;
	sub.s64 	%rd5254, %rd5251, %rd3546;
$L__BB4_980:
	ld.global.f64 	%fd4741, [%rd8+72];
	cvt.rn.f64.s64 	%fd4742, %rd5254;
	ld.global.f64 	%fd4743, [%rd8+88];
	fma.rn.f64 	%fd512, %fd4743, %fd4742, %fd4741;
	ld.global.u64 	%rd1647, [%rd6+16];
	or.b64  	%rd3547, %rd5253, %rd1647;
	and.b64  	%rd3548, %rd3547, -4294967296;
	setp.ne.s64 	%p565, %rd3548, 0;
	@%p565 bra 	$L__BB4_982;
	cvt.u32.u64 	%r1330, %rd1647;
	cvt.u32.u64 	%r1331, %rd5253;
	div.u32 	%r1332, %r1331, %r1330;
	mul.lo.s32 	%r1333, %r1332, %r1330;
	sub.s32 	%r1334, %r1331, %r1333;
	cvt.u64.u32 	%rd5255, %r1332;
	cvt.u64.u32 	%rd5256, %r1334;
	bra.uni 	$L__BB4_983;
$L__BB4_982:
	div.s64 	%rd5255, %rd5253, %rd1647;
	mul.lo.s64 	%rd3549, %rd5255, %rd1647;
	sub.s64 	%rd5256, %rd5253, %rd3549;
$L__BB4_983:
	ld.global.f64 	%fd4744, [%rd8+48];
	cvt.rn.f64.s64 	%fd4745, %rd5256;
	ld.global.f64 	%fd4746, [%rd8+64];
	fma.rn.f64 	%fd513, %fd4746, %fd4745, %fd4744;
	ld.global.u64 	%rd1654, [%rd6+8];
	or.b64  	%rd3550, %rd5255, %rd1654;
	and.b64  	%rd3551, %rd3550, -4294967296;
	setp.ne.s64 	%p566, %rd3551, 0;
	@%p566 bra 	$L__BB4_985;
	cvt.u32.u64 	%r1335, %rd1654;
	cvt.u32.u64 	%r1336, %rd5255;
	div.u32 	%r1337, %r1336, %r1335;
	mul.lo.s32 	%r1338, %r1337, %r1335;
	sub.s32 	%r1339, %r1336, %r1338;
	cvt.u64.u32 	%rd5257, %r1337;
	cvt.u64.u32 	%rd5258, %r1339;
	bra.uni 	$L__BB4_986;
$L__BB4_985:
	div.s64 	%rd5257, %rd5255, %rd1654;
	mul.lo.s64 	%rd3552, %rd5257, %rd1654;
	sub.s64 	%rd5258, %rd5255, %rd3552;
$L__BB4_986:
	ld.global.f64 	%fd4747, [%rd8+24];
	cvt.rn.f64.s64 	%fd4748, %rd5258;
	ld.global.f64 	%fd4749, [%rd8+40];
	fma.rn.f64 	%fd514, %fd4749, %fd4748, %fd4747;
	ld.global.u64 	%rd1661, [%rd6];
	or.b64  	%rd3553, %rd5257, %rd1661;
	and.b64  	%rd3554, %rd3553, -4294967296;
	setp.ne.s64 	%p567, %rd3554, 0;
	@%p567 bra 	$L__BB4_988;
	cvt.u32.u64 	%r1340, %rd1661;
	cvt.u32.u64 	%r1341, %rd5257;
	rem.u32 	%r1342, %r1341, %r1340;
	cvt.u64.u32 	%rd5259, %r1342;
	bra.uni 	$L__BB4_989;
$L__BB4_988:
	rem.s64 	%rd5259, %rd5257, %rd1661;
$L__BB4_989:
	ld.global.f64 	%fd4750, [%rd8];
	cvt.rn.f64.s64 	%fd4751, %rd5259;
	ld.global.f64 	%fd4752, [%rd8+16];
	fma.rn.f64 	%fd4753, %fd4752, %fd4751, %fd4750;
	ld.global.f64 	%fd4754, [%rd7];
	fma.rn.f64 	%fd4755, %fd4754, %fd4753, 0d0000000000000000;
	ld.global.f64 	%fd4756, [%rd7+8];
	fma.rn.f64 	%fd4757, %fd4756, %fd514, %fd4755;
	ld.global.f64 	%fd4758, [%rd7+16];
	fma.rn.f64 	%fd4759, %fd4758, %fd513, %fd4757;
	ld.global.f64 	%fd4760, [%rd7+24];
	fma.rn.f64 	%fd4761, %fd4760, %fd512, %fd4759;
	ld.global.f64 	%fd4762, [%rd7+32];
	fma.rn.f64 	%fd4763, %fd4762, %fd511, %fd4761;
	ld.global.f64 	%fd4764, [%rd7+40];
	fma.rn.f64 	%fd4765, %fd4764, %fd510, %fd4763;
	ld.global.f64 	%fd4766, [%rd7+48];
	fma.rn.f64 	%fd4767, %fd4766, %fd509, %fd4765;
	ld.global.f64 	%fd4768, [%rd7+56];
	fma.rn.f64 	%fd4769, %fd4768, %fd508, %fd4767;
	ld.global.f64 	%fd4770, [%rd7+64];
	fma.rn.f64 	%fd4771, %fd4770, %fd507, %fd4769;
	ld.global.f64 	%fd4772, [%rd7+72];
	fma.rn.f64 	%fd4773, %fd4772, %fd506, %fd4771;
	ld.global.f64 	%fd4774, [%rd7+80];
	sub.f64 	%fd4775, %fd4773, %fd4774;
	abs.f64 	%fd4776, %fd4775;
	ld.global.f64 	%fd4778, [%rd5];
	setp.lt.f64 	%p568, %fd4776, %fd4778;
	ld.global.f64 	%fd4780, [%rd7+96];
	fma.rn.f64 	%fd4781, %fd4780, %fd4753, 0d0000000000000000;
	ld.global.f64 	%fd4782, [%rd7+104];
	fma.rn.f64 	%fd4783, %fd4782, %fd514, %fd4781;
	ld.global.f64 	%fd4784, [%rd7+112];
	fma.rn.f64 	%fd4785, %fd4784, %fd513, %fd4783;
	ld.global.f64 	%fd4786, [%rd7+120];
	fma.rn.f64 	%fd4787, %fd4786, %fd512, %fd4785;
	ld.global.f64 	%fd4788, [%rd7+128];
	fma.rn.f64 	%fd4789, %fd4788, %fd511, %fd4787;
	ld.global.f64 	%fd4790, [%rd7+136];
	fma.rn.f64 	%fd4791, %fd4790, %fd510, %fd4789;
	ld.global.f64 	%fd4792, [%rd7+144];
	fma.rn.f64 	%fd4793, %fd4792, %fd509, %fd4791;
	ld.global.f64 	%fd4794, [%rd7+152];
	fma.rn.f64 	%fd4795, %fd4794, %fd508, %fd4793;
	ld.global.f64 	%fd4796, [%rd7+160];
	fma.rn.f64 	%fd4797, %fd4796, %fd507, %fd4795;
	ld.global.f64 	%fd4798, [%rd7+168];
	fma.rn.f64 	%fd4799, %fd4798, %fd506, %fd4797;
	ld.global.f64 	%fd4800, [%rd7+176];
	sub.f64 	%fd4801, %fd4799, %fd4800;
	abs.f64 	%fd4802, %fd4801;
	ld.global.f64 	%fd4804, [%rd5+8];
	setp.lt.f64 	%p569, %fd4802, %fd4804;
	ld.global.f64 	%fd4806, [%rd7+192];
	fma.rn.f64 	%fd4807, %fd4806, %fd4753, 0d0000000000000000;
	ld.global.f64 	%fd4808, [%rd7+200];
	fma.rn.f64 	%fd4809, %fd4808, %fd514, %fd4807;
	ld.global.f64 	%fd4810, [%rd7+208];
	fma.rn.f64 	%fd4811, %fd4810, %fd513, %fd4809;
	ld.global.f64 	%fd4812, [%rd7+216];
	fma.rn.f64 	%fd4813, %fd4812, %fd512, %fd4811;
	ld.global.f64 	%fd4814, [%rd7+224];
	fma.rn.f64 	%fd4815, %fd4814, %fd511, %fd4813;
	ld.global.f64 	%fd4816, [%rd7+232];
	fma.rn.f64 	%fd4817, %fd4816, %fd510, %fd4815;
	ld.global.f64 	%fd4818, [%rd7+240];
	fma.rn.f64 	%fd4819, %fd4818, %fd509, %fd4817;
	ld.global.f64 	%fd4820, [%rd7+248];
	fma.rn.f64 	%fd4821, %fd4820, %fd508, %fd4819;
	ld.global.f64 	%fd4822, [%rd7+256];
	fma.rn.f64 	%fd4823, %fd4822, %fd507, %fd4821;
	ld.global.f64 	%fd4824, [%rd7+264];
	fma.rn.f64 	%fd4825, %fd4824, %fd506, %fd4823;
	ld.global.f64 	%fd4826, [%rd7+272];
	sub.f64 	%fd4827, %fd4825, %fd4826;
	abs.f64 	%fd4828, %fd4827;
	ld.global.f64 	%fd4830, [%rd5+16];
	setp.lt.f64 	%p570, %fd4828, %fd4830;
	ld.global.f64 	%fd4832, [%rd7+288];
	fma.rn.f64 	%fd4833, %fd4832, %fd4753, 0d0000000000000000;
	ld.global.f64 	%fd4834, [%rd7+296];
	fma.rn.f64 	%fd4835, %fd4834, %fd514, %fd4833;
	ld.global.f64 	%fd4836, [%rd7+304];
	fma.rn.f64 	%fd4837, %fd4836, %fd513, %fd4835;
	ld.global.f64 	%fd4838, [%rd7+312];
	fma.rn.f64 	%fd4839, %fd4838, %fd512, %fd4837;
	ld.global.f64 	%fd4840, [%rd7+320];
	fma.rn.f64 	%fd4841, %fd4840, %fd511, %fd4839;
	ld.global.f64 	%fd4842, [%rd7+328];
	fma.rn.f64 	%fd4843, %fd4842, %fd510, %fd4841;
	ld.global.f64 	%fd4844, [%rd7+336];
	fma.rn.f64 	%fd4845, %fd4844, %fd509, %fd4843;
	ld.global.f64 	%fd4846, [%rd7+344];
	fma.rn.f64 	%fd4847, %fd4846, %fd508, %fd4845;
	ld.global.f64 	%fd4848, [%rd7+352];
	fma.rn.f64 	%fd4849, %fd4848, %fd507, %fd4847;
	ld.global.f64 	%fd4850, [%rd7+360];
	fma.rn.f64 	%fd4851, %fd4850, %fd506, %fd4849;
	ld.global.f64 	%fd4852, [%rd7+368];
	sub.f64 	%fd4853, %fd4851, %fd4852;
	abs.f64 	%fd4854, %fd4853;
	ld.global.f64 	%fd4856, [%rd5+24];
	setp.lt.f64 	%p571, %fd4854, %fd4856;
	ld.global.f64 	%fd4858, [%rd7+384];
	fma.rn.f64 	%fd4859, %fd4858, %fd4753, 0d0000000000000000;
	ld.global.f64 	%fd4860, [%rd7+392];
	fma.rn.f64 	%fd4861, %fd4860, %fd514, %fd4859;
	ld.global.f64 	%fd4862, [%rd7+400];
	fma.rn.f64 	%fd4863, %fd4862, %fd513, %fd4861;
	ld.global.f64 	%fd4864, [%rd7+408];
	fma.rn.f64 	%fd4865, %fd4864, %fd512, %fd4863;
	ld.global.f64 	%fd4866, [%rd7+416];
	fma.rn.f64 	%fd4867, %fd4866, %fd511, %fd4865;
	ld.global.f64 	%fd4868, [%rd7+424];
	fma.rn.f64 	%fd4869, %fd4868, %fd510, %fd4867;
	ld.global.f64 	%fd4870, [%rd7+432];
	fma.rn.f64 	%fd4871, %fd4870, %fd509, %fd4869;
	ld.global.f64 	%fd4872, [%rd7+440];
	fma.rn.f64 	%fd4873, %fd4872, %fd508, %fd4871;
	ld.global.f64 	%fd4874, [%rd7+448];
	fma.rn.f64 	%fd4875, %fd4874, %fd507, %fd4873;
	ld.global.f64 	%fd4876, [%rd7+456];
	fma.rn.f64 	%fd4877, %fd4876, %fd506, %fd4875;
	ld.global.f64 	%fd4878, [%rd7+464];
	sub.f64 	%fd4879, %fd4877, %fd4878;
	abs.f64 	%fd4880, %fd4879;
	ld.global.f64 	%fd4882, [%rd5+32];
	setp.lt.f64 	%p572, %fd4880, %fd4882;
	ld.global.f64 	%fd4884, [%rd7+480];
	fma.rn.f64 	%fd4885, %fd4884, %fd4753, 0d0000000000000000;
	ld.global.f64 	%fd4886, [%rd7+488];
	fma.rn.f64 	%fd4887, %fd4886, %fd514, %fd4885;
	ld.global.f64 	%fd4888, [%rd7+496];
	fma.rn.f64 	%fd4889, %fd4888, %fd513, %fd4887;
	ld.global.f64 	%fd4890, [%rd7+504];
	fma.rn.f64 	%fd4891, %fd4890, %fd512, %fd4889;
	ld.global.f64 	%fd4892, [%rd7+512];
	fma.rn.f64 	%fd4893, %fd4892, %fd511, %fd4891;
	ld.global.f64 	%fd4894, [%rd7+520];
	fma.rn.f64 	%fd4895, %fd4894, %fd510, %fd4893;
	ld.global.f64 	%fd4896, [%rd7+528];
	fma.rn.f64 	%fd4897, %fd4896, %fd509, %fd4895;
	ld.global.f64 	%fd4898, [%rd7+536];
	fma.rn.f64 	%fd4899, %fd4898, %fd508, %fd4897;
	ld.global.f64 	%fd4900, [%rd7+544];
	fma.rn.f64 	%fd4901, %fd4900, %fd507, %fd4899;
	ld.global.f64 	%fd4902, [%rd7+552];
	fma.rn.f64 	%fd4903, %fd4902, %fd506, %fd4901;
	ld.global.f64 	%fd4904, [%rd7+560];
	sub.f64 	%fd4905, %fd4903, %fd4904;
	abs.f64 	%fd4906, %fd4905;
	ld.global.f64 	%fd4908, [%rd5+40];
	setp.lt.f64 	%p573, %fd4906, %fd4908;
	ld.global.f64 	%fd4910, [%rd7+576];
	fma.rn.f64 	%fd4911, %fd4910, %fd4753, 0d0000000000000000;
	ld.global.f64 	%fd4912, [%rd7+584];
	fma.rn.f64 	%fd4913, %fd4912, %fd514, %fd4911;
	ld.global.f64 	%fd4914, [%rd7+592];
	fma.rn.f64 	%fd4915, %fd4914, %fd513, %fd4913;
	ld.global.f64 	%fd4916, [%rd7+600];
	fma.rn.f64 	%fd4917, %fd4916, %fd512, %fd4915;
	ld.global.f64 	%fd4918, [%rd7+608];
	fma.rn.f64 	%fd4919, %fd4918, %fd511, %fd4917;
	ld.global.f64 	%fd4920, [%rd7+616];
	fma.rn.f64 	%fd4921, %fd4920, %fd510, %fd4919;
	ld.global.f64 	%fd4922, [%rd7+624];
	fma.rn.f64 	%fd4923, %fd4922, %fd509, %fd4921;
	ld.global.f64 	%fd4924, [%rd7+632];
	fma.rn.f64 	%fd4925, %fd4924, %fd508, %fd4923;
	ld.global.f64 	%fd4926, [%rd7+640];
	fma.rn.f64 	%fd4927, %fd4926, %fd507, %fd4925;
	ld.global.f64 	%fd4928, [%rd7+648];
	fma.rn.f64 	%fd4929, %fd4928, %fd506, %fd4927;
	ld.global.f64 	%fd4930, [%rd7+656];
	sub.f64 	%fd4931, %fd4929, %fd4930;
	abs.f64 	%fd4932, %fd4931;
	ld.global.f64 	%fd4934, [%rd5+48];
	setp.lt.f64 	%p574, %fd4932, %fd4934;
	ld.global.f64 	%fd4936, [%rd7+672];
	fma.rn.f64 	%fd4937, %fd4936, %fd4753, 0d0000000000000000;
	ld.global.f64 	%fd4938, [%rd7+680];
	fma.rn.f64 	%fd4939, %fd4938, %fd514, %fd4937;
	ld.global.f64 	%fd4940, [%rd7+688];
	fma.rn.f64 	%fd4941, %fd4940, %fd513, %fd4939;
	ld.global.f64 	%fd4942, [%rd7+696];
	fma.rn.f64 	%fd4943, %fd4942, %fd512, %fd4941;
	ld.global.f64 	%fd4944, [%rd7+704];
	fma.rn.f64 	%fd4945, %fd4944, %fd511, %fd4943;
	ld.global.f64 	%fd4946, [%rd7+712];
	fma.rn.f64 	%fd4947, %fd4946, %fd510, %fd4945;
	ld.global.f64 	%fd4948, [%rd7+720];
	fma.rn.f64 	%fd4949, %fd4948, %fd509, %fd4947;
	ld.global.f64 	%fd4950, [%rd7+728];
	fma.rn.f64 	%fd4951, %fd4950, %fd508, %fd4949;
	ld.global.f64 	%fd4952, [%rd7+736];
	fma.rn.f64 	%fd4953, %fd4952, %fd507, %fd4951;
	ld.global.f64 	%fd4954, [%rd7+744];
	fma.rn.f64 	%fd4955, %fd4954, %fd506, %fd4953;
	ld.global.f64 	%fd4956, [%rd7+752];
	sub.f64 	%fd4957, %fd4955, %fd4956;
	abs.f64 	%fd4958, %fd4957;
	ld.global.f64 	%fd4960, [%rd5+56];
	setp.lt.f64 	%p575, %fd4958, %fd4960;
	ld.global.f64 	%fd4962, [%rd7+768];
	fma.rn.f64 	%fd4963, %fd4962, %fd4753, 0d0000000000000000;
	ld.global.f64 	%fd4964, [%rd7+776];
	fma.rn.f64 	%fd4965, %fd4964, %fd514, %fd4963;
	ld.global.f64 	%fd4966, [%rd7+784];
	fma.rn.f64 	%fd4967, %fd4966, %fd513, %fd4965;
	ld.global.f64 	%fd4968, [%rd7+792];
	fma.rn.f64 	%fd4969, %fd4968, %fd512, %fd4967;
	ld.global.f64 	%fd4970, [%rd7+800];
	fma.rn.f64 	%fd4971, %fd4970, %fd511, %fd4969;
	ld.global.f64 	%fd4972, [%rd7+808];
	fma.rn.f64 	%fd4973, %fd4972, %fd510, %fd4971;
	ld.global.f64 	%fd4974, [%rd7+816];
	fma.rn.f64 	%fd4975, %fd4974, %fd509, %fd4973;
	ld.global.f64 	%fd4976, [%rd7+824];
	fma.rn.f64 	%fd4977, %fd4976, %fd508, %fd4975;
	ld.global.f64 	%fd4978, [%rd7+832];
	fma.rn.f64 	%fd4979, %fd4978, %fd507, %fd4977;
	ld.global.f64 	%fd4980, [%rd7+840];
	fma.rn.f64 	%fd4981, %fd4980, %fd506, %fd4979;
	ld.global.f64 	%fd4982, [%rd7+848];
	sub.f64 	%fd4983, %fd4981, %fd4982;
	abs.f64 	%fd4984, %fd4983;
	ld.global.f64 	%fd4986, [%rd5+64];
	setp.lt.f64 	%p576, %fd4984, %fd4986;
	ld.global.f64 	%fd4988, [%rd7+864];
	fma.rn.f64 	%fd4989, %fd4988, %fd4753, 0d0000000000000000;
	ld.global.f64 	%fd4990, [%rd7+872];
	fma.rn.f64 	%fd4991, %fd4990, %fd514, %fd4989;
	ld.global.f64 	%fd4992, [%rd7+880];
	fma.rn.f64 	%fd4993, %fd4992, %fd513, %fd4991;
	ld.global.f64 	%fd4994, [%rd7+888];
	fma.rn.f64 	%fd4995, %fd4994, %fd512, %fd4993;
	ld.global.f64 	%fd4996, [%rd7+896];
	fma.rn.f64 	%fd4997, %fd4996, %fd511, %fd4995;
	ld.global.f64 	%fd4998, [%rd7+904];
	fma.rn.f64 	%fd4999, %fd4998, %fd510, %fd4997;
	ld.global.f64 	%fd5000, [%rd7+912];
	fma.rn.f64 	%fd5001, %fd5000, %fd509, %fd4999;
	ld.global.f64 	%fd5002, [%rd7+920];
	fma.rn.f64 	%fd5003, %fd5002, %fd508, %fd5001;
	ld.global.f64 	%fd5004, [%rd7+928];
	fma.rn.f64 	%fd5005, %fd5004, %fd507, %fd5003;
	ld.global.f64 	%fd5006, [%rd7+936];
	fma.rn.f64 	%fd5007, %fd5006, %fd506, %fd5005;
	ld.global.f64 	%fd5008, [%rd7+944];
	sub.f64 	%fd5009, %fd5007, %fd5008;
	abs.f64 	%fd5010, %fd5009;
	ld.global.f64 	%fd5011, [%rd5+72];
	setp.lt.f64 	%p577, %fd5010, %fd5011;
	and.pred  	%p578, %p577, %p576;
	and.pred  	%p579, %p578, %p575;
	and.pred  	%p580, %p579, %p574;
	and.pred  	%p581, %p580, %p573;
	and.pred  	%p582, %p581, %p572;
	and.pred  	%p583, %p582, %p571;
	and.pred  	%p584, %p583, %p570;
	and.pred  	%p585, %p584, %p569;
	and.pred  	%p586, %p585, %p568;
	selp.u32 	%r3287, 1, 0, %p586;
$L__BB4_990:
	add.s32 	%r1344, %r144, 4;
	setp.ge.s32 	%p587, %r1344, %r140;
	mov.b32 	%r3288, 1;
	@%p587 bra 	$L__BB4_1022;
	ld.global.u64 	%rd1665, [%rd6+72];
	or.b64  	%rd3555, %rd1390, %rd1665;
	and.b64  	%rd3556, %rd3555, -4294967296;
	setp.ne.s64 	%p588, %rd3556, 0;
	@%p588 bra 	$L__BB4_993;
	cvt.u32.u64 	%r1345, %rd1665;
	cvt.u32.u64 	%r1346, %rd1390;
	div.u32 	%r1347, %r1346, %r1345;
	mul.lo.s32 	%r1348, %r1347, %r1345;
	sub.s32 	%r1349, %r1346, %r1348;
	cvt.u64.u32 	%rd5260, %r1347;
	cvt.u64.u32 	%rd5261, %r1349;
	bra.uni 	$L__BB4_994;
$L__BB4_993:
	div.s64 	%rd5260, %rd1390, %rd1665;
	mul.lo.s64 	%rd3557, %rd5260, %rd1665;
	sub.s64 	%rd5261, %rd1390, %rd3557;
$L__BB4_994:
	ld.global.f64 	%fd5012, [%rd8+216];
	cvt.rn.f64.s64 	%fd5013, %rd5261;
	ld.global.f64 	%fd5014, [%rd8+232];
	fma.rn.f64 	%fd515, %fd5014, %fd5013, %fd5012;
	ld.global.u64 	%rd1672, [%rd6+64];
	or.b64  	%rd3558, %rd5260, %rd1672;
	and.b64  	%rd3559, %rd3558, -4294967296;
	setp.ne.s64 	%p589, %rd3559, 0;
	@%p589 bra 	$L__BB4_996;
	cvt.u32.u64 	%r1350, %rd1672;
	cvt.u32.u64 	%r1351, %rd5260;
	div.u32 	%r1352, %r1351, %r1350;
	mul.lo.s32 	%r1353, %r1352, %r1350;
	sub.s32 	%r1354, %r1351, %r1353;
	cvt.u64.u32 	%rd5262, %r1352;
	cvt.u64.u32 	%rd5263, %r1354;
	bra.uni 	$L__BB4_997;
$L__BB4_996:
	div.s64 	%rd5262, %rd5260, %rd1672;
	mul.lo.s64 	%rd3560, %rd5262, %rd1672;
	sub.s64 	%rd5263, %rd5260, %rd3560;
$L__BB4_997:
	ld.global.f64 	%fd5015, [%rd8+192];
	cvt.rn.f64.s64 	%fd5016, %rd5263;
	ld.global.f64 	%fd5017, [%rd8+208];
	fma.rn.f64 	%fd516, %fd5017, %fd5016, %fd5015;
	ld.global.u64 	%rd1679, [%rd6+56];
	or.b64  	%rd3561, %rd5262, %rd1679;
	and.b64  	%rd3562, %rd3561, -4294967296;
	setp.ne.s64 	%p590, %rd3562, 0;
	@%p590 bra 	$L__BB4_999;
	cvt.u32.u64 	%r1355, %rd1679;
	cvt.u32.u64 	%r1356, %rd5262;
	div.u32 	%r1357, %r1356, %r1355;
	mul.lo.s32 	%r1358, %r1357, %r1355;
	sub.s32 	%r1359, %r1356, %r1358;
	cvt.u64.u32 	%rd5264, %r1357;
	cvt.u64.u32 	%rd5265, %r1359;
	bra.uni 	$L__BB4_1000;
$L__BB4_999:
	div.s64 	%rd5264, %rd5262, %rd1679;
	mul.lo.s64 	%rd3563, %rd5264, %rd1679;
	sub.s64 	%rd5265, %rd5262, %rd3563;
$L__BB4_1000:
	ld.global.f64 	%fd5018, [%rd8+168];
	cvt.rn.f64.s64 	%fd5019, %rd5265;
	ld.global.f64 	%fd5020, [%rd8+184];
	fma.rn.f64 	%fd517, %fd5020, %fd5019, %fd5018;
	ld.global.u64 	%rd1686, [%rd6+48];
	or.b64  	%rd3564, %rd5264, %rd1686;
	and.b64  	%rd3565, %rd3564, -4294967296;
	setp.ne.s64 	%p591, %rd3565, 0;
	@%p591 bra 	$L__BB4_1002;
	cvt.u32.u64 	%r1360, %rd1686;
	cvt.u32.u64 	%r1361, %rd5264;
	div.u32 	%r1362, %r1361, %r1360;
	mul.lo.s32 	%r1363, %r1362, %r1360;
	sub.s32 	%r1364, %r1361, %r1363;
	cvt.u64.u32 	%rd5266, %r1362;
	cvt.u64.u32 	%rd5267, %r1364;
	bra.uni 	$L__BB4_1003;
$L__BB4_1002:
	div.s64 	%rd5266, %rd5264, %rd1686;
	mul.lo.s64 	%rd3566, %rd5266, %rd1686;
	sub.s64 	%rd5267, %rd5264, %rd3566;
$L__BB4_1003:
	ld.global.f64 	%fd5021, [%rd8+144];
	cvt.rn.f64.s64 	%fd5022, %rd5267;
	ld.global.f64 	%fd5023, [%rd8+160];
	fma.rn.f64 	%fd518, %fd5023, %fd5022, %fd5021;
	ld.global.u64 	%rd1693, [%rd6+40];
	or.b64  	%rd3567, %rd5266, %rd1693;
	and.b64  	%rd3568, %rd3567, -4294967296;
	setp.ne.s64 	%p592, %rd3568, 0;
	@%p592 bra 	$L__BB4_1005;
	cvt.u32.u64 	%r1365, %rd1693;
	cvt.u32.u64 	%r1366, %rd5266;
	div.u32 	%r1367, %r1366, %r1365;
	mul.lo.s32 	%r1368, %r1367, %r1365;
	sub.s32 	%r1369, %r1366, %r1368;
	cvt.u64.u32 	%rd5268, %r1367;
	cvt.u64.u32 	%rd5269, %r1369;
	bra.uni 	$L__BB4_1006;
$L__BB4_1005:
	div.s64 	%rd5268, %rd5266, %rd1693;
	mul.lo.s64 	%rd3569, %rd5268, %rd1693;
	sub.s64 	%rd5269, %rd5266, %rd3569;
$L__BB4_1006:
	ld.global.f64 	%fd5024, [%rd8+120];
	cvt.rn.f64.s64 	%fd5025, %rd5269;
	ld.global.f64 	%fd5026, [%rd8+136];
	fma.rn.f64 	%fd519, %fd5026, %fd5025, %fd5024;
	ld.global.u64 	%rd1700, [%rd6+32];
	or.b64  	%rd3570, %rd5268, %rd1700;
	and.b64  	%rd3571, %rd3570, -4294967296;
	setp.ne.s64 	%p593, %rd3571, 0;
	@%p593 bra 	$L__BB4_1008;
	cvt.u32.u64 	%r1370, %rd1700;
	cvt.u32.u64 	%r1371, %rd5268;
	div.u32 	%r1372, %r1371, %r1370;
	mul.lo.s32 	%r1373, %r1372, %r1370;
	sub.s32 	%r1374, %r1371, %r1373;
	cvt.u64.u32 	%rd5270, %r1372;
	cvt.u64.u32 	%rd5271, %r1374;
	bra.uni 	$L__BB4_1009;
$L__BB4_1008:
	div.s64 	%rd5270, %rd5268, %rd1700;
	mul.lo.s64 	%rd3572, %rd5270, %rd1700;
	sub.s64 	%rd5271, %rd5268, %rd3572;
$L__BB4_1009:
	ld.global.f64 	%fd5027, [%rd8+96];
	cvt.rn.f64.s64 	%fd5028, %rd5271;
	ld.global.f64 	%fd5029, [%rd8+112];
	fma.rn.f64 	%fd520, %fd5029, %fd5028, %fd5027;
	ld.global.u64 	%rd1707, [%rd6+24];
	or.b64  	%rd3573, %rd5270, %rd1707;
	and.b64  	%rd3574, %rd3573, -4294967296;
	setp.ne.s64 	%p594, %rd3574, 0;
	@%p594 bra 	$L__BB4_1011;
	cvt.u32.u64 	%r1375, %rd1707;
	cvt.u32.u64 	%r1376, %rd5270;
	div.u32 	%r1377, %r1376, %r1375;
	mul.lo.s32 	%r1378, %r1377, %r1375;
	sub.s32 	%r1379, %r1376, %r1378;
	cvt.u64.u32 	%rd5272, %r1377;
	cvt.u64.u32 	%rd5273, %r1379;
	bra.uni 	$L__BB4_1012;
$L__BB4_1011:
	div.s64 	%rd5272, %rd5270, %rd1707;
	mul.lo.s64 	%rd3575, %rd5272, %rd1707;
	sub.s64 	%rd5273, %rd5270, %rd3575;
$L__BB4_1012:
	ld.global.f64 	%fd5030, [%rd8+72];
	cvt.rn.f64.s64 	%fd5031, %rd5273;
	ld.global.f64 	%fd5032, [%rd8+88];
	fma.rn.f64 	%fd521, %fd5032, %fd5031, %fd5030;
	ld.global.u64 	%rd1714, [%rd6+16];
	or.b64  	%rd3576, %rd5272, %rd1714;
	and.b64  	%rd3577, %rd3576, -4294967296;
	setp.ne.s64 	%p595, %rd3577, 0;
	@%p595 bra 	$L__BB4_1014;
	cvt.u32.u64 	%r1380, %rd1714;
	cvt.u32.u64 	%r1381, %rd5272;
	div.u32 	%r1382, %r1381, %r1380;
	mul.lo.s32 	%r1383, %r1382, %r1380;
	sub.s32 	%r1384, %r1381, %r1383;
	cvt.u64.u32 	%rd5274, %r1382;
	cvt.u64.u32 	%rd5275, %r1384;
	bra.uni 	$L__BB4_1015;
$L__BB4_1014:
	div.s64 	%rd5274, %rd5272, %rd1714;
	mul.lo.s64 	%rd3578, %rd5274, %rd1714;
	sub.s64 	%rd5275, %rd5272, %rd3578;
$L__BB4_1015:
	ld.global.f64 	%fd5033, [%rd8+48];
	cvt.rn.f64.s64 	%fd5034, %rd5275;
	ld.global.f64 	%fd5035, [%rd8+64];
	fma.rn.f64 	%fd522, %fd5035, %fd5034, %fd5033;
	ld.global.u64 	%rd1721, [%rd6+8];
	or.b64  	%rd3579, %rd5274, %rd1721;
	and.b64  	%rd3580, %rd3579, -4294967296;
	setp.ne.s64 	%p596, %rd3580, 0;
	@%p596 bra 	$L__BB4_1017;
	cvt.u32.u64 	%r1385, %rd1721;
	cvt.u32.u64 	%r1386, %rd5274;
	div.u32 	%r1387, %r1386, %r1385;
	mul.lo.s32 	%r1388, %r1387, %r1385;
	sub.s32 	%r1389, %r1386, %r1388;
	cvt.u64.u32 	%rd5276, %r1387;
	cvt.u64.u32 	%rd5277, %r1389;
	bra.uni 	$L__BB4_1018;
$L__BB4_1017:
	div.s64 	%rd5276, %rd5274, %rd1721;
	mul.lo.s64 	%rd3581, %rd5276, %rd1721;
	sub.s64 	%rd5277, %rd5274, %rd3581;
$L__BB4_1018:
	ld.global.f64 	%fd5036, [%rd8+24];
	cvt.rn.f64.s64 	%fd5037, %rd5277;
	ld.global.f64 	%fd5038, [%rd8+40];
	fma.rn.f64 	%fd523, %fd5038, %fd5037, %fd5036;
	ld.global.u64 	%rd1728, [%rd6];
	or.b64  	%rd3582, %rd5276, %rd1728;
	and.b64  	%rd3583, %rd3582, -4294967296;
	setp.ne.s64 	%p597, %rd3583, 0;
	@%p597 bra 	$L__BB4_1020;
	cvt.u32.u64 	%r1390, %rd1728;
	cvt.u32.u64 	%r1391, %rd5276;
	rem.u32 	%r1392, %r1391, %r1390;
	cvt.u64.u32 	%rd5278, %r1392;
	bra.uni 	$L__BB4_1021;
$L__BB4_1020:
	rem.s64 	%rd5278, %rd5276, %rd1728;
$L__BB4_1021:
	ld.global.f64 	%fd5039, [%rd8];
	cvt.rn.f64.s64 	%fd5040, %rd5278;
	ld.global.f64 	%fd5041, [%rd8+16];
	fma.rn.f64 	%fd5042, %fd5041, %fd5040, %fd5039;
	ld.global.f64 	%fd5043, [%rd7];
	fma.rn.f64 	%fd5044, %fd5043, %fd5042, 0d0000000000000000;
	ld.global.f64 	%fd5045, [%rd7+8];
	fma.rn.f64 	%fd5046, %fd5045, %fd523, %fd5044;
	ld.global.f64 	%fd5047, [%rd7+16];
	fma.rn.f64 	%fd5048, %fd5047, %fd522, %fd5046;
	ld.global.f64 	%fd5049, [%rd7+24];
	fma.rn.f64 	%fd5050, %fd5049, %fd521, %fd5048;
	ld.global.f64 	%fd5051, [%rd7+32];
	fma.rn.f64 	%fd5052, %fd5051, %fd520, %fd5050;
	ld.global.f64 	%fd5053, [%rd7+40];
	fma.rn.f64 	%fd5054, %fd5053, %fd519, %fd5052;
	ld.global.f64 	%fd5055, [%rd7+48];
	fma.rn.f64 	%fd5056, %fd5055, %fd518, %fd5054;
	ld.global.f64 	%fd5057, [%rd7+56];
	fma.rn.f64 	%fd5058, %fd5057, %fd517, %fd5056;
	ld.global.f64 	%fd5059, [%rd7+64];
	fma.rn.f64 	%fd5060, %fd5059, %fd516, %fd5058;
	ld.global.f64 	%fd5061, [%rd7+72];
	fma.rn.f64 	%fd5062, %fd5061, %fd515, %fd5060;
	ld.global.f64 	%fd5063, [%rd7+80];
	sub.f64 	%fd5064, %fd5062, %fd5063;
	abs.f64 	%fd5065, %fd5064;
	ld.global.f64 	%fd5067, [%rd5];
	setp.lt.f64 	%p598, %fd5065, %fd5067;
	ld.global.f64 	%fd5069, [%rd7+96];
	fma.rn.f64 	%fd5070, %fd5069, %fd5042, 0d0000000000000000;
	ld.global.f64 	%fd5071, [%rd7+104];
	fma.rn.f64 	%fd5072, %fd5071, %fd523, %fd5070;
	ld.global.f64 	%fd5073, [%rd7+112];
	fma.rn.f64 	%fd5074, %fd5073, %fd522, %fd5072;
	ld.global.f64 	%fd5075, [%rd7+120];
	fma.rn.f64 	%fd5076, %fd5075, %fd521, %fd5074;
	ld.global.f64 	%fd5077, [%rd7+128];
	fma.rn.f64 	%fd5078, %fd5077, %fd520, %fd5076;
	ld.global.f64 	%fd5079, [%rd7+136];
	fma.rn.f64 	%fd5080, %fd5079, %fd519, %fd5078;
	ld.global.f64 	%fd5081, [%rd7+144];
	fma.rn.f64 	%fd5082, %fd5081, %fd518, %fd5080;
	ld.global.f64 	%fd5083, [%rd7+152];
	fma.rn.f64 	%fd5084, %fd5083, %fd517, %fd5082;
	ld.global.f64 	%fd5085, [%rd7+160];
	fma.rn.f64 	%fd5086, %fd5085, %fd516, %fd5084;
	ld.global.f64 	%fd5087, [%rd7+168];
	fma.rn.f64 	%fd5088, %fd5087, %fd515, %fd5086;
	ld.global.f64 	%fd5089, [%rd7+176];
	sub.f64 	%fd5090, %fd5088, %fd5089;
	abs.f64 	%fd5091, %fd5090;
	ld.global.f64 	%fd5093, [%rd5+8];
	setp.lt.f64 	%p599, %fd5091, %fd5093;
	ld.global.f64 	%fd5095, [%rd7+192];
	fma.rn.f64 	%fd5096, %fd5095, %fd5042, 0d0000000000000000;
	ld.global.f64 	%fd5097, [%rd7+200];
	fma.rn.f64 	%fd5098, %fd5097, %fd523, %fd5096;
	ld.global.f64 	%fd5099, [%rd7+208];
	fma.rn.f64 	%fd5100, %fd5099, %fd522, %fd5098;
	ld.global.f64 	%fd5101, [%rd7+216];
	fma.rn.f64 	%fd5102, %fd5101, %fd521, %fd5100;
	ld.global.f64 	%fd5103, [%rd7+224];
	fma.rn.f64 	%fd5104, %fd5103, %fd520, %fd5102;
	ld.global.f64 	%fd5105, [%rd7+232];
	fma.rn.f64 	%fd5106, %fd5105, %fd519, %fd5104;
	ld.global.f64 	%fd5107, [%rd7+240];
	fma.rn.f64 	%fd5108, %fd5107, %fd518, %fd5106;
	ld.global.f64 	%fd5109, [%rd7+248];
	fma.rn.f64 	%fd5110, %fd5109, %fd517, %fd5108;
	ld.global.f64 	%fd5111, [%rd7+256];
	fma.rn.f64 	%fd5112, %fd5111, %fd516, %fd5110;
	ld.global.f64 	%fd5113, [%rd7+264];
	fma.rn.f64 	%fd5114, %fd5113, %fd515, %fd5112;
	ld.global.f64 	%fd5115, [%rd7+272];
	sub.f64 	%fd5116, %fd5114, %fd5115;
	abs.f64 	%fd5117, %fd5116;
	ld.global.f64 	%fd5119, [%rd5+16];
	setp.lt.f64 	%p600, %fd5117, %fd5119;
	ld.global.f64 	%fd5121, [%rd7+288];
	fma.rn.f64 	%fd5122, %fd5121, %fd5042, 0d0000000000000000;
	ld.global.f64 	%fd5123, [%rd7+296];
	fma.rn.f64 	%fd5124, %fd5123, %fd523, %fd5122;
	ld.global.f64 	%fd5125, [%rd7+304];
	fma.rn.f64 	%fd5126, %fd5125, %fd522, %fd5124;
	ld.global.f64 	%fd5127, [%rd7+312];
	fma.rn.f64 	%fd5128, %fd5127, %fd521, %fd5126;
	ld.global.f64 	%fd5129, [%rd7+320];
	fma.rn.f64 	%fd5130, %fd5129, %fd520, %fd5128;
	ld.global.f64 	%fd5131, [%rd7+328];
	fma.rn.f64 	%fd5132, %fd5131, %fd519, %fd5130;
	ld.global.f64 	%fd5133, [%rd7+336];
	fma.rn.f64 	%fd5134, %fd5133, %fd518, %fd5132;
	ld.global.f64 	%fd5135, [%rd7+344];
	fma.rn.f64 	%fd5136, %fd5135, %fd517, %fd5134;
	ld.global.f64 	%fd5137, [%rd7+352];
	fma.rn.f64 	%fd5138, %fd5137, %fd516, %fd5136;
	ld.global.f64 	%fd5139, [%rd7+360];
	fma.rn.f64 	%fd5140, %fd5139, %fd515, %fd5138;
	ld.global.f64 	%fd5141, [%rd7+368];
	sub.f64 	%fd5142, %fd5140, %fd5141;
	abs.f64 	%fd5143, %fd5142;
	ld.global.f64 	%fd5145, [%rd5+24];
	setp.lt.f64 	%p601, %fd5143, %fd5145;
	ld.global.f64 	%fd5147, [%rd7+384];
	fma.rn.f64 	%fd5148, %fd5147, %fd5042, 0d0000000000000000;
	ld.global.f64 	%fd5149, [%rd7+392];
	fma.rn.f64 	%fd5150, %fd5149, %fd523, %fd5148;
	ld.global.f64 	%fd5151, [%rd7+400];
	fma.rn.f64 	%fd5152, %fd5151, %fd522, %fd5150;
	ld.global.f64 	%fd5153, [%rd7+408];
	fma.rn.f64 	%fd5154, %fd5153, %fd521, %fd5152;
	ld.global.f64 	%fd5155, [%rd7+416];
	fma.rn.f64 	%fd5156, %fd5155, %fd520, %fd5154;
	ld.global.f64 	%fd5157, [%rd7+424];
	fma.rn.f64 	%fd5158, %fd5157, %fd519, %fd5156;
	ld.global.f64 	%fd5159, [%rd7+432];
	fma.rn.f64 	%fd5160, %fd5159, %fd518, %fd5158;
	ld.global.f64 	%fd5161, [%rd7+440];
	fma.rn.f64 	%fd5162, %fd5161, %fd517, %fd5160;
	ld.global.f64 	%fd5163, [%rd7+448];
	fma.rn.f64 	%fd5164, %fd5163, %fd516, %fd5162;
	ld.global.f64 	%fd5165, [%rd7+456];
	fma.rn.f64 	%fd5166, %fd5165, %fd515, %fd5164;
	ld.global.f64 	%fd5167, [%rd7+464];
	sub.f64 	%fd5168, %fd5166, %fd5167;
	abs.f64 	%fd5169, %fd5168;
	ld.global.f64 	%fd5171, [%rd5+32];
	setp.lt.f64 	%p602, %fd5169, %fd5171;
	ld.global.f64 	%fd5173, [%rd7+480];
	fma.rn.f64 	%fd5174, %fd5173, %fd5042, 0d0000000000000000;
	ld.global.f64 	%fd5175, [%rd7+488];
	fma.rn.f64 	%fd5176, %fd5175, %fd523, %fd5174;
	ld.global.f64 	%fd5177, [%rd7+496];
	fma.rn.f64 	%fd5178, %fd5177, %fd522, %fd5176;
	ld.global.f64 	%fd5179, [%rd7+504];
	fma.rn.f64 	%fd5180, %fd5179, %fd521, %fd5178;
	ld.global.f64 	%fd5181, [%rd7+512];
	fma.rn.f64 	%fd5182, %fd5181, %fd520, %fd5180;
	ld.global.f64 	%fd5183, [%rd7+520];
	fma.rn.f64 	%fd5184, %fd5183, %fd519, %fd5182;
	ld.global.f64 	%fd5185, [%rd7+528];
	fma.rn.f64 	%fd5186, %fd5185, %fd518, %fd5184;
	ld.global.f64 	%fd5187, [%rd7+536];
	fma.rn.f64 	%fd5188, %fd5187, %fd517, %fd5186;
	ld.global.f64 	%fd5189, [%rd7+544];
	fma.rn.f64 	%fd5190, %fd5189, %fd516, %fd5188;
	ld.global.f64 	%fd5191, [%rd7+552];
	fma.rn.f64 	%fd5192, %fd5191, %fd515, %fd5190;
	ld.global.f64 	%fd5193, [%rd7+560];
	sub.f64 	%fd5194, %fd5192, %fd5193;
	abs.f64 	%fd5195, %fd5194;
	ld.global.f64 	%fd5197, [%rd5+40];
	setp.lt.f64 	%p603, %fd5195, %fd5197;
	ld.global.f64 	%fd5199, [%rd7+576];
	fma.rn.f64 	%fd5200, %fd5199, %fd5042, 0d0000000000000000;
	ld.global.f64 	%fd5201, [%rd7+584];
	fma.rn.f64 	%fd5202, %fd5201, %fd523, %fd5200;
	ld.global.f64 	%fd5203, [%rd7+592];
	fma.rn.f64 	%fd5204, %fd5203, %fd522, %fd5202;
	ld.global.f64 	%fd5205, [%rd7+600];
	fma.rn.f64 	%fd5206, %fd5205, %fd521, %fd5204;
	ld.global.f64 	%fd5207, [%rd7+608];
	fma.rn.f64 	%fd5208, %fd5207, %fd520, %fd5206;
	ld.global.f64 	%fd5209, [%rd7+616];
	fma.rn.f64 	%fd5210, %fd5209, %fd519, %fd5208;
	ld.global.f64 	%fd5211, [%rd7+624];
	fma.rn.f64 	%fd5212, %fd5211, %fd518, %fd5210;
	ld.global.f64 	%fd5213, [%rd7+632];
	fma.rn.f64 	%fd5214, %fd5213, %fd517, %fd5212;
	ld.global.f64 	%fd5215, [%rd7+640];
	fma.rn.f64 	%fd5216, %fd5215, %fd516, %fd5214;
	ld.global.f64 	%fd5217, [%rd7+648];
	fma.rn.f64 	%fd5218, %fd5217, %fd515, %fd5216;
	ld.global.f64 	%fd5219, [%rd7+656];
	sub.f64 	%fd5220, %fd5218, %fd5219;
	abs.f64 	%fd5221, %fd5220;
	ld.global.f64 	%fd5223, [%rd5+48];
	setp.lt.f64 	%p604, %fd5221, %fd5223;
	ld.global.f64 	%fd5225, [%rd7+672];
	fma.rn.f64 	%fd5226, %fd5225, %fd5042, 0d0000000000000000;
	ld.global.f64 	%fd5227, [%rd7+680];
	fma.rn.f64 	%fd5228, %fd5227, %fd523, %fd5226;
	ld.global.f64 	%fd5229, [%rd7+688];
	fma.rn.f64 	%fd5230, %fd5229, %fd522, %fd5228;
	ld.global.f64 	%fd5231, [%rd7+696];
	fma.rn.f64 	%fd5232, %fd5231, %fd521, %fd5230;
	ld.global.f64 	%fd5233, [%rd7+704];
	fma.rn.f64 	%fd5234, %fd5233, %fd520, %fd5232;
	ld.global.f64 	%fd5235, [%rd7+712];
	fma.rn.f64 	%fd5236, %fd5235, %fd519, %fd5234;
	ld.global.f64 	%fd5237, [%rd7+720];
	fma.rn.f64 	%fd5238, %fd5237, %fd518, %fd5236;
	ld.global.f64 	%fd5239, [%rd7+728];
	fma.rn.f64 	%fd5240, %fd5239, %fd517, %fd5238;
	ld.global.f64 	%fd5241, [%rd7+736];
	fma.rn.f64 	%fd5242, %fd5241, %fd516, %fd5240;
	ld.global.f64 	%fd5243, [%rd7+744];
	fma.rn.f64 	%fd5244, %fd5243, %fd515, %fd5242;
	ld.global.f64 	%fd5245, [%rd7+752];
	sub.f64 	%fd5246, %fd5244, %fd5245;
	abs.f64 	%fd5247, %fd5246;
	ld.global.f64 	%fd5249, [%rd5+56];
	setp.lt.f64 	%p605, %fd5247, %fd5249;
	ld.global.f64 	%fd5251, [%rd7+768];
	fma.rn.f64 	%fd5252, %fd5251, %fd5042, 0d0000000000000000;
	ld.global.f64 	%fd5253, [%rd7+776];
	fma.rn.f64 	%fd5254, %fd5253, %fd523, %fd5252;
	ld.global.f64 	%fd5255, [%rd7+784];
	fma.rn.f64 	%fd5256, %fd5255, %fd522, %fd5254;
	ld.global.f64 	%fd5257, [%rd7+792];
	fma.rn.f64 	%fd5258, %fd5257, %fd521, %fd5256;
	ld.global.f64 	%fd5259, [%rd7+800];
	fma.rn.f64 	%fd5260, %fd5259, %fd520, %fd5258;
	ld.global.f64 	%fd5261, [%rd7+808];
	fma.rn.f64 	%fd5262, %fd5261, %fd519, %fd5260;
	ld.global.f64 	%fd5263, [%rd7+816];
	fma.rn.f64 	%fd5264, %fd5263, %fd518, %fd5262;
	ld.global.f64 	%fd5265, [%rd7+824];
	fma.rn.f64 	%fd5266, %fd5265, %fd517, %fd5264;
	ld.global.f64 	%fd5267, [%rd7+832];
	fma.rn.f64 	%fd5268, %fd5267, %fd516, %fd5266;
	ld.global.f64 	%fd5269, [%rd7+840];
	fma.rn.f64 	%fd5270, %fd5269, %fd515, %fd5268;
	ld.global.f64 	%fd5271, [%rd7+848];
	sub.f64 	%fd5272, %fd5270, %fd5271;
	abs.f64 	%fd5273, %fd5272;
	ld.global.f64 	%fd5275, [%rd5+64];
	setp.lt.f64 	%p606, %fd5273, %fd5275;
	ld.global.f64 	%fd5277, [%rd7+864];
	fma.rn.f64 	%fd5278, %fd5277, %fd5042, 0d0000000000000000;
	ld.global.f64 	%fd5279, [%rd7+872];
	fma.rn.f64 	%fd5280, %fd5279, %fd523, %fd5278;
	ld.global.f64 	%fd5281, [%rd7+880];
	fma.rn.f64 	%fd5282, %fd5281, %fd522, %fd5280;
	ld.global.f64 	%fd5283, [%rd7+888];
	fma.rn.f64 	%fd5284, %fd5283, %fd521, %fd5282;
	ld.global.f64 	%fd5285, [%rd7+896];
	fma.rn.f64 	%fd5286, %fd5285, %fd520, %fd5284;
	ld.global.f64 	%fd5287, [%rd7+904];
	fma.rn.f64 	%fd5288, %fd5287, %fd519, %fd5286;
	ld.global.f64 	%fd5289, [%rd7+912];
	fma.rn.f64 	%fd5290, %fd5289, %fd518, %fd5288;
	ld.global.f64 	%fd5291, [%rd7+920];
	fma.rn.f64 	%fd5292, %fd5291, %fd517, %fd5290;
	ld.global.f64 	%fd5293, [%rd7+928];
	fma.rn.f64 	%fd5294, %fd5293, %fd516, %fd5292;
	ld.global.f64 	%fd5295, [%rd7+936];
	fma.rn.f64 	%fd5296, %fd5295, %fd515, %fd5294;
	ld.global.f64 	%fd5297, [%rd7+944];
	sub.f64 	%fd5298, %fd5296, %fd5297;
	abs.f64 	%fd5299, %fd5298;
	ld.global.f64 	%fd5300, [%rd5+72];
	setp.lt.f64 	%p607, %fd5299, %fd5300;
	and.pred  	%p608, %p607, %p606;
	and.pred  	%p609, %p608, %p605;
	and.pred  	%p610, %p609, %p604;
	and.pred  	%p611, %p610, %p603;
	and.pred  	%p612, %p611, %p602;
	and.pred  	%p613, %p612, %p601;
	and.pred  	%p614, %p613, %p600;
	and.pred  	%p615, %p614, %p599;
	and.pred  	%p616, %p615, %p598;
	selp.u32 	%r3288, 1, 0, %p616;
$L__BB4_1022:
	add.s32 	%r1394, %r144, 5;
	setp.ge.s32 	%p617, %r1394, %r140;
	mov.b32 	%r3289, 1;
	@%p617 bra 	$L__BB4_1054;
	ld.global.u64 	%rd1732, [%rd6+72];
	or.b64  	%rd3584, %rd1391, %rd1732;
	and.b64  	%rd3585, %rd3584, -4294967296;
	setp.ne.s64 	%p618, %rd3585, 0;
	@%p618 bra 	$L__BB4_1025;
	cvt.u32.u64 	%r1395, %rd1732;
	cvt.u32.u64 	%r1396, %rd1391;
	div.u32 	%r1397, %r1396, %r1395;
	mul.lo.s32 	%r1398, %r1397, %r1395;
	sub.s32 	%r1399, %r1396, %r1398;
	cvt.u64.u32 	%rd5279, %r1397;
	cvt.u64.u32 	%rd5280, %r1399;
	bra.uni 	$L__BB4_1026;
$L__BB4_1025:
	div.s64 	%rd5279, %rd1391, %rd1732;
	mul.lo.s64 	%rd3586, %rd5279, %rd1732;
	sub.s64 	%rd5280, %rd1391, %rd3586;
$L__BB4_1026:
	ld.global.f64 	%fd5301, [%rd8+216];
	cvt.rn.f64.s64 	%fd5302, %rd5280;
	ld.global.f64 	%fd5303, [%rd8+232];
	fma.rn.f64 	%fd524, %fd5303, %fd5302, %fd5301;
	ld.global.u64 	%rd1739, [%rd6+64];
	or.b64  	%rd3587, %rd5279, %rd1739;
	and.b64  	%rd3588, %rd3587, -4294967296;
	setp.ne.s64 	%p619, %rd3588, 0;
	@%p619 bra 	$L__BB4_1028;
	cvt.u32.u64 	%r1400, %rd1739;
	cvt.u32.u64 	%r1401, %rd5279;
	div.u32 	%r1402, %r1401, %r1400;
	mul.lo.s32 	%r1403, %r1402, %r1400;
	sub.s32 	%r1404, %r1401, %r1403;
	cvt.u64.u32 	%rd5281, %r1402;
	cvt.u64.u32 	%rd5282, %r1404;
	bra.uni 	$L__BB4_1029;
$L__BB4_1028:
	div.s64 	%rd5281, %rd5279, %rd1739;
	mul.lo.s64 	%rd3589, %rd5281, %rd1739;
	sub.s64 	%rd5282, %rd5279, %rd3589;
$L__BB4_1029:
	ld.global.f64 	%fd5304, [%rd8+192];
	cvt.rn.f64.s64 	%fd5305, %rd5282;
	ld.global.f64 	%fd5306, [%rd8+208];
	fma.rn.f64 	%fd525, %fd5306, %fd5305, %fd5304;
	ld.global.u64 	%rd1746, [%rd6+56];
	or.b64  	%rd3590, %rd5281, %rd1746;
	and.b64  	%rd3591, %rd3590, -4294967296;
	setp.ne.s64 	%p620, %rd3591, 0;
	@%p620 bra 	$L__BB4_1031;
	cvt.u32.u64 	%r1405, %rd1746;
	cvt.u32.u64 	%r1406, %rd5281;
	div.u32 	%r1407, %r1406, %r1405;
	mul.lo.s32 	%r1408, %r1407, %r1405;
	sub.s32 	%r1409, %r1406, %r1408;
	cvt.u64.u32 	%rd5283, %r1407;
	cvt.u64.u32 	%rd5284, %r1409;
	bra.uni 	$L__BB4_1032;
$L__BB4_1031:
	div.s64 	%rd5283, %rd5281, %rd1746;
	mul.lo.s64 	%rd3592, %rd5283, %rd1746;
	sub.s64 	%rd5284, %rd5281, %rd3592;
$L__BB4_1032:
	ld.global.f64 	%fd5307, [%rd8+168];
	cvt.rn.f64.s64 	%fd5308, %rd5284;
	ld.global.f64 	%fd5309, [%rd8+184];
	fma.rn.f64 	%fd526, %fd5309, %fd5308, %fd5307;
	ld.global.u64 	%rd1753, [%rd6+48];
	or.b64  	%rd3593, %rd5283, %rd1753;
	and.b64  	%rd3594, %rd3593, -4294967296;
	setp.ne.s64 	%p621, %rd3594, 0;
	@%p621 bra 	$L__BB4_1034;
	cvt.u32.u64 	%r1410, %rd1753;
	cvt.u32.u64 	%r1411, %rd5283;
	div.u32 	%r1412, %r1411, %r1410;
	mul.lo.s32 	%r1413, %r1412, %r1410;
	sub.s32 	%r1414, %r1411, %r1413;
	cvt.u64.u32 	%rd5285, %r1412;
	cvt.u64.u32 	%rd5286, %r1414;
	bra.uni 	$L__BB4_1035;
$L__BB4_1034:
	div.s64 	%rd5285, %rd5283, %rd1753;
	mul.lo.s64 	%rd3595, %rd5285, %rd1753;
	sub.s64 	%rd5286, %rd5283, %rd3595;
$L__BB4_1035:
	ld.global.f64 	%fd5310, [%rd8+144];
	cvt.rn.f64.s64 	%fd5311, %rd5286;
	ld.global.f64 	%fd5312, [%rd8+160];
	fma.rn.f64 	%fd527, %fd5312, %fd5311, %fd5310;
	ld.global.u64 	%rd1760, [%rd6+40];
	or.b64  	%rd3596, %rd5285, %rd1760;
	and.b64  	%rd3597, %rd3596, -4294967296;
	setp.ne.s64 	%p622, %rd3597, 0;
	@%p622 bra 	$L__BB4_1037;
	cvt.u32.u64 	%r1415, %rd1760;
	cvt.u32.u64 	%r1416, %rd5285;
	div.u32 	%r1417, %r1416, %r1415;
	mul.lo.s32 	%r1418, %r1417, %r1415;
	sub.s32 	%r1419, %r1416, %r1418;
	cvt.u64.u32 	%rd5287, %r1417;
	cvt.u64.u32 	%rd5288, %r1419;
	bra.uni 	$L__BB4_1038;
$L__BB4_1037:
	div.s64 	%rd5287, %rd5285, %rd1760;
	mul.lo.s64 	%rd3598, %rd5287, %rd1760;
	sub.s64 	%rd5288, %rd5285, %rd3598;
$L__BB4_1038:
	ld.global.f64 	%fd5313, [%rd8+120];
	cvt.rn.f64.s64 	%fd5314, %rd5288;
	ld.global.f64 	%fd5315, [%rd8+136];
	fma.rn.f64 	%fd528, %fd5315, %fd5314, %fd5313;
	ld.global.u64 	%rd1767, [%rd6+32];
	or.b64  	%rd3599, %rd5287, %rd1767;
	and.b64  	%rd3600, %rd3599, -4294967296;
	setp.ne.s64 	%p623, %rd3600, 0;
	@%p623 bra 	$L__BB4_1040;
	cvt.u32.u64 	%r1420, %rd1767;
	cvt.u32.u64 	%r1421, %rd5287;
	div.u32 	%r1422, %r1421, %r1420;
	mul.lo.s32 	%r1423, %r1422, %r1420;
	sub.s32 	%r1424, %r1421, %r1423;
	cvt.u64.u32 	%rd5289, %r1422;
	cvt.u64.u32 	%rd5290, %r1424;
	bra.uni 	$L__BB4_1041;
$L__BB4_1040:
	div.s64 	%rd5289, %rd5287, %rd1767;
	mul.lo.s64 	%rd3601, %rd5289, %rd1767;
	sub.s64 	%rd5290, %rd5287, %rd3601;
$L__BB4_1041:
	ld.global.f64 	%fd5316, [%rd8+96];
	cvt.rn.f64.s64 	%fd5317, %rd5290;
	ld.global.f64 	%fd5318, [%rd8+112];
	fma.rn.f64 	%fd529, %fd5318, %fd5317, %fd5316;
	ld.global.u64 	%rd1774, [%rd6+24];
	or.b64  	%rd3602, %rd5289, %rd1774;
	and.b64  	%rd3603, %rd3602, -4294967296;
	setp.ne.s64 	%p624, %rd3603, 0;
	@%p624 bra 	$L__BB4_1043;
	cvt.u32.u64 	%r1425, %rd1774;
	cvt.u32.u64 	%r1426, %rd5289;
	div.u32 	%r1427, %r1426, %r1425;
	mul.lo.s32 	%r1428, %r1427, %r1425;
	sub.s32 	%r1429, %r1426, %r1428;
	cvt.u64.u32 	%rd5291, %r1427;
	cvt.u64.u32 	%rd5292, %r1429;
	bra.uni 	$L__BB4_1044;
$L__BB4_1043:
	div.s64 	%rd5291, %rd5289, %rd1774;
	mul.lo.s64 	%rd3604, %rd5291, %rd1774;
	sub.s64 	%rd5292, %rd5289, %rd3604;
$L__BB4_1044:
	ld.global.f64 	%fd5319, [%rd8+72];
	cvt.rn.f64.s64 	%fd5320, %rd5292;
	ld.global.f64 	%fd5321, [%rd8+88];
	fma.rn.f64 	%fd530, %fd5321, %fd5320, %fd5319;
	ld.global.u64 	%rd1781, [%rd6+16];
	or.b64  	%rd3605, %rd5291, %rd1781;
	and.b64  	%rd3606, %rd3605, -4294967296;
	setp.ne.s64 	%p625, %rd3606, 0;
	@%p625 bra 	$L__BB4_1046;
	cvt.u32.u64 	%r1430, %rd1781;
	cvt.u32.u64 	%r1431, %rd5291;
	div.u32 	%r1432, %r1431, %r1430;
	mul.lo.s32 	%r1433, %r1432, %r1430;
	sub.s32 	%r1434, %r1431, %r1433;
	cvt.u64.u32 	%rd5293, %r1432;
	cvt.u64.u32 	%rd5294, %r1434;
	bra.uni 	$L__BB4_1047;
$L__BB4_1046:
	div.s64 	%rd5293, %rd5291, %rd1781;
	mul.lo.s64 	%rd3607, %rd5293, %rd1781;
	sub.s64 	%rd5294, %rd5291, %rd3607;
$L__BB4_1047:
	ld.global.f64 	%fd5322, [%rd8+48];
	cvt.rn.f64.s64 	%fd5323, %rd5294;
	ld.global.f64 	%fd5324, [%rd8+64];
	fma.rn.f64 	%fd531, %fd5324, %fd5323, %fd5322;
	ld.global.u64 	%rd1788, [%rd6+8];
	or.b64  	%rd3608, %rd5293, %rd1788;
	and.b64  	%rd3609, %rd3608, -4294967296;
	setp.ne.s64 	%p626, %rd3609, 0;
	@%p626 bra 	$L__BB4_1049;
	cvt.u32.u64 	%r1435, %rd1788;
	cvt.u32.u64 	%r1436, %rd5293;
	div.u32 	%r1437, %r1436, %r1435;
	mul.lo.s32 	%r1438, %r1437, %r1435;
	sub.s32 	%r1439, %r1436, %r1438;
	cvt.u64.u32 	%rd5295, %r1437;
	cvt.u64.u32 	%rd5296, %r1439;
	bra.uni 	$L__BB4_1050;
$L__BB4_1049:
	div.s64 	%rd5295, %rd5293, %rd1788;
	mul.lo.s64 	%rd3610, %rd5295, %rd1788;
	sub.s64 	%rd5296, %rd5293, %rd3610;
$L__BB4_1050:
	ld.global.f64 	%fd5325, [%rd8+24];
	cvt.rn.f64.s64 	%fd5326, %rd5296;
	ld.global.f64 	%fd5327, [%rd8+40];
	fma.rn.f64 	%fd532, %fd5327, %fd5326, %fd5325;
	ld.global.u64 	%rd1795, [%rd6];
	or.b64  	%rd3611, %rd5295, %rd1795;
	and.b64  	%rd3612, %rd3611, -4294967296;
	setp.ne.s64 	%p627, %rd3612, 0;
	@%p627 bra 	$L__BB4_1052;
	cvt.u32.u64 	%r1440, %rd1795;
	cvt.u32.u64 	%r1441, %rd5295;
	rem.u32 	%r1442, %r1441, %r1440;
	cvt.u64.u32 	%rd5297, %r1442;
	bra.uni 	$L__BB4_1053;
$L__BB4_1052:
	rem.s64 	%rd5297, %rd5295, %rd1795;
$L__BB4_1053:
	ld.global.f64 	%fd5328, [%rd8];
	cvt.rn.f64.s64 	%fd5329, %rd5297;
	ld.global.f64 	%fd5330, [%rd8+16];
	fma.rn.f64 	%fd5331, %fd5330, %fd5329, %fd5328;
	ld.global.f64 	%fd5332, [%rd7];
	fma.rn.f64 	%fd5333, %fd5332, %fd5331, 0d0000000000000000;
	ld.global.f64 	%fd5334, [%rd7+8];
	fma.rn.f64 	%fd5335, %fd5334, %fd532, %fd5333;
	ld.global.f64 	%fd5336, [%rd7+16];
	fma.rn.f64 	%fd5337, %fd5336, %fd531, %fd5335;
	ld.global.f64 	%fd5338, [%rd7+24];
	fma.rn.f64 	%fd5339, %fd5338, %fd530, %fd5337;
	ld.global.f64 	%fd5340, [%rd7+32];
	fma.rn.f64 	%fd5341, %fd5340, %fd529, %fd5339;
	ld.global.f64 	%fd5342, [%rd7+40];
	fma.rn.f64 	%fd5343, %fd5342, %fd528, %fd5341;
	ld.global.f64 	%fd5344, [%rd7+48];
	fma.rn.f64 	%fd5345, %fd5344, %fd527, %fd5343;
	ld.global.f64 	%fd5346, [%rd7+56];
	fma.rn.f64 	%fd5347, %fd5346, %fd526, %fd5345;
	ld.global.f64 	%fd5348, [%rd7+64];
	fma.rn.f64 	%fd5349, %fd5348, %fd525, %fd5347;
	ld.global.f64 	%fd5350, [%rd7+72];
	fma.rn.f64 	%fd5351, %fd5350, %fd524, %fd5349;
	ld.global.f64 	%fd5352, [%rd7+80];
	sub.f64 	%fd5353, %fd5351, %fd5352;
	abs.f64 	%fd5354, %fd5353;
	ld.global.f64 	%fd5356, [%rd5];
	setp.lt.f64 	%p628, %fd5354, %fd5356;
	ld.global.f64 	%fd5358, [%rd7+96];
	fma.rn.f64 	%fd5359, %fd5358, %fd5331, 0d0000000000000000;
	ld.global.f64 	%fd5360, [%rd7+104];
	fma.rn.f64 	%fd5361, %fd5360, %fd532, %fd5359;
	ld.global.f64 	%fd5362, [%rd7+112];
	fma.rn.f64 	%fd5363, %fd5362, %fd531, %fd5361;
	ld.global.f64 	%fd5364, [%rd7+120];
	fma.rn.f64 	%fd5365, %fd5364, %fd530, %fd5363;
	ld.global.f64 	%fd5366, [%rd7+128];
	fma.rn.f64 	%fd5367, %fd5366, %fd529, %fd5365;
	ld.global.f64 	%fd5368, [%rd7+136];
	fma.rn.f64 	%fd5369, %fd5368, %fd528, %fd5367;
	ld.global.f64 	%fd5370, [%rd7+144];
	fma.rn.f64 	%fd5371, %fd5370, %fd527, %fd5369;
	ld.global.f64 	%fd5372, [%rd7+152];
	fma.rn.f64 	%fd5373, %fd5372, %fd526, %fd5371;
	ld.global.f64 	%fd5374, [%rd7+160];
	fma.rn.f64 	%fd5375, %fd5374, %fd525, %fd5373;
	ld.global.f64 	%fd5376, [%rd7+168];
	fma.rn.f64 	%fd5377, %fd5376, %fd524, %fd5375;
	ld.global.f64 	%fd5378, [%rd7+176];
	sub.f64 	%fd5379, %fd5377, %fd5378;
	abs.f64 	%fd5380, %fd5379;
	ld.global.f64 	%fd5382, [%rd5+8];
	setp.lt.f64 	%p629, %fd5380, %fd5382;
	ld.global.f64 	%fd5384, [%rd7+192];
	fma.rn.f64 	%fd5385, %fd5384, %fd5331, 0d0000000000000000;
	ld.global.f64 	%fd5386, [%rd7+200];
	fma.rn.f64 	%fd5387, %fd5386, %fd532, %fd5385;
	ld.global.f64 	%fd5388, [%rd7+208];
	fma.rn.f64 	%fd5389, %fd5388, %fd531, %fd5387;
	ld.global.f64 	%fd5390, [%rd7+216];
	fma.rn.f64 	%fd5391, %fd5390, %fd530, %fd5389;
	ld.global.f64 	%fd5392, [%rd7+224];
	fma.rn.f64 	%fd5393, %fd5392, %fd529, %fd5391;
	ld.global.f64 	%fd5394, [%rd7+232];
	fma.rn.f64 	%fd5395, %fd5394, %fd528, %fd5393;
	ld.global.f64 	%fd5396, [%rd7+240];
	fma.rn.f64 	%fd5397, %fd5396, %fd527, %fd5395;
	ld.global.f64 	%fd5398, [%rd7+248];
	fma.rn.f64 	%fd5399, %fd5398, %fd526, %fd5397;
	ld.global.f64 	%fd5400, [%rd7+256];
	fma.rn.f64 	%fd5401, %fd5400, %fd525, %fd5399;
	ld.global.f64 	%fd5402, [%rd7+264];
	fma.rn.f64 	%fd5403, %fd5402, %fd524, %fd5401;
	ld.global.f64 	%fd5404, [%rd7+272];
	sub.f64 	%fd5405, %fd5403, %fd5404;
	abs.f64 	%fd5406, %fd5405;
	ld.global.f64 	%fd5408, [%rd5+16];
	setp.lt.f64 	%p630, %fd5406, %fd5408;
	ld.global.f64 	%fd5410, [%rd7+288];
	fma.rn.f64 	%fd5411, %fd5410, %fd5331, 0d0000000000000000;
	ld.global.f64 	%fd5412, [%rd7+296];
	fma.rn.f64 	%fd5413, %fd5412, %fd532, %fd5411;
	ld.global.f64 	%fd5414, [%rd7+304];
	fma.rn.f64 	%fd5415, %fd5414, %fd531, %fd5413;
	ld.global.f64 	%fd5416, [%rd7+312];
	fma.rn.f64 	%fd5417, %fd5416, %fd530, %fd5415;
	ld.global.f64 	%fd5418, [%rd7+320];
	fma.rn.f64 	%fd5419, %fd5418, %fd529, %fd5417;
	ld.global.f64 	%fd5420, [%rd7+328];
	fma.rn.f64 	%fd5421, %fd5420, %fd528, %fd5419;
	ld.global.f64 	%fd5422, [%rd7+336];
	fma.rn.f64 	%fd5423, %fd5422, %fd527, %fd5421;
	ld.global.f64 	%fd5424, [%rd7+344];
	fma.rn.f64 	%fd5425, %fd5424, %fd526, %fd5423;
	ld.global.f64 	%fd5426, [%rd7+352];
	fma.rn.f64 	%fd5427, %fd5426, %fd525, %fd5425;
	ld.global.f64 	%fd5428, [%rd7+360];
	fma.rn.f64 	%fd5429, %fd5428, %fd524, %fd5427;
	ld.global.f64 	%fd5430, [%rd7+368];
	sub.f64 	%fd5431, %fd5429, %fd5430;
	abs.f64 	%fd5432, %fd5431;
	ld.global.f64 	%fd5434, [%rd5+24];
	setp.lt.f64 	%p631, %fd5432, %fd5434;
	ld.global.f64 	%fd5436, [%rd7+384];
	fma.rn.f64 	%fd5437, %fd5436, %fd5331, 0d0000000000000000;
	ld.global.f64 	%fd5438, [%rd7+392];
	fma.rn.f64 	%fd5439, %fd5438, %fd532, %fd5437;
	ld.global.f64 	%fd5440, [%rd7+400];
	fma.rn.f64 	%fd5441, %fd5440, %fd531, %fd5439;
	ld.global.f64 	%fd5442, [%rd7+408];
	fma.rn.f64 	%fd5443, %fd5442, %fd530, %fd5441;
	ld.global.f64 	%fd5444, [%rd7+416];
	fma.rn.f64 	%fd5445, %fd5444, %fd529, %fd5443;
	ld.global.f64 	%fd5446, [%rd7+424];
	fma.rn.f64 	%fd5447, %fd5446, %fd528, %fd5445;
	ld.global.f64 	%fd5448, [%rd7+432];
	fma.rn.f64 	%fd5449, %fd5448, %fd527, %fd5447;
	ld.global.f64 	%fd5450, [%rd7+440];
	fma.rn.f64 	%fd5451, %fd5450, %fd526, %fd5449;
	ld.global.f64 	%fd5452, [%rd7+448];
	fma.rn.f64 	%fd5453, %fd5452, %fd525, %fd5451;
	ld.global.f64 	%fd5454, [%rd7+456];
	fma.rn.f64 	%fd5455, %fd5454, %fd524, %fd5453;
	ld.global.f64 	%fd5456, [%rd7+464];
	sub.f64 	%fd5457, %fd5455, %fd5456;
	abs.f64 	%fd5458, %fd5457;
	ld.global.f64 	%fd5460, [%rd5+32];
	setp.lt.f64 	%p632, %fd5458, %fd5460;
	ld.global.f64 	%fd5462, [%rd7+480];
	fma.rn.f64 	%fd5463, %fd5462, %fd5331, 0d0000000000000000;
	ld.global.f64 	%fd5464, [%rd7+488];
	fma.rn.f64 	%fd5465, %fd5464, %fd532, %fd5463;
	ld.global.f64 	%fd5466, [%rd7+496];
	fma.rn.f64 	%fd5467, %fd5466, %fd531, %fd5465;
	ld.global.f64 	%fd5468, [%rd7+504];
	fma.rn.f64 	%fd5469, %fd5468, %fd530, %fd5467;
	ld.global.f64 	%fd5470, [%rd7+512];
	fma.rn.f64 	%fd5471, %fd5470, %fd529, %fd5469;
	ld.global.f64 	%fd5472, [%rd7+520];
	fma.rn.f64 	%fd5473, %fd5472, %fd528, %fd5471;
	ld.global.f64 	%fd5474, [%rd7+528];
	fma.rn.f64 	%fd5475, %fd5474, %fd527, %fd5473;
	ld.global.f64 	%fd5476, [%rd7+536];
	fma.rn.f64 	%fd5477, %fd5476, %fd526, %fd5475;
	ld.global.f64 	%fd5478, [%rd7+544];
	fma.rn.f64 	%fd5479, %fd5478, %fd525, %fd5477;
	ld.global.f64 	%fd5480, [%rd7+552];
	fma.rn.f64 	%fd5481, %fd5480, %fd524, %fd5479;
	ld.global.f64 	%fd5482, [%rd7+560];
	sub.f64 	%fd5483, %fd5481, %fd5482;
	abs.f64 	%fd5484, %fd5483;
	ld.global.f64 	%fd5486, [%rd5+40];
	setp.lt.f64 	%p633, %fd5484, %fd5486;
	ld.global.f64 	%fd5488, [%rd7+576];
	fma.rn.f64 	%fd5489, %fd5488, %fd5331, 0d0000000000000000;
	ld.global.f64 	%fd5490, [%rd7+584];
	fma.rn.f64 	%fd5491, %fd5490, %fd532, %fd5489;
	ld.global.f64 	%fd5492, [%rd7+592];
	fma.rn.f64 	%fd5493, %fd5492, %fd531, %fd5491;
	ld.global.f64 	%fd5494, [%rd7+600];
	fma.rn.f64 	%fd5495, %fd5494, %fd530, %fd5493;
	ld.global.f64 	%fd5496, [%rd7+608];
	fma.rn.f64 	%fd5497, %fd5496, %fd529, %fd5495;
	ld.global.f64 	%fd5498, [%rd7+616];
	fma.rn.f64 	%fd5499, %fd5498, %fd528, %fd5497;
	ld.global.f64 	%fd5500, [%rd7+624];
	fma.rn.f64 	%fd5501, %fd5500, %fd527, %fd5499;
	ld.global.f64 	%fd5502, [%rd7+632];
	fma.rn.f64 	%fd5503, %fd5502, %fd526, %fd5501;
	ld.global.f64 	%fd5504, [%rd7+640];
	fma.rn.f64 	%fd5505, %fd5504, %fd525, %fd5503;
	ld.global.f64 	%fd5506, [%rd7+648];
	fma.rn.f64 	%fd5507, %fd5506, %fd524, %fd5505;
	ld.global.f64 	%fd5508, [%rd7+656];
	sub.f64 	%fd5509, %fd5507, %fd5508;
	abs.f64 	%fd5510, %fd5509;
	ld.global.f64 	%fd5512, [%rd5+48];
	setp.lt.f64 	%p634, %fd5510, %fd5512;
	ld.global.f64 	%fd5514, [%rd7+672];
	fma.rn.f64 	%fd5515, %fd5514, %fd5331, 0d0000000000000000;
	ld.global.f64 	%fd5516, [%rd7+680];
	fma.rn.f64 	%fd5517, %fd5516, %fd532, %fd5515;
	ld.global.f64 	%fd5518, [%rd7+688];
	fma.rn.f64 	%fd5519, %fd5518, %fd531, %fd5517;
	ld.global.f64 	%fd5520, [%rd7+696];
	fma.rn.f64 	%fd5521, %fd5520, %fd530, %fd5519;
	ld.global.f64 	%fd5522, [%rd7+704];
	fma.rn.f64 	%fd5523, %fd5522, %fd529, %fd5521;
	ld.global.f64 	%fd5524, [%rd7+712];
	fma.rn.f64 	%fd5525, %fd5524, %fd528, %fd5523;
	ld.global.f64 	%fd5526, [%rd7+720];
	fma.rn.f64 	%fd5527, %fd5526, %fd527, %fd5525;
	ld.global.f64 	%fd5528, [%rd7+728];
	fma.rn.f64 	%fd5529, %fd5528, %fd526, %fd5527;
	ld.global.f64 	%fd5530, [%rd7+736];
	fma.rn.f64 	%fd5531, %fd5530, %fd525, %fd5529;
	ld.global.f64 	%fd5532, [%rd7+744];
	fma.rn.f64 	%fd5533, %fd5532, %fd524, %fd5531;
	ld.global.f64 	%fd5534, [%rd7+752];
	sub.f64 	%fd5535, %fd5533, %fd5534;
	abs.f64 	%fd5536, %fd5535;
	ld.global.f64 	%fd5538, [%rd5+56];
	setp.lt.f64 	%p635, %fd5536, %fd5538;
	ld.global.f64 	%fd5540, [%rd7+768];
	fma.rn.f64 	%fd5541, %fd5540, %fd5331, 0d0000000000000000;
	ld.global.f64 	%fd5542, [%rd7+776];
	fma.rn.f64 	%fd5543, %fd5542, %fd532, %fd5541;
	ld.global.f64 	%fd5544, [%rd7+784];
	fma.rn.f64 	%fd5545, %fd5544, %fd531, %fd5543;
	ld.global.f64 	%fd5546, [%rd7+792];
	fma.rn.f64 	%fd5547, %fd5546, %fd530, %fd5545;
	ld.global.f64 	%fd5548, [%rd7+800];
	fma.rn.f64 	%fd5549, %fd5548, %fd529, %fd5547;
	ld.global.f64 	%fd5550, [%rd7+808];
	fma.rn.f64 	%fd5551, %fd5550, %fd528, %fd5549;
	ld.global.f64 	%fd5552, [%rd7+816];
	fma.rn.f64 	%fd5553, %fd5552, %fd527, %fd5551;
	ld.global.f64 	%fd5554, [%rd7+824];
	fma.rn.f64 	%fd5555, %fd5554, %fd526, %fd5553;
	ld.global.f64 	%fd5556, [%rd7+832];
	fma.rn.f64 	%fd5557, %fd5556, %fd525, %fd5555;
	ld.global.f64 	%fd5558, [%rd7+840];
	fma.rn.f64 	%fd5559, %fd5558, %fd524, %fd5557;
	ld.global.f64 	%fd5560, [%rd7+848];
	sub.f64 	%fd5561, %fd5559, %fd5560;
	abs.f64 	%fd5562, %fd5561;
	ld.global.f64 	%fd5564, [%rd5+64];
	setp.lt.f64 	%p636, %fd5562, %fd5564;
	ld.global.f64 	%fd5566, [%rd7+864];
	fma.rn.f64 	%fd5567, %fd5566, %fd5331, 0d0000000000000000;
	ld.global.f64 	%fd5568, [%rd7+872];
	fma.rn.f64 	%fd5569, %fd5568, %fd532, %fd5567;
	ld.global.f64 	%fd5570, [%rd7+880];
	fma.rn.f64 	%fd5571, %fd5570, %fd531, %fd5569;
	ld.global.f64 	%fd5572, [%rd7+888];
	fma.rn.f64 	%fd5573, %fd5572, %fd530, %fd5571;
	ld.global.f64 	%fd5574, [%rd7+896];
	fma.rn.f64 	%fd5575, %fd5574, %fd529, %fd5573;
	ld.global.f64 	%fd5576, [%rd7+904];
	fma.rn.f64 	%fd5577, %fd5576, %fd528, %fd5575;
	ld.global.f64 	%fd5578, [%rd7+912];
	fma.rn.f64 	%fd5579, %fd5578, %fd527, %fd5577;
	ld.global.f64 	%fd5580, [%rd7+920];
	fma.rn.f64 	%fd5581, %fd5580, %fd526, %fd5579;
	ld.global.f64 	%fd5582, [%rd7+928];
	fma.rn.f64 	%fd5583, %fd5582, %fd525, %fd5581;
	ld.global.f64 	%fd5584, [%rd7+936];
	fma.rn.f64 	%fd5585, %fd5584, %fd524, %fd5583;
	ld.global.f64 	%fd5586, [%rd7+944];
	sub.f64 	%fd5587, %fd5585, %fd5586;
	abs.f64 	%fd5588, %fd5587;
	ld.global.f64 	%fd5589, [%rd5+72];
	setp.lt.f64 	%p637, %fd5588, %fd5589;
	and.pred  	%p638, %p637, %p636;
	and.pred  	%p639, %p638, %p635;
	and.pred  	%p640, %p639, %p634;
	and.pred  	%p641, %p640, %p633;
	and.pred  	%p642, %p641, %p632;
	and.pred  	%p643, %p642, %p631;
	and.pred  	%p644, %p643, %p630;
	and.pred  	%p645, %p644, %p629;
	and.pred  	%p646, %p645, %p628;
	selp.u32 	%r3289, 1, 0, %p646;
$L__BB4_1054:
	add.s32 	%r1444, %r144, 6;
	setp.ge.s32 	%p647, %r1444, %r140;
	mov.b32 	%r3290, 1;
	@%p647 bra 	$L__BB4_1086;
	ld.global.u64 	%rd1799, [%rd6+72];
	or.b64  	%rd3613, %rd1392, %rd1799;
	and.b64  	%rd3614, %rd3613, -4294967296;
	setp.ne.s64 	%p648, %rd3614, 0;
	@%p648 bra 	$L__BB4_1057;
	cvt.u32.u64 	%r1445, %rd1799;
	cvt.u32.u64 	%r1446, %rd1392;
	div.u32 	%r1447, %r1446, %r1445;
	mul.lo.s32 	%r1448, %r1447, %r1445;
	sub.s32 	%r1449, %r1446, %r1448;
	cvt.u64.u32 	%rd5298, %r1447;
	cvt.u64.u32 	%rd5299, %r1449;
	bra.uni 	$L__BB4_1058;
$L__BB4_1057:
	div.s64 	%rd5298, %rd1392, %rd1799;
	mul.lo.s64 	%rd3615, %rd5298, %rd1799;
	sub.s64 	%rd5299, %rd1392, %rd3615;
$L__BB4_1058:
	ld.global.f64 	%fd5590, [%rd8+216];
	cvt.rn.f64.s64 	%fd5591, %rd5299;
	ld.global.f64 	%fd5592, [%rd8+232];
	fma.rn.f64 	%fd533, %fd5592, %fd5591, %fd5590;
	ld.global.u64 	%rd1806, [%rd6+64];
	or.b64  	%rd3616, %rd5298, %rd1806;
	and.b64  	%rd3617, %rd3616, -4294967296;
	setp.ne.s64 	%p649, %rd3617, 0;
	@%p649 bra 	$L__BB4_1060;
	cvt.u32.u64 	%r1450, %rd1806;
	cvt.u32.u64 	%r1451, %rd5298;
	div.u32 	%r1452, %r1451, %r1450;
	mul.lo.s32 	%r1453, %r1452, %r1450;
	sub.s32 	%r1454, %r1451, %r1453;
	cvt.u64.u32 	%rd5300, %r1452;
	cvt.u64.u32 	%rd5301, %r1454;
	bra.uni 	$L__BB4_1061;
$L__BB4_1060:
	div.s64 	%rd5300, %rd5298, %rd1806;
	mul.lo.s64 	%rd3618, %rd5300, %rd1806;
	sub.s64 	%rd5301, %rd5298, %rd3618;
$L__BB4_1061:
	ld.global.f64 	%fd5593, [%rd8+192];
	cvt.rn.f64.s64 	%fd5594, %rd5301;
	ld.global.f64 	%fd5595, [%rd8+208];
	fma.rn.f64 	%fd534, %fd5595, %fd5594, %fd5593;
	ld.global.u64 	%rd1813, [%rd6+56];
	or.b64  	%rd3619, %rd5300, %rd1813;
	and.b64  	%rd3620, %rd3619, -4294967296;
	setp.ne.s64 	%p650, %rd3620, 0;
	@%p650 bra 	$L__BB4_1063;
	cvt.u32.u64 	%r1455, %rd1813;
	cvt.u32.u64 	%r1456, %rd5300;
	div.u32 	%r1457, %r1456, %r1455;
	mul.lo.s32 	%r1458, %r1457, %r1455;
	sub.s32 	%r1459, %r1456, %r1458;
	cvt.u64.u32 	%rd5302, %r1457;
	cvt.u64.u32 	%rd5303, %r1459;
	bra.uni 	$L__BB4_1064;
$L__BB4_1063:
	div.s64 	%rd5302, %rd5300, %rd1813;
	mul.lo.s64 	%rd3621, %rd5302, %rd1813;
	sub.s64 	%rd5303, %rd5300, %rd3621;
$L__BB4_1064:
	ld.global.f64 	%fd5596, [%rd8+168];
	cvt.rn.f64.s64 	%fd5597, %rd5303;
	ld.global.f64 	%fd5598, [%rd8+184];
	fma.rn.f64 	%fd535, %fd5598, %fd5597, %fd5596;
	ld.global.u64 	%rd1820, [%rd6+48];
	or.b64  	%rd3622, %rd5302, %rd1820;
	and.b64  	%rd3623, %rd3622, -4294967296;
	setp.ne.s64 	%p651, %rd3623, 0;
	@%p651 bra 	$L__BB4_1066;
	cvt.u32.u64 	%r1460, %rd1820;
	cvt.u32.u64 	%r1461, %rd5302;
	div.u32 	%r1462, %r1461, %r1460;
	mul.lo.s32 	%r1463, %r1462, %r1460;
	sub.s32 	%r1464, %r1461, %r1463;
	cvt.u64.u32 	%rd5304, %r1462;
	cvt.u64.u32 	%rd5305, %r1464;
	bra.uni 	$L__BB4_1067;
$L__BB4_1066:
	div.s64 	%rd5304, %rd5302, %rd1820;
	mul.lo.s64 	%rd3624, %rd5304, %rd1820;
	sub.s64 	%rd5305, %rd5302, %rd3624;
$L__BB4_1067:
	ld.global.f64 	%fd5599, [%rd8+144];
	cvt.rn.f64.s64 	%fd5600, %rd5305;
	ld.global.f64 	%fd5601, [%rd8+160];
	fma.rn.f64 	%fd536, %fd5601, %fd5600, %fd5599;
	ld.global.u64 	%rd1827, [%rd6+40];
	or.b64  	%rd3625, %rd5304, %rd1827;
	and.b64  	%rd3626, %rd3625, -4294967296;
	setp.ne.s64 	%p652, %rd3626, 0;
	@%p652 bra 	$L__BB4_1069;
	cvt.u32.u64 	%r1465, %rd1827;
	cvt.u32.u64 	%r1466, %rd5304;
	div.u32 	%r1467, %r1466, %r1465;
	mul.lo.s32 	%r1468, %r1467, %r1465;
	sub.s32 	%r1469, %r1466, %r1468;
	cvt.u64.u32 	%rd5306, %r1467;
	cvt.u64.u32 	%rd5307, %r1469;
	bra.uni 	$L__BB4_1070;
$L__BB4_1069:
	div.s64 	%rd5306, %rd5304, %rd1827;
	mul.lo.s64 	%rd3627, %rd5306, %rd1827;
	sub.s64 	%rd5307, %rd5304, %rd3627;
$L__BB4_1070:
	ld.global.f64 	%fd5602, [%rd8+120];
	cvt.rn.f64.s64 	%fd5603, %rd5307;
	ld.global.f64 	%fd5604, [%rd8+136];
	fma.rn.f64 	%fd537, %fd5604, %fd5603, %fd5602;
	ld.global.u64 	%rd1834, [%rd6+32];
	or.b64  	%rd3628, %rd5306, %rd1834;
	and.b64  	%rd3629, %rd3628, -4294967296;
	setp.ne.s64 	%p653, %rd3629, 0;
	@%p653 bra 	$L__BB4_1072;
	cvt.u32.u64 	%r1470, %rd1834;
	cvt.u32.u64 	%r1471, %rd5306;
	div.u32 	%r1472, %r1471, %r1470;
	mul.lo.s32 	%r1473, %r1472, %r1470;
	sub.s32 	%r1474, %r1471, %r1473;
	cvt.u64.u32 	%rd5308, %r1472;
	cvt.u64.u32 	%rd5309, %r1474;
	bra.uni 	$L__BB4_1073;
$L__BB4_1072:
	div.s64 	%rd5308, %rd5306, %rd1834;
	mul.lo.s64 	%rd3630, %rd5308, %rd1834;
	sub.s64 	%rd5309, %rd5306, %rd3630;
$L__BB4_1073:
	ld.global.f64 	%fd5605, [%rd8+96];
	cvt.rn.f64.s64 	%fd5606, %rd5309;
	ld.global.f64 	%fd5607, [%rd8+112];
	fma.rn.f64 	%fd538, %fd5607, %fd5606, %fd5605;
	ld.global.u64 	%rd1841, [%rd6+24];
	or.b64  	%rd3631, %rd5308, %rd1841;
	and.b64  	%rd3632, %rd3631, -4294967296;
	setp.ne.s64 	%p654, %rd3632, 0;
	@%p654 bra 	$L__BB4_1075;
	cvt.u32.u64 	%r1475, %rd1841;
	cvt.u32.u64 	%r1476, %rd5308;
	div.u32 	%r1477, %r1476, %r1475;
	mul.lo.s32 	%r1478, %r1477, %r1475;
	sub.s32 	%r1479, %r1476, %r1478;
	cvt.u64.u32 	%rd5310, %r1477;
	cvt.u64.u32 	%rd5311, %r1479;
	bra.uni 	$L__BB4_1076;
$L__BB4_1075:
	div.s64 	%rd5310, %rd5308, %rd1841;
	mul.lo.s64 	%rd3633, %rd5310, %rd1841;
	sub.s64 	%rd5311, %rd5308, %rd3633;
$L__BB4_1076:
	ld.global.f64 	%fd5608, [%rd8+72];
	cvt.rn.f64.s64 	%fd5609, %rd5311;
	ld.global.f64 	%fd5610, [%rd8+88];
	fma.rn.f64 	%fd539, %fd5610, %fd5609, %fd5608;
	ld.global.u64 	%rd1848, [%rd6+16];
	or.b64  	%rd3634, %rd5310, %rd1848;
	and.b64  	%rd3635, %rd3634, -4294967296;
	setp.ne.s64 	%p655, %rd3635, 0;
	@%p655 bra 	$L__BB4_1078;
	cvt.u32.u64 	%r1480, %rd1848;
	cvt.u32.u64 	%r1481, %rd5310;
	div.u32 	%r1482, %r1481, %r1480;
	mul.lo.s32 	%r1483, %r1482, %r1480;
	sub.s32 	%r1484, %r1481, %r1483;
	cvt.u64.u32 	%rd5312, %r1482;
	cvt.u64.u32 	%rd5313, %r1484;
	bra.uni 	$L__BB4_1079;
$L__BB4_1078:
	div.s64 	%rd5312, %rd5310, %rd1848;
	mul.lo.s64 	%rd3636, %rd5312, %rd1848;
	sub.s64 	%rd5313, %rd5310, %rd3636;
$L__BB4_1079:
	ld.global.f64 	%fd5611, [%rd8+48];
	cvt.rn.f64.s64 	%fd5612, %rd5313;
	ld.global.f64 	%fd5613, [%rd8+64];
	fma.rn.f64 	%fd540, %fd5613, %fd5612, %fd5611;
	ld.global.u64 	%rd1855, [%rd6+8];
	or.b64  	%rd3637, %rd5312, %rd1855;
	and.b64  	%rd3638, %rd3637, -4294967296;
	setp.ne.s64 	%p656, %rd3638, 0;
	@%p656 bra 	$L__BB4_1081;
	cvt.u32.u64 	%r1485, %rd1855;
	cvt.u32.u64 	%r1486, %rd5312;
	div.u32 	%r1487, %r1486, %r1485;
	mul.lo.s32 	%r1488, %r1487, %r1485;
	sub.s32 	%r1489, %r1486, %r1488;
	cvt.u64.u32 	%rd5314, %r1487;
	cvt.u64.u32 	%rd5315, %r1489;
	bra.uni 	$L__BB4_1082;
$L__BB4_1081:
	div.s64 	%rd5314, %rd5312, %rd1855;
	mul.lo.s64 	%rd3639, %rd5314, %rd1855;
	sub.s64 	%rd5315, %rd5312, %rd3639;
$L__BB4_1082:
	ld.global.f64 	%fd5614, [%rd8+24];
	cvt.rn.f64.s64 	%fd5615, %rd5315;
	ld.global.f64 	%fd5616, [%rd8+40];
	fma.rn.f64 	%fd541, %fd5616, %fd5615, %fd5614;
	ld.global.u64 	%rd1862, [%rd6];
	or.b64  	%rd3640, %rd5314, %rd1862;
	and.b64  	%rd3641, %rd3640, -4294967296;
	setp.ne.s64 	%p657, %rd3641, 0;
	@%p657 bra 	$L__BB4_1084;
	cvt.u32.u64 	%r1490, %rd1862;
	cvt.u32.u64 	%r1491, %rd5314;
	rem.u32 	%r1492, %r1491, %r1490;
	cvt.u64.u32 	%rd5316, %r1492;
	bra.uni 	$L__BB4_1085;
$L__BB4_1084:
	rem.s64 	%rd5316, %rd5314, %rd1862;
$L__BB4_1085:
	ld.global.f64 	%fd5617, [%rd8];
	cvt.rn.f64.s64 	%fd5618, %rd5316;
	ld.global.f64 	%fd5619, [%rd8+16];
	fma.rn.f64 	%fd5620, %fd5619, %fd5618, %fd5617;
	ld.global.f64 	%fd5621, [%rd7];
	fma.rn.f64 	%fd5622, %fd5621, %fd5620, 0d0000000000000000;
	ld.global.f64 	%fd5623, [%rd7+8];
	fma.rn.f64 	%fd5624, %fd5623, %fd541, %fd5622;
	ld.global.f64 	%fd5625, [%rd7+16];
	fma.rn.f64 	%fd5626, %fd5625, %fd540, %fd5624;
	ld.global.f64 	%fd5627, [%rd7+24];
	fma.rn.f64 	%fd5628, %fd5627, %fd539, %fd5626;
	ld.global.f64 	%fd5629, [%rd7+32];
	fma.rn.f64 	%fd5630, %fd5629, %fd538, %fd5628;
	ld.global.f64 	%fd5631, [%rd7+40];
	fma.rn.f64 	%fd5632, %fd5631, %fd537, %fd5630;
	ld.global.f64 	%fd5633, [%rd7+48];
	fma.rn.f64 	%fd5634, %fd5633, %fd536, %fd5632;
	ld.global.f64 	%fd5635, [%rd7+56];
	fma.rn.f64 	%fd5636, %fd5635, %fd535, %fd5634;
	ld.global.f64 	%fd5637, [%rd7+64];
	fma.rn.f64 	%fd5638, %fd5637, %fd534, %fd5636;
	ld.global.f64 	%fd5639, [%rd7+72];
	fma.rn.f64 	%fd5640, %fd5639, %fd533, %fd5638;
	ld.global.f64 	%fd5641, [%rd7+80];
	sub.f64 	%fd5642, %fd5640, %fd5641;
	abs.f64 	%fd5643, %fd5642;
	ld.global.f64 	%fd5645, [%rd5];
	setp.lt.f64 	%p658, %fd5643, %fd5645;
	ld.global.f64 	%fd5647, [%rd7+96];
	fma.rn.f64 	%fd5648, %fd5647, %fd5620, 0d0000000000000000;
	ld.global.f64 	%fd5649, [%rd7+104];
	fma.rn.f64 	%fd5650, %fd5649, %fd541, %fd5648;
	ld.global.f64 	%fd5651, [%rd7+112];
	fma.rn.f64 	%fd5652, %fd5651, %fd540, %fd5650;
	ld.global.f64 	%fd5653, [%rd7+120];
	fma.rn.f64 	%fd5654, %fd5653, %fd539, %fd5652;
	ld.global.f64 	%fd5655, [%rd7+128];
	fma.rn.f64 	%fd5656, %fd5655, %fd538, %fd5654;
	ld.global.f64 	%fd5657, [%rd7+136];
	fma.rn.f64 	%fd5658, %fd5657, %fd537, %fd5656;
	ld.global.f64 	%fd5659, [%rd7+144];
	fma.rn.f64 	%fd5660, %fd5659, %fd536, %fd5658;
	ld.global.f64 	%fd5661, [%rd7+152];
	fma.rn.f64 	%fd5662, %fd5661, %fd535, %fd5660;
	ld.global.f64 	%fd5663, [%rd7+160];
	fma.rn.f64 	%fd5664, %fd5663, %fd534, %fd5662;
	ld.global.f64 	%fd5665, [%rd7+168];
	fma.rn.f64 	%fd5666, %fd5665, %fd533, %fd5664;
	ld.global.f64 	%fd5667, [%rd7+176];
	sub.f64 	%fd5668, %fd5666, %fd5667;
	abs.f64 	%fd5669, %fd5668;
	ld.global.f64 	%fd5671, [%rd5+8];
	setp.lt.f64 	%p659, %fd5669, %fd5671;
	ld.global.f64 	%fd5673, [%rd7+192];
	fma.rn.f64 	%fd5674, %fd5673, %fd5620, 0d0000000000000000;
	ld.global.f64 	%fd5675, [%rd7+200];
	fma.rn.f64 	%fd5676, %fd5675, %fd541, %fd5674;
	ld.global.f64 	%fd5677, [%rd7+208];
	fma.rn.f64 	%fd5678, %fd5677, %fd540, %fd5676;
	ld.global.f64 	%fd5679, [%rd7+216];
	fma.rn.f64 	%fd5680, %fd5679, %fd539, %fd5678;
	ld.global.f64 	%fd5681, [%rd7+224];
	fma.rn.f64 	%fd5682, %fd5681, %fd538, %fd5680;
	ld.global.f64 	%fd5683, [%rd7+232];
	fma.rn.f64 	%fd5684, %fd5683, %fd537, %fd5682;
	ld.global.f64 	%fd5685, [%rd7+240];
	fma.rn.f64 	%fd5686, %fd5685, %fd536, %fd5684;
	ld.global.f64 	%fd5687, [%rd7+248];
	fma.rn.f64 	%fd5688, %fd5687, %fd535, %fd5686;
	ld.global.f64 	%fd5689, [%rd7+256];
	fma.rn.f64 	%fd5690, %fd5689, %fd534, %fd5688;
	ld.global.f64 	%fd5691, [%rd7+264];
	fma.rn.f64 	%fd5692, %fd5691, %fd533, %fd5690;
	ld.global.f64 	%fd5693, [%rd7+272];
	sub.f64 	%fd5694, %fd5692, %fd5693;
	abs.f64 	%fd5695, %fd5694;
	ld.global.f64 	%fd5697, [%rd5+16];
	setp.lt.f64 	%p660, %fd5695, %fd5697;
	ld.global.f64 	%fd5699, [%rd7+288];
	fma.rn.f64 	%fd5700, %fd5699, %fd5620, 0d0000000000000000;
	ld.global.f64 	%fd5701, [%rd7+296];
	fma.rn.f64 	%fd5702, %fd5701, %fd541, %fd5700;
	ld.global.f64 	%fd5703, [%rd7+304];
	fma.rn.f64 	%fd5704, %fd5703, %fd540, %fd5702;
	ld.global.f64 	%fd5705, [%rd7+312];
	fma.rn.f64 	%fd5706, %fd5705, %fd539, %fd5704;
	ld.global.f64 	%fd5707, [%rd7+320];
	fma.rn.f64 	%fd5708, %fd5707, %fd538, %fd5706;
	ld.global.f64 	%fd5709, [%rd7+328];
	fma.rn.f64 	%fd5710, %fd5709, %fd537, %fd5708;
	ld.global.f64 	%fd5711, [%rd7+336];
	fma.rn.f64 	%fd5712, %fd5711, %fd536, %fd5710;
	ld.global.f64 	%fd5713, [%rd7+344];
	fma.rn.f64 	%fd5714, %fd5713, %fd535, %fd5712;
	ld.global.f64 	%fd5715, [%rd7+352];
	fma.rn.f64 	%fd5716, %fd5715, %fd534, %fd5714;
	ld.global.f64 	%fd5717, [%rd7+360];
	fma.rn.f64 	%fd5718, %fd5717, %fd533, %fd5716;
	ld.global.f64 	%fd5719, [%rd7+368];
	sub.f64 	%fd5720, %fd5718, %fd5719;
	abs.f64 	%fd5721, %fd5720;
	ld.global.f64 	%fd5723, [%rd5+24];
	setp.lt.f64 	%p661, %fd5721, %fd5723;
	ld.global.f64 	%fd5725, [%rd7+384];
	fma.rn.f64 	%fd5726, %fd5725, %fd5620, 0d0000000000000000;
	ld.global.f64 	%fd5727, [%rd7+392];
	fma.rn.f64 	%fd5728, %fd5727, %fd541, %fd5726;
	ld.global.f64 	%fd5729, [%rd7+400];
	fma.rn.f64 	%fd5730, %fd5729, %fd540, %fd5728;
	ld.global.f64 	%fd5731, [%rd7+408];
	fma.rn.f64 	%fd5732, %fd5731, %fd539, %fd5730;
	ld.global.f64 	%fd5733, [%rd7+416];
	fma.rn.f64 	%fd5734, %fd5733, %fd538, %fd5732;
	ld.global.f64 	%fd5735, [%rd7+424];
	fma.rn.f64 	%fd5736, %fd5735, %fd537, %fd5734;
	ld.global.f64 	%fd5737, [%rd7+432];
	fma.rn.f64 	%fd5738, %fd5737, %fd536, %fd5736;
	ld.global.f64 	%fd5739, [%rd7+440];
	fma.rn.f64 	%fd5740, %fd5739, %fd535, %fd5738;
	ld.global.f64 	%fd5741, [%rd7+448];
	fma.rn.f64 	%fd5742, %fd5741, %fd534, %fd5740;
	ld.global.f64 	%fd5743, [%rd7+456];
	fma.rn.f64 	%fd5744, %fd5743, %fd533, %fd5742;
	ld.global.f64 	%fd5745, [%rd7+464];
	sub.f64 	%fd5746, %fd5744, %fd5745;
	abs.f64 	%fd5747, %fd5746;
	ld.global.f64 	%fd5749, [%rd5+32];
	setp.lt.f64 	%p662, %fd5747, %fd5749;
	ld.global.f64 	%fd5751, [%rd7+480];
	fma.rn.f64 	%fd5752, %fd5751, %fd5620, 0d0000000000000000;
	ld.global.f64 	%fd5753, [%rd7+488];
	fma.rn.f64 	%fd5754, %fd5753, %fd541, %fd5752;
	ld.global.f64 	%fd5755, [%rd7+496];
	fma.rn.f64 	%fd5756, %fd5755, %fd540, %fd5754;
	ld.global.f64 	%fd5757, [%rd7+504];
	fma.rn.f64 	%fd5758, %fd5757, %fd539, %fd5756;
	ld.global.f64 	%fd5759, [%rd7+512];
	fma.rn.f64 	%fd5760, %fd5759, %fd538, %fd5758;
	ld.global.f64 	%fd5761, [%rd7+520];
	fma.rn.f64 	%fd5762, %fd5761, %fd537, %fd5760;
	ld.global.f64 	%fd5763, [%rd7+528];
	fma.rn.f64 	%fd5764, %fd5763, %fd536, %fd5762;
	ld.global.f64 	%fd5765, [%rd7+536];
	fma.rn.f64 	%fd5766, %fd5765, %fd535, %fd5764;
	ld.global.f64 	%fd5767, [%rd7+544];
	fma.rn.f64 	%fd5768, %fd5767, %fd534, %fd5766;
	ld.global.f64 	%fd5769, [%rd7+552];
	fma.rn.f64 	%fd5770, %fd5769, %fd533, %fd5768;
	ld.global.f64 	%fd5771, [%rd7+560];
	sub.f64 	%fd5772, %fd5770, %fd5771;
	abs.f64 	%fd5773, %fd5772;
	ld.global.f64 	%fd5775, [%rd5+40];
	setp.lt.f64 	%p663, %fd5773, %fd5775;
	ld.global.f64 	%fd5777, [%rd7+576];
	fma.rn.f64 	%fd5778, %fd5777, %fd5620, 0d0000000000000000;
	ld.global.f64 	%fd5779, [%rd7+584];
	fma.rn.f64 	%fd5780, %fd5779, %fd541, %fd5778;
	ld.global.f64 	%fd5781, [%rd7+592];
	fma.rn.f64 	%fd5782, %fd5781, %fd540, %fd5780;
	ld.global.f64 	%fd5783, [%rd7+600];
	fma.rn.f64 	%fd5784, %fd5783, %fd539, %fd5782;
	ld.global.f64 	%fd5785, [%rd7+608];
	fma.rn.f64 	%fd5786, %fd5785, %fd538, %fd5784;
	ld.global.f64 	%fd5787, [%rd7+616];
	fma.rn.f64 	%fd5788, %fd5787, %fd537, %fd5786;
	ld.global.f64 	%fd5789, [%rd7+624];
	fma.rn.f64 	%fd5790, %fd5789, %fd536, %fd5788;
	ld.global.f64 	%fd5791, [%rd7+632];
	fma.rn.f64 	%fd5792, %fd5791, %fd535, %fd5790;
	ld.global.f64 	%fd5793, [%rd7+640];
	fma.rn.f64 	%fd5794, %fd5793, %fd534, %fd5792;
	ld.global.f64 	%fd5795, [%rd7+648];
	fma.rn.f64 	%fd5796, %fd5795, %fd533, %fd5794;
	ld.global.f64 	%fd5797, [%rd7+656];
	sub.f64 	%fd5798, %fd5796, %fd5797;
	abs.f64 	%fd5799, %fd5798;
	ld.global.f64 	%fd5801, [%rd5+48];
	setp.lt.f64 	%p664, %fd5799, %fd5801;
	ld.global.f64 	%fd5803, [%rd7+672];
	fma.rn.f64 	%fd5804, %fd5803, %fd5620, 0d0000000000000000;
	ld.global.f64 	%fd5805, [%rd7+680];
	fma.rn.f64 	%fd5806, %fd5805, %fd541, %fd5804;
	ld.global.f64 	%fd5807, [%rd7+688];
	fma.rn.f64 	%fd5808, %fd5807, %fd540, %fd5806;
	ld.global.f64 	%fd5809, [%rd7+696];
	fma.rn.f64 	%fd5810, %fd5809, %fd539, %fd5808;
	ld.global.f64 	%fd5811, [%rd7+704];
	fma.rn.f64 	%fd5812, %fd5811, %fd538, %fd5810;
	ld.global.f64 	%fd5813, [%rd7+712];
	fma.rn.f64 	%fd5814, %fd5813, %fd537, %fd5812;
	ld.global.f64 	%fd5815, [%rd7+720];
	fma.rn.f64 	%fd5816, %fd5815, %fd536, %fd5814;
	ld.global.f64 	%fd5817, [%rd7+728];
	fma.rn.f64 	%fd5818, %fd5817, %fd535, %fd5816;
	ld.global.f64 	%fd5819, [%rd7+736];
	fma.rn.f64 	%fd5820, %fd5819, %fd534, %fd5818;
	ld.global.f64 	%fd5821, [%rd7+744];
	fma.rn.f64 	%fd5822, %fd5821, %fd533, %fd5820;
	ld.global.f64 	%fd5823, [%rd7+752];
	sub.f64 	%fd5824, %fd5822, %fd5823;
	abs.f64 	%fd5825, %fd5824;
	ld.global.f64 	%fd5827, [%rd5+56];
	setp.lt.f64 	%p665, %fd5825, %fd5827;
	ld.global.f64 	%fd5829, [%rd7+768];
	fma.rn.f64 	%fd5830, %fd5829, %fd5620, 0d0000000000000000;
	ld.global.f64 	%fd5831, [%rd7+776];
	fma.rn.f64 	%fd5832, %fd5831, %fd541, %fd5830;
	ld.global.f64 	%fd5833, [%rd7+784];
	fma.rn.f64 	%fd5834, %fd5833, %fd540, %fd5832;
	ld.global.f64 	%fd5835, [%rd7+792];
	fma.rn.f64 	%fd5836, %fd5835, %fd539, %fd5834;
	ld.global.f64 	%fd5837, [%rd7+800];
	fma.rn.f64 	%fd5838, %fd5837, %fd538, %fd5836;
	ld.global.f64 	%fd5839, [%rd7+808];
	fma.rn.f64 	%fd5840, %fd5839, %fd537, %fd5838;
	ld.global.f64 	%fd5841, [%rd7+816];
	fma.rn.f64 	%fd5842, %fd5841, %fd536, %fd5840;
	ld.global.f64 	%fd5843, [%rd7+824];
	fma.rn.f64 	%fd5844, %fd5843, %fd535, %fd5842;
	ld.global.f64 	%fd5845, [%rd7+832];
	fma.rn.f64 	%fd5846, %fd5845, %fd534, %fd5844;
	ld.global.f64 	%fd5847, [%rd7+840];
	fma.rn.f64 	%fd5848, %fd5847, %fd533, %fd5846;
	ld.global.f64 	%fd5849, [%rd7+848];
	sub.f64 	%fd5850, %fd5848, %fd5849;
	abs.f64 	%fd5851, %fd5850;
	ld.global.f64 	%fd5853, [%rd5+64];
	setp.lt.f64 	%p666, %fd5851, %fd5853;
	ld.global.f64 	%fd5855, [%rd7+864];
	fma.rn.f64 	%fd5856, %fd5855, %fd5620, 0d0000000000000000;
	ld.global.f64 	%fd5857, [%rd7+872];
	fma.rn.f64 	%fd5858, %fd5857, %fd541, %fd5856;
	ld.global.f64 	%fd5859, [%rd7+880];
	fma.rn.f64 	%fd5860, %fd5859, %fd540, %fd5858;
	ld.global.f64 	%fd5861, [%rd7+888];
	fma.rn.f64 	%fd5862, %fd5861, %fd539, %fd5860;
	ld.global.f64 	%fd5863, [%rd7+896];
	fma.rn.f64 	%fd5864, %fd5863, %fd538, %fd5862;
	ld.global.f64 	%fd5865, [%rd7+904];
	fma.rn.f64 	%fd5866, %fd5865, %fd537, %fd5864;
	ld.global.f64 	%fd5867, [%rd7+912];
	fma.rn.f64 	%fd5868, %fd5867, %fd536, %fd5866;
	ld.global.f64 	%fd5869, [%rd7+920];
	fma.rn.f64 	%fd5870, %fd5869, %fd535, %fd5868;
	ld.global.f64 	%fd5871, [%rd7+928];
	fma.rn.f64 	%fd5872, %fd5871, %fd534, %fd5870;
	ld.global.f64 	%fd5873, [%rd7+936];
	fma.rn.f64 	%fd5874, %fd5873, %fd533, %fd5872;
	ld.global.f64 	%fd5875, [%rd7+944];
	sub.f64 	%fd5876, %fd5874, %fd5875;
	abs.f64 	%fd5877, %fd5876;
	ld.global.f64 	%fd5878, [%rd5+72];
	setp.lt.f64 	%p667, %fd5877, %fd5878;
	and.pred  	%p668, %p667, %p666;
	and.pred  	%p669, %p668, %p665;
	and.pred  	%p670, %p669, %p664;
	and.pred  	%p671, %p670, %p663;
	and.pred  	%p672, %p671, %p662;
	and.pred  	%p673, %p672, %p661;
	and.pred  	%p674, %p673, %p660;
	and.pred  	%p675, %p674, %p659;
	and.pred  	%p676, %p675, %p658;
	selp.u32 	%r3290, 1, 0, %p676;
$L__BB4_1086:
	add.s32 	%r1494, %r144, 7;
	setp.ge.s32 	%p677, %r1494, %r140;
	mov.b32 	%r3291, 1;
	@%p677 bra 	$L__BB4_1118;
	ld.global.u64 	%rd1866, [%rd6+72];
	or.b64  	%rd3642, %rd1393, %rd1866;
	and.b64  	%rd3643, %rd3642, -4294967296;
	setp.ne.s64 	%p678, %rd3643, 0;
	@%p678 bra 	$L__BB4_1089;
	cvt.u32.u64 	%r1495, %rd1866;
	cvt.u32.u64 	%r1496, %rd1393;
	div.u32 	%r1497, %r1496, %r1495;
	mul.lo.s32 	%r1498, %r1497, %r1495;
	sub.s32 	%r1499, %r1496, %r1498;
	cvt.u64.u32 	%rd5317, %r1497;
	cvt.u64.u32 	%rd5318, %r1499;
	bra.uni 	$L__BB4_1090;
$L__BB4_1089:
	div.s64 	%rd5317, %rd1393, %rd1866;
	mul.lo.s64 	%rd3644, %rd5317, %rd1866;
	sub.s64 	%rd5318, %rd1393, %rd3644;
$L__BB4_1090:
	ld.global.f64 	%fd5879, [%rd8+216];
	cvt.rn.f64.s64 	%fd5880, %rd5318;
	ld.global.f64 	%fd5881, [%rd8+232];
	fma.rn.f64 	%fd542, %fd5881, %fd5880, %fd5879;
	ld.global.u64 	%rd1873, [%rd6+64];
	or.b64  	%rd3645, %rd5317, %rd1873;
	and.b64  	%rd3646, %rd3645, -4294967296;
	setp.ne.s64 	%p679, %rd3646, 0;
	@%p679 bra 	$L__BB4_1092;
	cvt.u32.u64 	%r1500, %rd1873;
	cvt.u32.u64 	%r1501, %rd5317;
	div.u32 	%r1502, %r1501, %r1500;
	mul.lo.s32 	%r1503, %r1502, %r1500;
	sub.s32 	%r1504, %r1501, %r1503;
	cvt.u64.u32 	%rd5319, %r1502;
	cvt.u64.u32 	%rd5320, %r1504;
	bra.uni 	$L__BB4_1093;
$L__BB4_1092:
	div.s64 	%rd5319, %rd5317, %rd1873;
	mul.lo.s64 	%rd3647, %rd5319, %rd1873;
	sub.s64 	%rd5320, %rd5317, %rd3647;
$L__BB4_1093:
	ld.global.f64 	%fd5882, [%rd8+192];
	cvt.rn.f64.s64 	%fd5883, %rd5320;
	ld.global.f64 	%fd5884, [%rd8+208];
	fma.rn.f64 	%fd543, %fd5884, %fd5883, %fd5882;
	ld.global.u64 	%rd1880, [%rd6+56];
	or.b64  	%rd3648, %rd5319, %rd1880;
	and.b64  	%rd3649, %rd3648, -4294967296;
	setp.ne.s64 	%p680, %rd3649, 0;
	@%p680 bra 	$L__BB4_1095;
	cvt.u32.u64 	%r1505, %rd1880;
	cvt.u32.u64 	%r1506, %rd5319;
	div.u32 	%r1507, %r1506, %r1505;
	mul.lo.s32 	%r1508, %r1507, %r1505;
	sub.s32 	%r1509, %r1506, %r1508;
	cvt.u64.u32 	%rd5321, %r1507;
	cvt.u64.u32 	%rd5322, %r1509;
	bra.uni 	$L__BB4_1096;
$L__BB4_1095:
	div.s64 	%rd5321, %rd5319, %rd1880;
	mul.lo.s64 	%rd3650, %rd5321, %rd1880;
	sub.s64 	%rd5322, %rd5319, %rd3650;
$L__BB4_1096:
	ld.global.f64 	%fd5885, [%rd8+168];
	cvt.rn.f64.s64 	%fd5886, %rd5322;
	ld.global.f64 	%fd5887, [%rd8+184];
	fma.rn.f64 	%fd544, %fd5887, %fd5886, %fd5885;
	ld.global.u64 	%rd1887, [%rd6+48];
	or.b64  	%rd3651, %rd5321, %rd1887;
	and.b64  	%rd3652, %rd3651, -4294967296;
	setp.ne.s64 	%p681, %rd3652, 0;
	@%p681 bra 	$L__BB4_1098;
	cvt.u32.u64 	%r1510, %rd1887;
	cvt.u32.u64 	%r1511, %rd5321;
	div.u32 	%r1512, %r1511, %r1510;
	mul.lo.s32 	%r1513, %r1512, %r1510;
	sub.s32 	%r1514, %r1511, %r1513;
	cvt.u64.u32 	%rd5323, %r1512;
	cvt.u64.u32 	%rd5324, %r1514;
	bra.uni 	$L__BB4_1099;
$L__BB4_1098:
	div.s64 	%rd5323, %rd5321, %rd1887;
	mul.lo.s64 	%rd3653, %rd5323, %rd1887;
	sub.s64 	%rd5324, %rd5321, %rd3653;
$L__BB4_1099:
	ld.global.f64 	%fd5888, [%rd8+144];
	cvt.rn.f64.s64 	%fd5889, %rd5324;
	ld.global.f64 	%fd5890, [%rd8+160];
	fma.rn.f64 	%fd545, %fd5890, %fd5889, %fd5888;
	ld.global.u64 	%rd1894, [%rd6+40];
	or.b64  	%rd3654, %rd5323, %rd1894;
	and.b64  	%rd3655, %rd3654, -4294967296;
	setp.ne.s64 	%p682, %rd3655, 0;
	@%p682 bra 	$L__BB4_1101;
	cvt.u32.u64 	%r1515, %rd1894;
	cvt.u32.u64 	%r1516, %rd5323;
	div.u32 	%r1517, %r1516, %r1515;
	mul.lo.s32 	%r1518, %r1517, %r1515;
	sub.s32 	%r1519, %r1516, %r1518;
	cvt.u64.u32 	%rd5325, %r1517;
	cvt.u64.u32 	%rd5326, %r1519;
	bra.uni 	$L__BB4_1102;
$L__BB4_1101:
	div.s64 	%rd5325, %rd5323, %rd1894;
	mul.lo.s64 	%rd3656, %rd5325, %rd1894;
	sub.s64 	%rd5326, %rd5323, %rd3656;
$L__BB4_1102:
	ld.global.f64 	%fd5891, [%rd8+120];
	cvt.rn.f64.s64 	%fd5892, %rd5326;
	ld.global.f64 	%fd5893, [%rd8+136];
	fma.rn.f64 	%fd546, %fd5893, %fd5892, %fd5891;
	ld.global.u64 	%rd1901, [%rd6+32];
	or.b64  	%rd3657, %rd5325, %rd1901;
	and.b64  	%rd3658, %rd3657, -4294967296;
	setp.ne.s64 	%p683, %rd3658, 0;
	@%p683 bra 	$L__BB4_1104;
	cvt.u32.u64 	%r1520, %rd1901;
	cvt.u32.u64 	%r1521, %rd5325;
	div.u32 	%r1522, %r1521, %r1520;
	mul.lo.s32 	%r1523, %r1522, %r1520;
	sub.s32 	%r1524, %r1521, %r1523;
	cvt.u64.u32 	%rd5327, %r1522;
	cvt.u64.u32 	%rd5328, %r1524;
	bra.uni 	$L__BB4_1105;
$L__BB4_1104:
	div.s64 	%rd5327, %rd5325, %rd1901;
	mul.lo.s64 	%rd3659, %rd5327, %rd1901;
	sub.s64 	%rd5328, %rd5325, %rd3659;
$L__BB4_1105:
	ld.global.f64 	%fd5894, [%rd8+96];
	cvt.rn.f64.s64 	%fd5895, %rd5328;
	ld.global.f64 	%fd5896, [%rd8+112];
	fma.rn.f64 	%fd547, %fd5896, %fd5895, %fd5894;
	ld.global.u64 	%rd1908, [%rd6+24];
	or.b64  	%rd3660, %rd5327, %rd1908;
	and.b64  	%rd3661, %rd3660, -4294967296;
	setp.ne.s64 	%p684, %rd3661, 0;
	@%p684 bra 	$L__BB4_1107;
	cvt.u32.u64 	%r1525, %rd1908;
	cvt.u32.u64 	%r1526, %rd5327;
	div.u32 	%r1527, %r1526, %r1525;
	mul.lo.s32 	%r1528, %r1527, %r1525;
	sub.s32 	%r1529, %r1526, %r1528;
	cvt.u64.u32 	%rd5329, %r1527;
	cvt.u64.u32 	%rd5330, %r1529;
	bra.uni 	$L__BB4_1108;
$L__BB4_1107:
	div.s64 	%rd5329, %rd5327, %rd1908;
	mul.lo.s64 	%rd3662, %rd5329, %rd1908;
	sub.s64 	%rd5330, %rd5327, %rd3662;
$L__BB4_1108:
	ld.global.f64 	%fd5897, [%rd8+72];
	cvt.rn.f64.s64 	%fd5898, %rd5330;
	ld.global.f64 	%fd5899, [%rd8+88];
	fma.rn.f64 	%fd548, %fd5899, %fd5898, %fd5897;
	ld.global.u64 	%rd1915, [%rd6+16];
	or.b64  	%rd3663, %rd5329, %rd1915;
	and.b64  	%rd3664, %rd3663, -4294967296;
	setp.ne.s64 	%p685, %rd3664, 0;
	@%p685 bra 	$L__BB4_1110;
	cvt.u32.u64 	%r1530, %rd1915;
	cvt.u32.u64 	%r1531, %rd5329;
	div.u32 	%r1532, %r1531, %r1530;
	mul.lo.s32 	%r1533, %r1532, %r1530;
	sub.s32 	%r1534, %r1531, %r1533;
	cvt.u64.u32 	%rd5331, %r1532;
	cvt.u64.u32 	%rd5332, %r1534;
	bra.uni 	$L__BB4_1111;
$L__BB4_1110:
	div.s64 	%rd5331, %rd5329, %rd1915;
	mul.lo.s64 	%rd3665, %rd5331, %rd1915;
	sub.s64 	%rd5332, %rd5329, %rd3665;
$L__BB4_1111:
	ld.global.f64 	%fd5900, [%rd8+48];
	cvt.rn.f64.s64 	%fd5901, %rd5332;
	ld.global.f64 	%fd5902, [%rd8+64];
	fma.rn.f64 	%fd549, %fd5902, %fd5901, %fd5900;
	ld.global.u64 	%rd1922, [%rd6+8];
	or.b64  	%rd3666, %rd5331, %rd1922;
	and.b64  	%rd3667, %rd3666, -4294967296;
	setp.ne.s64 	%p686, %rd3667, 0;
	@%p686 bra 	$L__BB4_1113;
	cvt.u32.u64 	%r1535, %rd1922;
	cvt.u32.u64 	%r1536, %rd5331;
	div.u32 	%r1537, %r1536, %r1535;
	mul.lo.s32 	%r1538, %r1537, %r1535;
	sub.s32 	%r1539, %r1536, %r1538;
	cvt.u64.u32 	%rd5333, %r1537;
	cvt.u64.u32 	%rd5334, %r1539;
	bra.uni 	$L__BB4_1114;
$L__BB4_1113:
	div.s64 	%rd5333, %rd5331, %rd1922;
	mul.lo.s64 	%rd3668, %rd5333, %rd1922;
	sub.s64 	%rd5334, %rd5331, %rd3668;
$L__BB4_1114:
	ld.global.f64 	%fd5903, [%rd8+24];
	cvt.rn.f64.s64 	%fd5904, %rd5334;
	ld.global.f64 	%fd5905, [%rd8+40];
	fma.rn.f64 	%fd550, %fd5905, %fd5904, %fd5903;
	ld.global.u64 	%rd1929, [%rd6];
	or.b64  	%rd3669, %rd5333, %rd1929;
	and.b64  	%rd3670, %rd3669, -4294967296;
	setp.ne.s64 	%p687, %rd3670, 0;
	@%p687 bra 	$L__BB4_1116;
	cvt.u32.u64 	%r1540, %rd1929;
	cvt.u32.u64 	%r1541, %rd5333;
	rem.u32 	%r1542, %r1541, %r1540;
	cvt.u64.u32 	%rd5335, %r1542;
	bra.uni 	$L__BB4_1117;
$L__BB4_1116:
	rem.s64 	%rd5335, %rd5333, %rd1929;
$L__BB4_1117:
	ld.global.f64 	%fd5906, [%rd8];
	cvt.rn.f64.s64 	%fd5907, %rd5335;
	ld.global.f64 	%fd5908, [%rd8+16];
	fma.rn.f64 	%fd5909, %fd5908, %fd5907, %fd5906;
	ld.global.f64 	%fd5910, [%rd7];
	fma.rn.f64 	%fd5911, %fd5910, %fd5909, 0d0000000000000000;
	ld.global.f64 	%fd5912, [%rd7+8];
	fma.rn.f64 	%fd5913, %fd5912, %fd550, %fd5911;
	ld.global.f64 	%fd5914, [%rd7+16];
	fma.rn.f64 	%fd5915, %fd5914, %fd549, %fd5913;
	ld.global.f64 	%fd5916, [%rd7+24];
	fma.rn.f64 	%fd5917, %fd5916, %fd548, %fd5915;
	ld.global.f64 	%fd5918, [%rd7+32];
	fma.rn.f64 	%fd5919, %fd5918, %fd547, %fd5917;
	ld.global.f64 	%fd5920, [%rd7+40];
	fma.rn.f64 	%fd5921, %fd5920, %fd546, %fd5919;
	ld.global.f64 	%fd5922, [%rd7+48];
	fma.rn.f64 	%fd5923, %fd5922, %fd545, %fd5921;
	ld.global.f64 	%fd5924, [%rd7+56];
	fma.rn.f64 	%fd5925, %fd5924, %fd544, %fd5923;
	ld.global.f64 	%fd5926, [%rd7+64];
	fma.rn.f64 	%fd5927, %fd5926, %fd543, %fd5925;
	ld.global.f64 	%fd5928, [%rd7+72];
	fma.rn.f64 	%fd5929, %fd5928, %fd542, %fd5927;
	ld.global.f64 	%fd5930, [%rd7+80];
	sub.f64 	%fd5931, %fd5929, %fd5930;
	abs.f64 	%fd5932, %fd5931;
	ld.global.f64 	%fd5934, [%rd5];
	setp.lt.f64 	%p688, %fd5932, %fd5934;
	ld.global.f64 	%fd5936, [%rd7+96];
	fma.rn.f64 	%fd5937, %fd5936, %fd5909, 0d0000000000000000;
	ld.global.f64 	%fd5938, [%rd7+104];
	fma.rn.f64 	%fd5939, %fd5938, %fd550, %fd5937;
	ld.global.f64 	%fd5940, [%rd7+112];
	fma.rn.f64 	%fd5941, %fd5940, %fd549, %fd5939;
	ld.global.f64 	%fd5942, [%rd7+120];
	fma.rn.f64 	%fd5943, %fd5942, %fd548, %fd5941;
	ld.global.f64 	%fd5944, [%rd7+128];
	fma.rn.f64 	%fd5945, %fd5944, %fd547, %fd5943;
	ld.global.f64 	%fd5946, [%rd7+136];
	fma.rn.f64 	%fd5947, %fd5946, %fd546, %fd5945;
	ld.global.f64 	%fd5948, [%rd7+144];
	fma.rn.f64 	%fd5949, %fd5948, %fd545, %fd5947;
	ld.global.f64 	%fd5950, [%rd7+152];
	fma.rn.f64 	%fd5951, %fd5950, %fd544, %fd5949;
	ld.global.f64 	%fd5952, [%rd7+160];
	fma.rn.f64 	%fd5953, %fd5952, %fd543, %fd5951;
	ld.global.f64 	%fd5954, [%rd7+168];
	fma.rn.f64 	%fd5955, %fd5954, %fd542, %fd5953;
	ld.global.f64 	%fd5956, [%rd7+176];
	sub.f64 	%fd5957, %fd5955, %fd5956;
	abs.f64 	%fd5958, %fd5957;
	ld.global.f64 	%fd5960, [%rd5+8];
	setp.lt.f64 	%p689, %fd5958, %fd5960;
	ld.global.f64 	%fd5962, [%rd7+192];
	fma.rn.f64 	%fd5963, %fd5962, %fd5909, 0d0000000000000000;
	ld.global.f64 	%fd5964, [%rd7+200];
	fma.rn.f64 	%fd5965, %fd5964, %fd550, %fd5963;
	ld.global.f64 	%fd5966, [%rd7+208];
	fma.rn.f64 	%fd5967, %fd5966, %fd549, %fd5965;
	ld.global.f64 	%fd5968, [%rd7+216];
	fma.rn.f64 	%fd5969, %fd5968, %fd548, %fd5967;
	ld.global.f64 	%fd5970, [%rd7+224];
	fma.rn.f64 	%fd5971, %fd5970, %fd547, %fd5969;
	ld.global.f64 	%fd5972, [%rd7+232];
	fma.rn.f64 	%fd5973, %fd5972, %fd546, %fd5971;
	ld.global.f64 	%fd5974, [%rd7+240];
	fma.rn.f64 	%fd5975, %fd5974, %fd545, %fd5973;
	ld.global.f64 	%fd5976, [%rd7+248];
	fma.rn.f64 	%fd5977, %fd5976, %fd544, %fd5975;
	ld.global.f64 	%fd5978, [%rd7+256];
	fma.rn.f64 	%fd5979, %fd5978, %fd543, %fd5977;
	ld.global.f64 	%fd5980, [%rd7+264];
	fma.rn.f64 	%fd5981, %fd5980, %fd542, %fd5979;
	ld.global.f64 	%fd5982, [%rd7+272];
	sub.f64 	%fd5983, %fd5981, %fd5982;
	abs.f64 	%fd5984, %fd5983;
	ld.global.f64 	%fd5986, [%rd5+16];
	setp.lt.f64 	%p690, %fd5984, %fd5986;
	ld.global.f64 	%fd5988, [%rd7+288];
	fma.rn.f64 	%fd5989, %fd5988, %fd5909, 0d0000000000000000;
	ld.global.f64 	%fd5990, [%rd7+296];
	fma.rn.f64 	%fd5991, %fd5990, %fd550, %fd5989;
	ld.global.f64 	%fd5992, [%rd7+304];
	fma.rn.f64 	%fd5993, %fd5992, %fd549, %fd5991;
	ld.global.f64 	%fd5994, [%rd7+312];
	fma.rn.f64 	%fd5995, %fd5994, %fd548, %fd5993;
	ld.global.f64 	%fd5996, [%rd7+320];
	fma.rn.f64 	%fd5997, %fd5996, %fd547, %fd5995;
	ld.global.f64 	%fd5998, [%rd7+328];
	fma.rn.f64 	%fd5999, %fd5998, %fd546, %fd5997;
	ld.global.f64 	%fd6000, [%rd7+336];
	fma.rn.f64 	%fd6001, %fd6000, %fd545, %fd5999;
	ld.global.f64 	%fd6002, [%rd7+344];
	fma.rn.f64 	%fd6003, %fd6002, %fd544, %fd6001;
	ld.global.f64 	%fd6004, [%rd7+352];
	fma.rn.f64 	%fd6005, %fd6004, %fd543, %fd6003;
	ld.global.f64 	%fd6006, [%rd7+360];
	fma.rn.f64 	%fd6007, %fd6006, %fd542, %fd6005;
	ld.global.f64 	%fd6008, [%rd7+368];
	sub.f64 	%fd6009, %fd6007, %fd6008;
	abs.f64 	%fd6010, %fd6009;
	ld.global.f64 	%fd6012, [%rd5+24];
	setp.lt.f64 	%p691, %fd6010, %fd6012;
	ld.global.f64 	%fd6014, [%rd7+384];
	fma.rn.f64 	%fd6015, %fd6014, %fd5909, 0d0000000000000000;
	ld.global.f64 	%fd6016, [%rd7+392];
	fma.rn.f64 	%fd6017, %fd6016, %fd550, %fd6015;
	ld.global.f64 	%fd6018, [%rd7+400];
	fma.rn.f64 	%fd6019, %fd6018, %fd549, %fd6017;
	ld.global.f64 	%fd6020, [%rd7+408];
	fma.rn.f64 	%fd6021, %fd6020, %fd548, %fd6019;
	ld.global.f64 	%fd6022, [%rd7+416];
	fma.rn.f64 	%fd6023, %fd6022, %fd547, %fd6021;
	ld.global.f64 	%fd6024, [%rd7+424];
	fma.rn.f64 	%fd6025, %fd6024, %fd546, %fd6023;
	ld.global.f64 	%fd6026, [%rd7+432];
	fma.rn.f64 	%fd6027, %fd6026, %fd545, %fd6025;
	ld.global.f64 	%fd6028, [%rd7+440];
	fma.rn.f64 	%fd6029, %fd6028, %fd544, %fd6027;
	ld.global.f64 	%fd6030, [%rd7+448];
	fma.rn.f64 	%fd6031, %fd6030, %fd543, %fd6029;
	ld.global.f64 	%fd6032, [%rd7+456];
	fma.rn.f64 	%fd6033, %fd6032, %fd542, %fd6031;
	ld.global.f64 	%fd6034, [%rd7+464];
	sub.f64 	%fd6035, %fd6033, %fd6034;
	abs.f64 	%fd6036, %fd6035;
	ld.global.f64 	%fd6038, [%rd5+32];
	setp.lt.f64 	%p692, %fd6036, %fd6038;
	ld.global.f64 	%fd6040, [%rd7+480];
	fma.rn.f64 	%fd6041, %fd6040, %fd5909, 0d0000000000000000;
	ld.global.f64 	%fd6042, [%rd7+488];
	fma.rn.f64 	%fd6043, %fd6042, %fd550, %fd6041;
	ld.global.f64 	%fd6044, [%rd7+496];
	fma.rn.f64 	%fd6045, %fd6044, %fd549, %fd6043;
	ld.global.f64 	%fd6046, [%rd7+504];
	fma.rn.f64 	%fd6047, %fd6046, %fd548, %fd6045;
	ld.global.f64 	%fd6048, [%rd7+512];
	fma.rn.f64 	%fd6049, %fd6048, %fd547, %fd6047;
	ld.global.f64 	%fd6050, [%rd7+520];
	fma.rn.f64 	%fd6051, %fd6050, %fd546, %fd6049;
	ld.global.f64 	%fd6052, [%rd7+528];
	fma.rn.f64 	%fd6053, %fd6052, %fd545, %fd6051;
	ld.global.f64 	%fd6054, [%rd7+536];
	fma.rn.f64 	%fd6055, %fd6054, %fd544, %fd6053;
	ld.global.f64 	%fd6056, [%rd7+544];
	fma.rn.f64 	%fd6057, %fd6056, %fd543, %fd6055;
	ld.global.f64 	%fd6058, [%rd7+552];
	fma.rn.f64 	%fd6059, %fd6058, %fd542, %fd6057;
	ld.global.f64 	%fd6060, [%rd7+560];
	sub.f64 	%fd6061, %fd6059, %fd6060;
	abs.f64 	%fd6062, %fd6061;
	ld.global.f64 	%fd6064, [%rd5+40];
	setp.lt.f64 	%p693, %fd6062, %fd6064;
	ld.global.f64 	%fd6066, [%rd7+576];
	fma.rn.f64 	%fd6067, %fd6066, %fd5909, 0d0000000000000000;
	ld.global.f64 	%fd6068, [%rd7+584];
	fma.rn.f64 	%fd6069, %fd6068, %fd550, %fd6067;
	ld.global.f64 	%fd6070, [%rd7+592];
	fma.rn.f64 	%fd6071, %fd6070, %fd549, %fd6069;
	ld.global.f64 	%fd6072, [%rd7+600];
	fma.rn.f64 	%fd6073, %fd6072, %fd548, %fd6071;
	ld.global.f64 	%fd6074, [%rd7+608];
	fma.rn.f64 	%fd6075, %fd6074, %fd547, %fd6073;
	ld.global.f64 	%fd6076, [%rd7+616];
	fma.rn.f64 	%fd6077, %fd6076, %fd546, %fd6075;
	ld.global.f64 	%fd6078, [%rd7+624];
	fma.rn.f64 	%fd6079, %fd6078, %fd545, %fd6077;
	ld.global.f64 	%fd6080, [%rd7+632];
	fma.rn.f64 	%fd6081, %fd6080, %fd544, %fd6079;
	ld.global.f64 	%fd6082, [%rd7+640];
	fma.rn.f64 	%fd6083, %fd6082, %fd543, %fd6081;
	ld.global.f64 	%fd6084, [%rd7+648];
	fma.rn.f64 	%fd6085, %fd6084, %fd542, %fd6083;
	ld.global.f64 	%fd6086, [%rd7+656];
	sub.f64 	%fd6087, %fd6085, %fd6086;
	abs.f64 	%fd6088, %fd6087;
	ld.global.f64 	%fd6090, [%rd5+48];
	setp.lt.f64 	%p694, %fd6088, %fd6090;
	ld.global.f64 	%fd6092, [%rd7+672];
	fma.rn.f64 	%fd6093, %fd6092, %fd5909, 0d0000000000000000;
	ld.global.f64 	%fd6094, [%rd7+680];
	fma.rn.f64 	%fd6095, %fd6094, %fd550, %fd6093;
	ld.global.f64 	%fd6096, [%rd7+688];
	fma.rn.f64 	%fd6097, %fd6096, %fd549, %fd6095;
	ld.global.f64 	%fd6098, [%rd7+696];
	fma.rn.f64 	%fd6099, %fd6098, %fd548, %fd6097;
	ld.global.f64 	%fd6100, [%rd7+704];
	fma.rn.f64 	%fd6101, %fd6100, %fd547, %fd6099;
	ld.global.f64 	%fd6102, [%rd7+712];
	fma.rn.f64 	%fd6103, %fd6102, %fd546, %fd6101;
	ld.global.f64 	%fd6104, [%rd7+720];
	fma.rn.f64 	%fd6105, %fd6104, %fd545, %fd6103;
	ld.global.f64 	%fd6106, [%rd7+728];
	fma.rn.f64 	%fd6107, %fd6106, %fd544, %fd6105;
	ld.global.f64 	%fd6108, [%rd7+736];
	fma.rn.f64 	%fd6109, %fd6108, %fd543, %fd6107;
	ld.global.f64 	%fd6110, [%rd7+744];
	fma.rn.f64 	%fd6111, %fd6110, %fd542, %fd6109;
	ld.global.f64 	%fd6112, [%rd7+752];
	sub.f64 	%fd6113, %fd6111, %fd6112;
	abs.f64 	%fd6114, %fd6113;
	ld.global.f64 	%fd6116, [%rd5+56];
	setp.lt.f64 	%p695, %fd6114, %fd6116;
	ld.global.f64 	%fd6118, [%rd7+768];
	fma.rn.f64 	%fd6119, %fd6118, %fd5909, 0d0000000000000000;
	ld.global.f64 	%fd6120, [%rd7+776];
	fma.rn.f64 	%fd6121, %fd6120, %fd550, %fd6119;
	ld.global.f64 	%fd6122, [%rd7+784];
	fma.rn.f64 	%fd6123, %fd6122, %fd549, %fd6121;
	ld.global.f64 	%fd6124, [%rd7+792];
	fma.rn.f64 	%fd6125, %fd6124, %fd548, %fd6123;
	ld.global.f64 	%fd6126, [%rd7+800];
	fma.rn.f64 	%fd6127, %fd6126, %fd547, %fd6125;
	ld.global.f64 	%fd6128, [%rd7+808];
	fma.rn.f64 	%fd6129, %fd6128, %fd546, %fd6127;
	ld.global.f64 	%fd6130, [%rd7+816];
	fma.rn.f64 	%fd6131, %fd6130, %fd545, %fd6129;
	ld.global.f64 	%fd6132, [%rd7+824];
	fma.rn.f64 	%fd6133, %fd6132, %fd544, %fd6131;
	ld.global.f64 	%fd6134, [%rd7+832];
	fma.rn.f64 	%fd6135, %fd6134, %fd543, %fd6133;
	ld.global.f64 	%fd6136, [%rd7+840];
	fma.rn.f64 	%fd6137, %fd6136, %fd542, %fd6135;
	ld.global.f64 	%fd6138, [%rd7+848];
	sub.f64 	%fd6139, %fd6137, %fd6138;
	abs.f64 	%fd6140, %fd6139;
	ld.global.f64 	%fd6142, [%rd5+64];
	setp.lt.f64 	%p696, %fd6140, %fd6142;
	ld.global.f64 	%fd6144, [%rd7+864];
	fma.rn.f64 	%fd6145, %fd6144, %fd5909, 0d0000000000000000;
	ld.global.f64 	%fd6146, [%rd7+872];
	fma.rn.f64 	%fd6147, %fd6146, %fd550, %fd6145;
	ld.global.f64 	%fd6148, [%rd7+880];
	fma.rn.f64 	%fd6149, %fd6148, %fd549, %fd6147;
	ld.global.f64 	%fd6150, [%rd7+888];
	fma.rn.f64 	%fd6151, %fd6150, %fd548, %fd6149;
	ld.global.f64 	%fd6152, [%rd7+896];
	fma.rn.f64 	%fd6153, %fd6152, %fd547, %fd6151;
	ld.global.f64 	%fd6154, [%rd7+904];
	fma.rn.f64 	%fd6155, %fd6154, %fd546, %fd6153;
	ld.global.f64 	%fd6156, [%rd7+912];
	fma.rn.f64 	%fd6157, %fd6156, %fd545, %fd6155;
	ld.global.f64 	%fd6158, [%rd7+920];
	fma.rn.f64 	%fd6159, %fd6158, %fd544, %fd6157;
	ld.global.f64 	%fd6160, [%rd7+928];
	fma.rn.f64 	%fd6161, %fd6160, %fd543, %fd6159;
	ld.global.f64 	%fd6162, [%rd7+936];
	fma.rn.f64 	%fd6163, %fd6162, %fd542, %fd6161;
	ld.global.f64 	%fd6164, [%rd7+944];
	sub.f64 	%fd6165, %fd6163, %fd6164;
	abs.f64 	%fd6166, %fd6165;
	ld.global.f64 	%fd6167, [%rd5+72];
	setp.lt.f64 	%p697, %fd6166, %fd6167;
	and.pred  	%p698, %p697, %p696;
	and.pred  	%p699, %p698, %p695;
	and.pred  	%p700, %p699, %p694;
	and.pred  	%p701, %p700, %p693;
	and.pred  	%p702, %p701, %p692;
	and.pred  	%p703, %p702, %p691;
	and.pred  	%p704, %p703, %p690;
	and.pred  	%p705, %p704, %p689;
	and.pred  	%p706, %p705, %p688;
	selp.u32 	%r3291, 1, 0, %p706;
$L__BB4_1118:
	add.s32 	%r1544, %r144, 8;
	setp.ge.s32 	%p707, %r1544, %r140;
	mov.b32 	%r3292, 1;
	@%p707 bra 	$L__BB4_1150;
	ld.global.u64 	%rd1933, [%rd6+72];
	or.b64  	%rd3671, %rd1394, %rd1933;
	and.b64  	%rd3672, %rd3671, -4294967296;
	setp.ne.s64 	%p708, %rd3672, 0;
	@%p708 bra 	$L__BB4_1121;
	cvt.u32.u64 	%r1545, %rd1933;
	cvt.u32.u64 	%r1546, %rd1394;
	div.u32 	%r1547, %r1546, %r1545;
	mul.lo.s32 	%r1548, %r1547, %r1545;
	sub.s32 	%r1549, %r1546, %r1548;
	cvt.u64.u32 	%rd5336, %r1547;
	cvt.u64.u32 	%rd5337, %r1549;
	bra.uni 	$L__BB4_1122;
$L__BB4_1121:
	div.s64 	%rd5336, %rd1394, %rd1933;
	mul.lo.s64 	%rd3673, %rd5336, %rd1933;
	sub.s64 	%rd5337, %rd1394, %rd3673;
$L__BB4_1122:
	ld.global.f64 	%fd6168, [%rd8+216];
	cvt.rn.f64.s64 	%fd6169, %rd5337;
	ld.global.f64 	%fd6170, [%rd8+232];
	fma.rn.f64 	%fd551, %fd6170, %fd6169, %fd6168;
	ld.global.u64 	%rd1940, [%rd6+64];
	or.b64  	%rd3674, %rd5336, %rd1940;
	and.b64  	%rd3675, %rd3674, -4294967296;
	setp.ne.s64 	%p709, %rd3675, 0;
	@%p709 bra 	$L__BB4_1124;
	cvt.u32.u64 	%r1550, %rd1940;
	cvt.u32.u64 	%r1551, %rd5336;
	div.u32 	%r1552, %r1551, %r1550;
	mul.lo.s32 	%r1553, %r1552, %r1550;
	sub.s32 	%r1554, %r1551, %r1553;
	cvt.u64.u32 	%rd5338, %r1552;
	cvt.u64.u32 	%rd5339, %r1554;
	bra.uni 	$L__BB4_1125;
$L__BB4_1124:
	div.s64 	%rd5338, %rd5336, %rd1940;
	mul.lo.s64 	%rd3676, %rd5338, %rd1940;
	sub.s64 	%rd5339, %rd5336, %rd3676;
$L__BB4_1125:
	ld.global.f64 	%fd6171, [%rd8+192];
	cvt.rn.f64.s64 	%fd6172, %rd5339;
	ld.global.f64 	%fd6173, [%rd8+208];
	fma.rn.f64 	%fd552, %fd6173, %fd6172, %fd6171;
	ld.global.u64 	%rd1947, [%rd6+56];
	or.b64  	%rd3677, %rd5338, %rd1947;
	and.b64  	%rd3678, %rd3677, -4294967296;
	setp.ne.s64 	%p710, %rd3678, 0;
	@%p710 bra 	$L__BB4_1127;
	cvt.u32.u64 	%r1555, %rd1947;
	cvt.u32.u64 	%r1556, %rd5338;
	div.u32 	%r1557, %r1556, %r1555;
	mul.lo.s32 	%r1558, %r1557, %r1555;
	sub.s32 	%r1559, %r1556, %r1558;
	cvt.u64.u32 	%rd5340, %r1557;
	cvt.u64.u32 	%rd5341, %r1559;
	bra.uni 	$L__BB4_1128;
$L__BB4_1127:
	div.s64 	%rd5340, %rd5338, %rd1947;
	mul.lo.s64 	%rd3679, %rd5340, %rd1947;
	sub.s64 	%rd5341, %rd5338, %rd3679;
$L__BB4_1128:
	ld.global.f64 	%fd6174, [%rd8+168];
	cvt.rn.f64.s64 	%fd6175, %rd5341;
	ld.global.f64 	%fd6176, [%rd8+184];
	fma.rn.f64 	%fd553, %fd6176, %fd6175, %fd6174;
	ld.global.u64 	%rd1954, [%rd6+48];
	or.b64  	%rd3680, %rd5340, %rd1954;
	and.b64  	%rd3681, %rd3680, -4294967296;
	setp.ne.s64 	%p711, %rd3681, 0;
	@%p711 bra 	$L__BB4_1130;
	cvt.u32.u64 	%r1560, %rd1954;
	cvt.u32.u64 	%r1561, %rd5340;
	div.u32 	%r1562, %r1561, %r1560;
	mul.lo.s32 	%r1563, %r1562, %r1560;
	sub.s32 	%r1564, %r1561, %r1563;
	cvt.u64.u32 	%rd5342, %r1562;
	cvt.u64.u32 	%rd5343, %r1564;
	bra.uni 	$L__BB4_1131;
$L__BB4_1130:
	div.s64 	%rd5342, %rd5340, %rd1954;
	mul.lo.s64 	%rd3682, %rd5342, %rd1954;
	sub.s64 	%rd5343, %rd5340, %rd3682;
$L__BB4_1131:
	ld.global.f64 	%fd6177, [%rd8+144];
	cvt.rn.f64.s64 	%fd6178, %rd5343;
	ld.global.f64 	%fd6179, [%rd8+160];
	fma.rn.f64 	%fd554, %fd6179, %fd6178, %fd6177;
	ld.global.u64 	%rd1961, [%rd6+40];
	or.b64  	%rd3683, %rd5342, %rd1961;
	and.b64  	%rd3684, %rd3683, -4294967296;
	setp.ne.s64 	%p712, %rd3684, 0;
	@%p712 bra 	$L__BB4_1133;
	cvt.u32.u64 	%r1565, %rd1961;
	cvt.u32.u64 	%r1566, %rd5342;
	div.u32 	%r1567, %r1566, %r1565;
	mul.lo.s32 	%r1568, %r1567, %r1565;
	sub.s32 	%r1569, %r1566, %r1568;
	cvt.u64.u32 	%rd5344, %r1567;
	cvt.u64.u32 	%rd5345, %r1569;
	bra.uni 	$L__BB4_1134;
$L__BB4_1133:
	div.s64 	%rd5344, %rd5342, %rd1961;
	mul.lo.s64 	%rd3685, %rd5344, %rd1961;
	sub.s64 	%rd5345, %rd5342, %rd3685;
$L__BB4_1134:
	ld.global.f64 	%fd6180, [%rd8+120];
	cvt.rn.f64.s64 	%fd6181, %rd5345;
	ld.global.f64 	%fd6182, [%rd8+136];
	fma.rn.f64 	%fd555, %fd6182, %fd6181, %fd6180;
	ld.global.u64 	%rd1968, [%rd6+32];
	or.b64  	%rd3686, %rd5344, %rd1968;
	and.b64  	%rd3687, %rd3686, -4294967296;
	setp.ne.s64 	%p713, %rd3687, 0;
	@%p713 bra 	$L__BB4_1136;
	cvt.u32.u64 	%r1570, %rd1968;
	cvt.u32.u64 	%r1571, %rd5344;
	div.u32 	%r1572, %r1571, %r1570;
	mul.lo.s32 	%r1573, %r1572, %r1570;
	sub.s32 	%r1574, %r1571, %r1573;
	cvt.u64.u32 	%rd5346, %r1572;
	cvt.u64.u32 	%rd5347, %r1574;
	bra.uni 	$L__BB4_1137;
$L__BB4_1136:
	div.s64 	%rd5346, %rd5344, %rd1968;
	mul.lo.s64 	%rd3688, %rd5346, %rd1968;
	sub.s64 	%rd5347, %rd5344, %rd3688;
$L__BB4_1137:
	ld.global.f64 	%fd6183, [%rd8+96];
	cvt.rn.f64.s64 	%fd6184, %rd5347;
	ld.global.f64 	%fd6185, [%rd8+112];
	fma.rn.f64 	%fd556, %fd6185, %fd6184, %fd6183;
	ld.global.u64 	%rd1975, [%rd6+24];
	or.b64  	%rd3689, %rd5346, %rd1975;
	and.b64  	%rd3690, %rd3689, -4294967296;
	setp.ne.s64 	%p714, %rd3690, 0;
	@%p714 bra 	$L__BB4_1139;
	cvt.u32.u64 	%r1575, %rd1975;
	cvt.u32.u64 	%r1576, %rd5346;
	div.u32 	%r1577, %r1576, %r1575;
	mul.lo.s32 	%r1578, %r1577, %r1575;
	sub.s32 	%r1579, %r1576, %r1578;
	cvt.u64.u32 	%rd5348, %r1577;
	cvt.u64.u32 	%rd5349, %r1579;
	bra.uni 	$L__BB4_1140;
$L__BB4_1139:
	div.s64 	%rd5348, %rd5346, %rd1975;
	mul.lo.s64 	%rd3691, %rd5348, %rd1975;
	sub.s64 	%rd5349, %rd5346, %rd3691;
$L__BB4_1140:
	ld.global.f64 	%fd6186, [%rd8+72];
	cvt.rn.f64.s64 	%fd6187, %rd5349;
	ld.global.f64 	%fd6188, [%rd8+88];
	fma.rn.f64 	%fd557, %fd6188, %fd6187, %fd6186;
	ld.global.u64 	%rd1982, [%rd6+16];
	or.b64  	%rd3692, %rd5348, %rd1982;
	and.b64  	%rd3693, %rd3692, -4294967296;
	setp.ne.s64 	%p715, %rd3693, 0;
	@%p715 bra 	$L__BB4_1142;
	cvt.u32.u64 	%r1580, %rd1982;
	cvt.u32.u64 	%r1581, %rd5348;
	div.u32 	%r1582, %r1581, %r1580;
	mul.lo.s32 	%r1583, %r1582, %r1580;
	sub.s32 	%r1584, %r1581, %r1583;
	cvt.u64.u32 	%rd5350, %r1582;
	cvt.u64.u32 	%rd5351, %r1584;
	bra.uni 	$L__BB4_1143;
$L__BB4_1142:
	div.s64 	%rd5350, %rd5348, %rd1982;
	mul.lo.s64 	%rd3694, %rd5350, %rd1982;
	sub.s64 	%rd5351, %rd5348, %rd3694;
$L__BB4_1143:
	ld.global.f64 	%fd6189, [%rd8+48];
	cvt.rn.f64.s64 	%fd6190, %rd5351;
	ld.global.f64 	%fd6191, [%rd8+64];
	fma.rn.f64 	%fd558, %fd6191, %fd6190, %fd6189;
	ld.global.u64 	%rd1989, [%rd6+8];
	or.b64  	%rd3695, %rd5350, %rd1989;
	and.b64  	%rd3696, %rd3695, -4294967296;
	setp.ne.s64 	%p716, %rd3696, 0;
	@%p716 bra 	$L__BB4_1145;
	cvt.u32.u64 	%r1585, %rd1989;
	cvt.u32.u64 	%r1586, %rd5350;
	div.u32 	%r1587, %r1586, %r1585;
	mul.lo.s32 	%r1588, %r1587, %r1585;
	sub.s32 	%r1589, %r1586, %r1588;
	cvt.u64.u32 	%rd5352, %r1587;
	cvt.u64.u32 	%rd5353, %r1589;
	bra.uni 	$L__BB4_1146;
$L__BB4_1145:
	div.s64 	%rd5352, %rd5350, %rd1989;
	mul.lo.s64 	%rd3697, %rd5352, %rd1989;
	sub.s64 	%rd5353, %rd5350, %rd3697;
$L__BB4_1146:
	ld.global.f64 	%fd6192, [%rd8+24];
	cvt.rn.f64.s64 	%fd6193, %rd5353;
	ld.global.f64 	%fd6194, [%rd8+40];
	fma.rn.f64 	%fd559, %fd6194, %fd6193, %fd6192;
	ld.global.u64 	%rd1996, [%rd6];
	or.b64  	%rd3698, %rd5352, %rd1996;
	and.b64  	%rd3699, %rd3698, -4294967296;
	setp.ne.s64 	%p717, %rd3699, 0;
	@%p717 bra 	$L__BB4_1148;
	cvt.u32.u64 	%r1590, %rd1996;
	cvt.u32.u64 	%r1591, %rd5352;
	rem.u32 	%r1592, %r1591, %r1590;
	cvt.u64.u32 	%rd5354, %r1592;
	bra.uni 	$L__BB4_1149;
$L__BB4_1148:
	rem.s64 	%rd5354, %rd5352, %rd1996;
$L__BB4_1149:
	ld.global.f64 	%fd6195, [%rd8];
	cvt.rn.f64.s64 	%fd6196, %rd5354;
	ld.global.f64 	%fd6197, [%rd8+16];
	fma.rn.f64 	%fd6198, %fd6197, %fd6196, %fd6195;
	ld.global.f64 	%fd6199, [%rd7];
	fma.rn.f64 	%fd6200, %fd6199, %fd6198, 0d0000000000000000;
	ld.global.f64 	%fd6201, [%rd7+8];
	fma.rn.f64 	%fd6202, %fd6201, %fd559, %fd6200;
	ld.global.f64 	%fd6203, [%rd7+16];
	fma.rn.f64 	%fd6204, %fd6203, %fd558, %fd6202;
	ld.global.f64 	%fd6205, [%rd7+24];
	fma.rn.f64 	%fd6206, %fd6205, %fd557, %fd6204;
	ld.global.f64 	%fd6207, [%rd7+32];
	fma.rn.f64 	%fd6208, %fd6207, %fd556, %fd6206;
	ld.global.f64 	%fd6209, [%rd7+40];
	fma.rn.f64 	%fd6210, %fd6209, %fd555, %fd6208;
	ld.global.f64 	%fd6211, [%rd7+48];
	fma.rn.f64 	%fd6212, %fd6211, %fd554, %fd6210;
	ld.global.f64 	%fd6213, [%rd7+56];
	fma.rn.f64 	%fd6214, %fd6213, %fd553, %fd6212;
	ld.global.f64 	%fd6215, [%rd7+64];
	fma.rn.f64 	%fd6216, %fd6215, %fd552, %fd6214;
	ld.global.f64 	%fd6217, [%rd7+72];
	fma.rn.f64 	%fd6218, %fd6217, %fd551, %fd6216;
	ld.global.f64 	%fd6219, [%rd7+80];
	sub.f64 	%fd6220, %fd6218, %fd6219;
	abs.f64 	%fd6221, %fd6220;
	ld.global.f64 	%fd6223, [%rd5];
	setp.lt.f64 	%p718, %fd6221, %fd6223;
	ld.global.f64 	%fd6225, [%rd7+96];
	fma.rn.f64 	%fd6226, %fd6225, %fd6198, 0d0000000000000000;
	ld.global.f64 	%fd6227, [%rd7+104];
	fma.rn.f64 	%fd6228, %fd6227, %fd559, %fd6226;
	ld.global.f64 	%fd6229, [%rd7+112];
	fma.rn.f64 	%fd6230, %fd6229, %fd558, %fd6228;
	ld.global.f64 	%fd6231, [%rd7+120];
	fma.rn.f64 	%fd6232, %fd6231, %fd557, %fd6230;
	ld.global.f64 	%fd6233, [%rd7+128];
	fma.rn.f64 	%fd6234, %fd6233, %fd556, %fd6232;
	ld.global.f64 	%fd6235, [%rd7+136];
	fma.rn.f64 	%fd6236, %fd6235, %fd555, %fd6234;
	ld.global.f64 	%fd6237, [%rd7+144];
	fma.rn.f64 	%fd6238, %fd6237, %fd554, %fd6236;
	ld.global.f64 	%fd6239, [%rd7+152];
	fma.rn.f64 	%fd6240, %fd6239, %fd553, %fd6238;
	ld.global.f64 	%fd6241, [%rd7+160];
	fma.rn.f64 	%fd6242, %fd6241, %fd552, %fd6240;
	ld.global.f64 	%fd6243, [%rd7+168];
	fma.rn.f64 	%fd6244, %fd6243, %fd551, %fd6242;
	ld.global.f64 	%fd6245, [%rd7+176];
	sub.f64 	%fd6246, %fd6244, %fd6245;
	abs.f64 	%fd6247, %fd6246;
	ld.global.f64 	%fd6249, [%rd5+8];
	setp.lt.f64 	%p719, %fd6247, %fd6249;
	ld.global.f64 	%fd6251, [%rd7+192];
	fma.rn.f64 	%fd6252, %fd6251, %fd6198, 0d0000000000000000;
	ld.global.f64 	%fd6253, [%rd7+200];
	fma.rn.f64 	%fd6254, %fd6253, %fd559, %fd6252;
	ld.global.f64 	%fd6255, [%rd7+208];
	fma.rn.f64 	%fd6256, %fd6255, %fd558, %fd6254;
	ld.global.f64 	%fd6257, [%rd7+216];
	fma.rn.f64 	%fd6258, %fd6257, %fd557, %fd6256;
	ld.global.f64 	%fd6259, [%rd7+224];
	fma.rn.f64 	%fd6260, %fd6259, %fd556, %fd6258;
	ld.global.f64 	%fd6261, [%rd7+232];
	fma.rn.f64 	%fd6262, %fd6261, %fd555, %fd6260;
	ld.global.f64 	%fd6263, [%rd7+240];
	fma.rn.f64 	%fd6264, %fd6263, %fd554, %fd6262;
	ld.global.f64 	%fd6265, [%rd7+248];
	fma.rn.f64 	%fd6266, %fd6265, %fd553, %fd6264;
	ld.global.f64 	%fd6267, [%rd7+256];
	fma.rn.f64 	%fd6268, %fd6267, %fd552, %fd6266;
	ld.global.f64 	%fd6269, [%rd7+264];
	fma.rn.f64 	%fd6270, %fd6269, %fd551, %fd6268;
	ld.global.f64 	%fd6271, [%rd7+272];
	sub.f64 	%fd6272, %fd6270, %fd6271;
	abs.f64 	%fd6273, %fd6272;
	ld.global.f64 	%fd6275, [%rd5+16];
	setp.lt.f64 	%p720, %fd6273, %fd6275;
	ld.global.f64 	%fd6277, [%rd7+288];
	fma.rn.f64 	%fd6278, %fd6277, %fd6198, 0d0000000000000000;
	ld.global.f64 	%fd6279, [%rd7+296];
	fma.rn.f64 	%fd6280, %fd6279, %fd559, %fd6278;
	ld.global.f64 	%fd6281, [%rd7+304];
	fma.rn.f64 	%fd6282, %fd6281, %fd558, %fd6280;
	ld.global.f64 	%fd6283, [%rd7+312];
	fma.rn.f64 	%fd6284, %fd6283, %fd557, %fd6282;
	ld.global.f64 	%fd6285, [%rd7+320];
	fma.rn.f64 	%fd6286, %fd6285, %fd556, %fd6284;
	ld.global.f64 	%fd6287, [%rd7+328];
	fma.rn.f64 	%fd6288, %fd6287, %fd555, %fd6286;
	ld.global.f64 	%fd6289, [%rd7+336];
	fma.rn.f64 	%fd6290, %fd6289, %fd554, %fd6288;
	ld.global.f64 	%fd6291, [%rd7+344];
	fma.rn.f64 	%fd6292, %fd6291, %fd553, %fd6290;
	ld.global.f64 	%fd6293, [%rd7+352];
	fma.rn.f64 	%fd6294, %fd6293, %fd552, %fd6292;
	ld.global.f64 	%fd6295, [%rd7+360];
	fma.rn.f64 	%fd6296, %fd6295, %fd551, %fd6294;
	ld.global.f64 	%fd6297, [%rd7+368];
	sub.f64 	%fd6298, %fd6296, %fd6297;
	abs.f64 	%fd6299, %fd6298;
	ld.global.f64 	%fd6301, [%rd5+24];
	setp.lt.f64 	%p721, %fd6299, %fd6301;
	ld.global.f64 	%fd6303, [%rd7+384];
	fma.rn.f64 	%fd6304, %fd6303, %fd6198, 0d0000000000000000;
	ld.global.f64 	%fd6305, [%rd7+392];
	fma.rn.f64 	%fd6306, %fd6305, %fd559, %fd6304;
	ld.global.f64 	%fd6307, [%rd7+400];
	fma.rn.f64 	%fd6308, %fd6307, %fd558, %fd6306;
	ld.global.f64 	%fd6309, [%rd7+408];
	fma.rn.f64 	%fd6310, %fd6309, %fd557, %fd6308;
	ld.global.f64 	%fd6311, [%rd7+416];
	fma.rn.f64 	%fd6312, %fd6311, %fd556, %fd6310;
	ld.global.f64 	%fd6313, [%rd7+424];
	fma.rn.f64 	%fd6314, %fd6313, %fd555, %fd6312;
	ld.global.f64 	%fd6315, [%rd7+432];
	fma.rn.f64 	%fd6316, %fd6315, %fd554, %fd6314;
	ld.global.f64 	%fd6317, [%rd7+440];
	fma.rn.f64 	%fd6318, %fd6317, %fd553, %fd6316;
	ld.global.f64 	%fd6319, [%rd7+448];
	fma.rn.f64 	%fd6320, %fd6319, %fd552, %fd6318;
	ld.global.f64 	%fd6321, [%rd7+456];
	fma.rn.f64 	%fd6322, %fd6321, %fd551, %fd6320;
	ld.global.f64 	%fd6323, [%rd7+464];
	sub.f64 	%fd6324, %fd6322, %fd6323;
	abs.f64 	%fd6325, %fd6324;
	ld.global.f64 	%fd6327, [%rd5+32];
	setp.lt.f64 	%p722, %fd6325, %fd6327;
	ld.global.f64 	%fd6329, [%rd7+480];
	fma.rn.f64 	%fd6330, %fd6329, %fd6198, 0d0000000000000000;
	ld.global.f64 	%fd6331, [%rd7+488];
	fma.rn.f64 	%fd6332, %fd6331, %fd559, %fd6330;
	ld.global.f64 	%fd6333, [%rd7+496];
	fma.rn.f64 	%fd6334, %fd6333, %fd558, %fd6332;
	ld.global.f64 	%fd6335, [%rd7+504];
	fma.rn.f64 	%fd6336, %fd6335, %fd557, %fd6334;
	ld.global.f64 	%fd6337, [%rd7+512];
	fma.rn.f64 	%fd6338, %fd6337, %fd556, %fd6336;
	ld.global.f64 	%fd6339, [%rd7+520];
	fma.rn.f64 	%fd6340, %fd6339, %fd555, %fd6338;
	ld.global.f64 	%fd6341, [%rd7+528];
	fma.rn.f64 	%fd6342, %fd6341, %fd554, %fd6340;
	ld.global.f64 	%fd6343, [%rd7+536];
	fma.rn.f64 	%fd6344, %fd6343, %fd553, %fd6342;
	ld.global.f64 	%fd6345, [%rd7+544];
	fma.rn.f64 	%fd6346, %fd6345, %fd552, %fd6344;
	ld.global.f64 	%fd6347, [%rd7+552];
	fma.rn.f64 	%fd6348, %fd6347, %fd551, %fd6346;
	ld.global.f64 	%fd6349, [%rd7+560];
	sub.f64 	%fd6350, %fd6348, %fd6349;
	abs.f64 	%fd6351, %fd6350;
	ld.global.f64 	%fd6353, [%rd5+40];
	setp.lt.f64 	%p723, %fd6351, %fd6353;
	ld.global.f64 	%fd6355, [%rd7+576];
	fma.rn.f64 	%fd6356, %fd6355, %fd6198, 0d0000000000000000;
	ld.global.f64 	%fd6357, [%rd7+584];
	fma.rn.f64 	%fd6358, %fd6357, %fd559, %fd6356;
	ld.global.f64 	%fd6359, [%rd7+592];
	fma.rn.f64 	%fd6360, %fd6359, %fd558, %fd6358;
	ld.global.f64 	%fd6361, [%rd7+600];
	fma.rn.f64 	%fd6362, %fd6361, %fd557, %fd6360;
	ld.global.f64 	%fd6363, [%rd7+608];
	fma.rn.f64 	%fd6364, %fd6363, %fd556, %fd6362;
	ld.global.f64 	%fd6365, [%rd7+616];
	fma.rn.f64 	%fd6366, %fd6365, %fd555, %fd6364;
	ld.global.f64 	%fd6367, [%rd7+624];
	fma.rn.f64 	%fd6368, %fd6367, %fd554, %fd6366;
	ld.global.f64 	%fd6369, [%rd7+632];
	fma.rn.f64 	%fd6370, %fd6369, %fd553, %fd6368;
	ld.global.f64 	%fd6371, [%rd7+640];
	fma.rn.f64 	%fd6372, %fd6371, %fd552, %fd6370;
	ld.global.f64 	%fd6373, [%rd7+648];
	fma.rn.f64 	%fd6374, %fd6373, %fd551, %fd6372;
	ld.global.f64 	%fd6375, [%rd7+656];
	sub.f64 	%fd6376, %fd6374, %fd6375;
	abs.f64 	%fd6377, %fd6376;
	ld.global.f64 	%fd6379, [%rd5+48];
	setp.lt.f64 	%p724, %fd6377, %fd6379;
	ld.global.f64 	%fd6381, [%rd7+672];
	fma.rn.f64 	%fd6382, %fd6381, %fd6198, 0d0000000000000000;
	ld.global.f64 	%fd6383, [%rd7+680];
	fma.rn.f64 	%fd6384, %fd6383, %fd559, %fd6382;
	ld.global.f64 	%fd6385, [%rd7+688];
	fma.rn.f64 	%fd6386, %fd6385, %fd558, %fd6384;
	ld.global.f64 	%fd6387, [%rd7+696];
	fma.rn.f64 	%fd6388, %fd6387, %fd557, %fd6386;
	ld.global.f64 	%fd6389, [%rd7+704];
	fma.rn.f64 	%fd6390, %fd6389, %fd556, %fd6388;
	ld.global.f64 	%fd6391, [%rd7+712];
	fma.rn.f64 	%fd6392, %fd6391, %fd555, %fd6390;
	ld.global.f64 	%fd6393, [%rd7+720];
	fma.rn.f64 	%fd6394, %fd6393, %fd554, %fd6392;
	ld.global.f64 	%fd6395, [%rd7+728];
	fma.rn.f64 	%fd6396, %fd6395, %fd553, %fd6394;
	ld.global.f64 	%fd6397, [%rd7+736];
	fma.rn.f64 	%fd6398, %fd6397, %fd552, %fd6396;
	ld.global.f64 	%fd6399, [%rd7+744];
	fma.rn.f64 	%fd6400, %fd6399, %fd551, %fd6398;
	ld.global.f64 	%fd6401, [%rd7+752];
	sub.f64 	%fd6402, %fd6400, %fd6401;
	abs.f64 	%fd6403, %fd6402;
	ld.global.f64 	%fd6405, [%rd5+56];
	setp.lt.f64 	%p725, %fd6403, %fd6405;
	ld.global.f64 	%fd6407, [%rd7+768];
	fma.rn.f64 	%fd6408, %fd6407, %fd6198, 0d0000000000000000;
	ld.global.f64 	%fd6409, [%rd7+776];
	fma.rn.f64 	%fd6410, %fd6409, %fd559, %fd6408;
	ld.global.f64 	%fd6411, [%rd7+784];
	fma.rn.f64 	%fd6412, %fd6411, %fd558, %fd6410;
	ld.global.f64 	%fd6413, [%rd7+792];
	fma.rn.f64 	%fd6414, %fd6413, %fd557, %fd6412;
	ld.global.f64 	%fd6415, [%rd7+800];
	fma.rn.f64 	%fd6416, %fd6415, %fd556, %fd6414;
	ld.global.f64 	%fd6417, [%rd7+808];
	fma.rn.f64 	%fd6418, %fd6417, %fd555, %fd6416;
	ld.global.f64 	%fd6419, [%rd7+816];
	fma.rn.f64 	%fd6420, %fd6419, %fd554, %fd6418;
	ld.global.f64 	%fd6421, [%rd7+824];
	fma.rn.f64 	%fd6422, %fd6421, %fd553, %fd6420;
	ld.global.f64 	%fd6423, [%rd7+832];
	fma.rn.f64 	%fd6424, %fd6423, %fd552, %fd6422;
	ld.global.f64 	%fd6425, [%rd7+840];
	fma.rn.f64 	%fd6426, %fd6425, %fd551, %fd6424;
	ld.global.f64 	%fd6427, [%rd7+848];
	sub.f64 	%fd6428, %fd6426, %fd6427;
	abs.f64 	%fd6429, %fd6428;
	ld.global.f64 	%fd6431, [%rd5+64];
	setp.lt.f64 	%p726, %fd6429, %fd6431;
	ld.global.f64 	%fd6433, [%rd7+864];
	fma.rn.f64 	%fd6434, %fd6433, %fd6198, 0d0000000000000000;
	ld.global.f64 	%fd6435, [%rd7+872];
	fma.rn.f64 	%fd6436, %fd6435, %fd559, %fd6434;
	ld.global.f64 	%fd6437, [%rd7+880];
	fma.rn.f64 	%fd6438, %fd6437, %fd558, %fd6436;
	ld.global.f64 	%fd6439, [%rd7+888];
	fma.rn.f64 	%fd6440, %fd6439, %fd557, %fd6438;
	ld.global.f64 	%fd6441, [%rd7+896];
	fma.rn.f64 	%fd6442, %fd6441, %fd556, %fd6440;
	ld.global.f64 	%fd6443, [%rd7+904];
	fma.rn.f64 	%fd6444, %fd6443, %fd555, %fd6442;
	ld.global.f64 	%fd6445, [%rd7+912];
	fma.rn.f64 	%fd6446, %fd6445, %fd554, %fd6444;
	ld.global.f64 	%fd6447, [%rd7+920];
	fma.rn.f64 	%fd6448, %fd6447, %fd553, %fd6446;
	ld.global.f64 	%fd6449, [%rd7+928];
	fma.rn.f64 	%fd6450, %fd6449, %fd552, %fd6448;
	ld.global.f64 	%fd6451, [%rd7+936];
	fma.rn.f64 	%fd6452, %fd6451, %fd551, %fd6450;
	ld.global.f64 	%fd6453, [%rd7+944];
	sub.f64 	%fd6454, %fd6452, %fd6453;
	abs.f64 	%fd6455, %fd6454;
	ld.global.f64 	%fd6456, [%rd5+72];
	setp.lt.f64 	%p727, %fd6455, %fd6456;
	and.pred  	%p728, %p727, %p726;
	and.pred  	%p729, %p728, %p725;
	and.pred  	%p730, %p729, %p724;
	and.pred  	%p731, %p730, %p723;
	and.pred  	%p732, %p731, %p722;
	and.pred  	%p733, %p732, %p721;
	and.pred  	%p734, %p733, %p720;
	and.pred  	%p735, %p734, %p719;
	and.pred  	%p736, %p735, %p718;
	selp.u32 	%r3292, 1, 0, %p736;
$L__BB4_1150:
	add.s32 	%r1594, %r144, 9;
	setp.ge.s32 	%p737, %r1594, %r140;
	mov.b32 	%r3293, 1;
	@%p737 bra 	$L__BB4_1182;
	ld.global.u64 	%rd2000, [%rd6+72];
	or.b64  	%rd3700, %rd1395, %rd2000;
	and.b64  	%rd3701, %rd3700, -4294967296;
	setp.ne.s64 	%p738, %rd3701, 0;
	@%p738 bra 	$L__BB4_1153;
	cvt.u32.u64 	%r1595, %rd2000;
	cvt.u32.u64 	%r1596, %rd1395;
	div.u32 	%r1597, %r1596, %r1595;
	mul.lo.s32 	%r1598, %r1597, %r1595;
	sub.s32 	%r1599, %r1596, %r1598;
	cvt.u64.u32 	%rd5355, %r1597;
	cvt.u64.u32 	%rd5356, %r1599;
	bra.uni 	$L__BB4_1154;
$L__BB4_1153:
	div.s64 	%rd5355, %rd1395, %rd2000;
	mul.lo.s64 	%rd3702, %rd5355, %rd2000;
	sub.s64 	%rd5356, %rd1395, %rd3702;
$L__BB4_1154:
	ld.global.f64 	%fd6457, [%rd8+216];
	cvt.rn.f64.s64 	%fd6458, %rd5356;
	ld.global.f64 	%fd6459, [%rd8+232];
	fma.rn.f64 	%fd560, %fd6459, %fd6458, %fd6457;
	ld.global.u64 	%rd2007, [%rd6+64];
	or.b64  	%rd3703, %rd5355, %rd2007;
	and.b64  	%rd3704, %rd3703, -4294967296;
	setp.ne.s64 	%p739, %rd3704, 0;
	@%p739 bra 	$L__BB4_1156;
	cvt.u32.u64 	%r1600, %rd2007;
	cvt.u32.u64 	%r1601, %rd5355;
	div.u32 	%r1602, %r1601, %r1600;
	mul.lo.s32 	%r1603, %r1602, %r1600;
	sub.s32 	%r1604, %r1601, %r1603;
	cvt.u64.u32 	%rd5357, %r1602;
	cvt.u64.u32 	%rd5358, %r1604;
	bra.uni 	$L__BB4_1157;
$L__BB4_1156:
	div.s64 	%rd5357, %rd5355, %rd2007;
	mul.lo.s64 	%rd3705, %rd5357, %rd2007;
	sub.s64 	%rd5358, %rd5355, %rd3705;
$L__BB4_1157:
	ld.global.f64 	%fd6460, [%rd8+192];
	cvt.rn.f64.s64 	%fd6461, %rd5358;
	ld.global.f64 	%fd6462, [%rd8+208];
	fma.rn.f64 	%fd561, %fd6462, %fd6461, %fd6460;
	ld.global.u64 	%rd2014, [%rd6+56];
	or.b64  	%rd3706, %rd5357, %rd2014;
	and.b64  	%rd3707, %rd3706, -4294967296;
	setp.ne.s64 	%p740, %rd3707, 0;
	@%p740 bra 	$L__BB4_1159;
	cvt.u32.u64 	%r1605, %rd2014;
	cvt.u32.u64 	%r1606, %rd5357;
	div.u32 	%r1607, %r1606, %r1605;
	mul.lo.s32 	%r1608, %r1607, %r1605;
	sub.s32 	%r1609, %r1606, %r1608;
	cvt.u64.u32 	%rd5359, %r1607;
	cvt.u64.u32 	%rd5360, %r1609;
	bra.uni 	$L__BB4_1160;
$L__BB4_1159:
	div.s64 	%rd5359, %rd5357, %rd2014;
	mul.lo.s64 	%rd3708, %rd5359, %rd2014;
	sub.s64 	%rd5360, %rd5357, %rd3708;
$L__BB4_1160:
	ld.global.f64 	%fd6463, [%rd8+168];
	cvt.rn.f64.s64 	%fd6464, %rd5360;
	ld.global.f64 	%fd6465, [%rd8+184];
	fma.rn.f64 	%fd562, %fd6465, %fd6464, %fd6463;
	ld.global.u64 	%rd2021, [%rd6+48];
	or.b64  	%rd3709, %rd5359, %rd2021;
	and.b64  	%rd3710, %rd3709, -4294967296;
	setp.ne.s64 	%p741, %rd3710, 0;
	@%p741 bra 	$L__BB4_1162;
	cvt.u32.u64 	%r1610, %rd2021;
	cvt.u32.u64 	%r1611, %rd5359;
	div.u32 	%r1612, %r1611, %r1610;
	mul.lo.s32 	%r1613, %r1612, %r1610;
	sub.s32 	%r1614, %r1611, %r1613;
	cvt.u64.u32 	%rd5361, %r1612;
	cvt.u64.u32 	%rd5362, %r1614;
	bra.uni 	$L__BB4_1163;
$L__BB4_1162:
	div.s64 	%rd5361, %rd5359, %rd2021;
	mul.lo.s64 	%rd3711, %rd5361, %rd2021;
	sub.s64 	%rd5362, %rd5359, %rd3711;
$L__BB4_1163:
	ld.global.f64 	%fd6466, [%rd8+144];
	cvt.rn.f64.s64 	%fd6467, %rd5362;
	ld.global.f64 	%fd6468, [%rd8+160];
	fma.rn.f64 	%fd563, %fd6468, %fd6467, %fd6466;
	ld.global.u64 	%rd2028, [%rd6+40];
	or.b64  	%rd3712, %rd5361, %rd2028;
	and.b64  	%rd3713, %rd3712, -4294967296;
	setp.ne.s64 	%p742, %rd3713, 0;
	@%p742 bra 	$L__BB4_1165;
	cvt.u32.u64 	%r1615, %rd2028;
	cvt.u32.u64 	%r1616, %rd5361;
	div.u32 	%r1617, %r1616, %r1615;
	mul.lo.s32 	%r1618, %r1617, %r1615;
	sub.s32 	%r1619, %r1616, %r1618;
	cvt.u64.u32 	%rd5363, %r1617;
	cvt.u64.u32 	%rd5364, %r1619;
	bra.uni 	$L__BB4_1166;
$L__BB4_1165:
	div.s64 	%rd5363, %rd5361, %rd2028;
	mul.lo.s64 	%rd3714, %rd5363, %rd2028;
	sub.s64 	%rd5364, %rd5361, %rd3714;
$L__BB4_1166:
	ld.global.f64 	%fd6469, [%rd8+120];
	cvt.rn.f64.s64 	%fd6470, %rd5364;
	ld.global.f64 	%fd6471, [%rd8+136];
	fma.rn.f64 	%fd564, %fd6471, %fd6470, %fd6469;
	ld.global.u64 	%rd2035, [%rd6+32];
	or.b64  	%rd3715, %rd5363, %rd2035;
	and.b64  	%rd3716, %rd3715, -4294967296;
	setp.ne.s64 	%p743, %rd3716, 0;
	@%p743 bra 	$L__BB4_1168;
	cvt.u32.u64 	%r1620, %rd2035;
	cvt.u32.u64 	%r1621, %rd5363;
	div.u32 	%r1622, %r1621, %r1620;
	mul.lo.s32 	%r1623, %r1622, %r1620;
	sub.s32 	%r1624, %r1621, %r1623;
	cvt.u64.u32 	%rd5365, %r1622;
	cvt.u64.u32 	%rd5366, %r1624;
	bra.uni 	$L__BB4_1169;
$L__BB4_1168:
	div.s64 	%rd5365, %rd5363, %rd2035;
	mul.lo.s64 	%rd3717, %rd5365, %rd2035;
	sub.s64 	%rd5366, %rd5363, %rd3717;
$L__BB4_1169:
	ld.global.f64 	%fd6472, [%rd8+96];
	cvt.rn.f64.s64 	%fd6473, %rd5366;
	ld.global.f64 	%fd6474, [%rd8+112];
	fma.rn.f64 	%fd565, %fd6474, %fd6473, %fd6472;
	ld.global.u64 	%rd2042, [%rd6+24];
	or.b64  	%rd3718, %rd5365, %rd2042;
	and.b64  	%rd3719, %rd3718, -4294967296;
	setp.ne.s64 	%p744, %rd3719, 0;
	@%p744 bra 	$L__BB4_1171;
	cvt.u32.u64 	%r1625, %rd2042;
	cvt.u32.u64 	%r1626, %rd5365;
	div.u32 	%r1627, %r1626, %r1625;
	mul.lo.s32 	%r1628, %r1627, %r1625;
	sub.s32 	%r1629, %r1626, %r1628;
	cvt.u64.u32 	%rd5367, %r1627;
	cvt.u64.u32 	%rd5368, %r1629;
	bra.uni 	$L__BB4_1172;
$L__BB4_1171:
	div.s64 	%rd5367, %rd5365, %rd2042;
	mul.lo.s64 	%rd3720, %rd5367, %rd2042;
	sub.s64 	%rd5368, %rd5365, %rd3720;
$L__BB4_1172:
	ld.global.f64 	%fd6475, [%rd8+72];
	cvt.rn.f64.s64 	%fd6476, %rd5368;
	ld.global.f64 	%fd6477, [%rd8+88];
	fma.rn.f64 	%fd566, %fd6477, %fd6476, %fd6475;
	ld.global.u64 	%rd2049, [%rd6+16];
	or.b64  	%rd3721, %rd5367, %rd2049;
	and.b64  	%rd3722, %rd3721, -4294967296;
	setp.ne.s64 	%p745, %rd3722, 0;
	@%p745 bra 	$L__BB4_1174;
	cvt.u32.u64 	%r1630, %rd2049;
	cvt.u32.u64 	%r1631, %rd5367;
	div.u32 	%r1632, %r1631, %r1630;
	mul.lo.s32 	%r1633, %r1632, %r1630;
	sub.s32 	%r1634, %r1631, %r1633;
	cvt.u64.u32 	%rd5369, %r1632;
	cvt.u64.u32 	%rd5370, %r1634;
	bra.uni 	$L__BB4_1175;
$L__BB4_1174:
	div.s64 	%rd5369, %rd5367, %rd2049;
	mul.lo.s64 	%rd3723, %rd5369, %rd2049;
	sub.s64 	%rd5370, %rd5367, %rd3723;
$L__BB4_1175:
	ld.global.f64 	%fd6478, [%rd8+48];
	cvt.rn.f64.s64 	%fd6479, %rd5370;
	ld.global.f64 	%fd6480, [%rd8+64];
	fma.rn.f64 	%fd567, %fd6480, %fd6479, %fd6478;
	ld.global.u64 	%rd2056, [%rd6+8];
	or.b64  	%rd3724, %rd5369, %rd2056;
	and.b64  	%rd3725, %rd3724, -4294967296;
	setp.ne.s64 	%p746, %rd3725, 0;
	@%p746 bra 	$L__BB4_1177;
	cvt.u32.u64 	%r1635, %rd2056;
	cvt.u32.u64 	%r1636, %rd5369;
	div.u32 	%r1637, %r1636, %r1635;
	mul.lo.s32 	%r1638, %r1637, %r1635;
	sub.s32 	%r1639, %r1636, %r1638;
	cvt.u64.u32 	%rd5371, %r1637;
	cvt.u64.u32 	%rd5372, %r1639;
	bra.uni 	$L__BB4_1178;
$L__BB4_1177:
	div.s64 	%rd5371, %rd5369, %rd2056;
	mul.lo.s64 	%rd3726, %rd5371, %rd2056;
	sub.s64 	%rd5372, %rd5369, %rd3726;
$L__BB4_1178:
	ld.global.f64 	%fd6481, [%rd8+24];
	cvt.rn.f64.s64 	%fd6482, %rd5372;
	ld.global.f64 	%fd6483, [%rd8+40];
	fma.rn.f64 	%fd568, %fd6483, %fd6482, %fd6481;
	ld.global.u64 	%rd2063, [%rd6];
	or.b64  	%rd3727, %rd5371, %rd2063;
	and.b64  	%rd3728, %rd3727, -4294967296;
	setp.ne.s64 	%p747, %rd3728, 0;
	@%p747 bra 	$L__BB4_1180;
	cvt.u32.u64 	%r1640, %rd2063;
	cvt.u32.u64 	%r1641, %rd5371;
	rem.u32 	%r1642, %r1641, %r1640;
	cvt.u64.u32 	%rd5373, %r1642;
	bra.uni 	$L__BB4_1181;
$L__BB4_1180:
	rem.s64 	%rd5373, %rd5371, %rd2063;
$L__BB4_1181:
	ld.global.f64 	%fd6484, [%rd8];
	cvt.rn.f64.s64 	%fd6485, %rd5373;
	ld.global.f64 	%fd6486, [%rd8+16];
	fma.rn.f64 	%fd6487, %fd6486, %fd6485, %fd6484;
	ld.global.f64 	%fd6488, [%rd7];
	fma.rn.f64 	%fd6489, %fd6488, %fd6487, 0d0000000000000000;
	ld.global.f64 	%fd6490, [%rd7+8];
	fma.rn.f64 	%fd6491, %fd6490, %fd568, %fd6489;
	ld.global.f64 	%fd6492, [%rd7+16];
	fma.rn.f64 	%fd6493, %fd6492, %fd567, %fd6491;
	ld.global.f64 	%fd6494, [%rd7+24];
	fma.rn.f64 	%fd6495, %fd6494, %fd566, %fd6493;
	ld.global.f64 	%fd6496, [%rd7+32];
	fma.rn.f64 	%fd6497, %fd6496, %fd565, %fd6495;
	ld.global.f64 	%fd6498, [%rd7+40];
	fma.rn.f64 	%fd6499, %fd6498, %fd564, %fd6497;
	ld.global.f64 	%fd6500, [%rd7+48];
	fma.rn.f64 	%fd6501, %fd6500, %fd563, %fd6499;
	ld.global.f64 	%fd6502, [%rd7+56];
	fma.rn.f64 	%fd6503, %fd6502, %fd562, %fd6501;
	ld.global.f64 	%fd6504, [%rd7+64];
	fma.rn.f64 	%fd6505, %fd6504, %fd561, %fd6503;
	ld.global.f64 	%fd6506, [%rd7+72];
	fma.rn.f64 	%fd6507, %fd6506, %fd560, %fd6505;
	ld.global.f64 	%fd6508, [%rd7+80];
	sub.f64 	%fd6509, %fd6507, %fd6508;
	abs.f64 	%fd6510, %fd6509;
	ld.global.f64 	%fd6512, [%rd5];
	setp.lt.f64 	%p748, %fd6510, %fd6512;
	ld.global.f64 	%fd6514, [%rd7+96];
	fma.rn.f64 	%fd6515, %fd6514, %fd6487, 0d0000000000000000;
	ld.global.f64 	%fd6516, [%rd7+104];
	fma.rn.f64 	%fd6517, %fd6516, %fd568, %fd6515;
	ld.global.f64 	%fd6518, [%rd7+112];
	fma.rn.f64 	%fd6519, %fd6518, %fd567, %fd6517;
	ld.global.f64 	%fd6520, [%rd7+120];
	fma.rn.f64 	%fd6521, %fd6520, %fd566, %fd6519;
	ld.global.f64 	%fd6522, [%rd7+128];
	fma.rn.f64 	%fd6523, %fd6522, %fd565, %fd6521;
	ld.global.f64 	%fd6524, [%rd7+136];
	fma.rn.f64 	%fd6525, %fd6524, %fd564, %fd6523;
	ld.global.f64 	%fd6526, [%rd7+144];
	fma.rn.f64 	%fd6527, %fd6526, %fd563, %fd6525;
	ld.global.f64 	%fd6528, [%rd7+152];
	fma.rn.f64 	%fd6529, %fd6528, %fd562, %fd6527;
	ld.global.f64 	%fd6530, [%rd7+160];
	fma.rn.f64 	%fd6531, %fd6530, %fd561, %fd6529;
	ld.global.f64 	%fd6532, [%rd7+168];
	fma.rn.f64 	%fd6533, %fd6532, %fd560, %fd6531;
	ld.global.f64 	%fd6534, [%rd7+176];
	sub.f64 	%fd6535, %fd6533, %fd6534;
	abs.f64 	%fd6536, %fd6535;
	ld.global.f64 	%fd6538, [%rd5+8];
	setp.lt.f64 	%p749, %fd6536, %fd6538;
	ld.global.f64 	%fd6540, [%rd7+192];
	fma.rn.f64 	%fd6541, %fd6540, %fd6487, 0d0000000000000000;
	ld.global.f64 	%fd6542, [%rd7+200];
	fma.rn.f64 	%fd6543, %fd6542, %fd568, %fd6541;
	ld.global.f64 	%fd6544, [%rd7+208];
	fma.rn.f64 	%fd6545, %fd6544, %fd567, %fd6543;
	ld.global.f64 	%fd6546, [%rd7+216];
	fma.rn.f64 	%fd6547, %fd6546, %fd566, %fd6545;
	ld.global.f64 	%fd6548, [%rd7+224];
	fma.rn.f64 	%fd6549, %fd6548, %fd565, %fd6547;
	ld.global.f64 	%fd6550, [%rd7+232];
	fma.rn.f64 	%fd6551, %fd6550, %fd564, %fd6549;
	ld.global.f64 	%fd6552, [%rd7+240];
	fma.rn.f64 	%fd6553, %fd6552, %fd563, %fd6551;
	ld.global.f64 	%fd6554, [%rd7+248];
	fma.rn.f64 	%fd6555, %fd6554, %fd562, %fd6553;
	ld.global.f64 	%fd6556, [%rd7+256];
	fma.rn.f64 	%fd6557, %fd6556, %fd561, %fd6555;
	ld.global.f64 	%fd6558, [%rd7+264];
	fma.rn.f64 	%fd6559, %fd6558, %fd560, %fd6557;
	ld.global.f64 	%fd6560, [%rd7+272];
	sub.f64 	%fd6561, %fd6559, %fd6560;
	abs.f64 	%fd6562, %fd6561;
	ld.global.f64 	%fd6564, [%rd5+16];
	setp.lt.f64 	%p750, %fd6562, %fd6564;
	ld.global.f64 	%fd6566, [%rd7+288];
	fma.rn.f64 	%fd6567, %fd6566, %fd6487, 0d0000000000000000;
	ld.global.f64 	%fd6568, [%rd7+296];
	fma.rn.f64 	%fd6569, %fd6568, %fd568, %fd6567;
	ld.global.f64 	%fd6570, [%rd7+304];
	fma.rn.f64 	%fd6571, %fd6570, %fd567, %fd6569;
	ld.global.f64 	%fd6572, [%rd7+312];
	fma.rn.f64 	%fd6573, %fd6572, %fd566, %fd6571;
	ld.global.f64 	%fd6574, [%rd7+320];
	fma.rn.f64 	%fd6575, %fd6574, %fd565, %fd6573;
	ld.global.f64 	%fd6576, [%rd7+328];
	fma.rn.f64 	%fd6577, %fd6576, %fd564, %fd6575;
	ld.global.f64 	%fd6578, [%rd7+336];
	fma.rn.f64 	%fd6579, %fd6578, %fd563, %fd6577;
	ld.global.f64 	%fd6580, [%rd7+344];
	fma.rn.f64 	%fd6581, %fd6580, %fd562, %fd6579;
	ld.global.f64 	%fd6582, [%rd7+352];
	fma.rn.f64 	%fd6583, %fd6582, %fd561, %fd6581;
	ld.global.f64 	%fd6584, [%rd7+360];
	fma.rn.f64 	%fd6585, %fd6584, %fd560, %fd6583;
	ld.global.f64 	%fd6586, [%rd7+368];
	sub.f64 	%fd6587, %fd6585, %fd6586;
	abs.f64 	%fd6588, %fd6587;
	ld.global.f64 	%fd6590, [%rd5+24];
	setp.lt.f64 	%p751, %fd6588, %fd6590;
	ld.global.f64 	%fd6592, [%rd7+384];
	fma.rn.f64 	%fd6593, %fd6592, %fd6487, 0d0000000000000000;
	ld.global.f64 	%fd6594, [%rd7+392];
	fma.rn.f64 	%fd6595, %fd6594, %fd568, %fd6593;
	ld.global.f64 	%fd6596, [%rd7+400];
	fma.rn.f64 	%fd6597, %fd6596, %fd567, %fd6595;
	ld.global.f64 	%fd6598, [%rd7+408];
	fma.rn.f64 	%fd6599, %fd6598, %fd566, %fd6597;
	ld.global.f64 	%fd6600, [%rd7+416];
	fma.rn.f64 	%fd6601, %fd6600, %fd565, %fd6599;
	ld.global.f64 	%fd6602, [%rd7+424];
	fma.rn.f64 	%fd6603, %fd6602, %fd564, %fd6601;
	ld.global.f64 	%fd6604, [%rd7+432];
	fma.rn.f64 	%fd6605, %fd6604, %fd563, %fd6603;
	ld.global.f64 	%fd6606, [%rd7+440];
	fma.rn.f64 	%fd6607, %fd6606, %fd562, %fd6605;
	ld.global.f64 	%fd6608, [%rd7+448];
	fma.rn.f64 	%fd6609, %fd6608, %fd561, %fd6607;
	ld.global.f64 	%fd6610, [%rd7+456];
	fma.rn.f64 	%fd6611, %fd6610, %fd560, %fd6609;
	ld.global.f64 	%fd6612, [%rd7+464];
	sub.f64 	%fd6613, %fd6611, %fd6612;
	abs.f64 	%fd6614, %fd6613;
	ld.global.f64 	%fd6616, [%rd5+32];
	setp.lt.f64 	%p752, %fd6614, %fd6616;
	ld.global.f64 	%fd6618, [%rd7+480];
	fma.rn.f64 	%fd6619, %fd6618, %fd6487, 0d0000000000000000;
	ld.global.f64 	%fd6620, [%rd7+488];
	fma.rn.f64 	%fd6621, %fd6620, %fd568, %fd6619;
	ld.global.f64 	%fd6622, [%rd7+496];
	fma.rn.f64 	%fd6623, %fd6622, %fd567, %fd6621;
	ld.global.f64 	%fd6624, [%rd7+504];
	fma.rn.f64 	%fd6625, %fd6624, %fd566, %fd6623;
	ld.global.f64 	%fd6626, [%rd7+512];
	fma.rn.f64 	%fd6627, %fd6626, %fd565, %fd6625;
	ld.global.f64 	%fd6628, [%rd7+520];
	fma.rn.f64 	%fd6629, %fd6628, %fd564, %fd6627;
	ld.global.f64 	%fd6630, [%rd7+528];
	fma.rn.f64 	%fd6631, %fd6630, %fd563, %fd6629;
	ld.global.f64 	%fd6632, [%rd7+536];
	fma.rn.f64 	%fd6633, %fd6632, %fd562, %fd6631;
	ld.global.f64 	%fd6634, [%rd7+544];
	fma.rn.f64 	%fd6635, %fd6634, %fd561, %fd6633;
	ld.global.f64 	%fd6636, [%rd7+552];
	fma.rn.f64 	%fd6637, %fd6636, %fd560, %fd6635;
	ld.global.f64 	%fd6638, [%rd7+560];
	sub.f64 	%fd6639, %fd6637, %fd6638;
	abs.f64 	%fd6640, %fd6639;
	ld.global.f64 	%fd6642, [%rd5+40];
	setp.lt.f64 	%p753, %fd6640, %fd6642;
	ld.global.f64 	%fd6644, [%rd7+576];
	fma.rn.f64 	%fd6645, %fd6644, %fd6487, 0d0000000000000000;
	ld.global.f64 	%fd6646, [%rd7+584];
	fma.rn.f64 	%fd6647, %fd6646, %fd568, %fd6645;
	ld.global.f64 	%fd6648, [%rd7+592];
	fma.rn.f64 	%fd6649, %fd6648, %fd567, %fd6647;
	ld.global.f64 	%fd6650, [%rd7+600];
	fma.rn.f64 	%fd6651, %fd6650, %fd566, %fd6649;
	ld.global.f64 	%fd6652, [%rd7+608];
	fma.rn.f64 	%fd6653, %fd6652, %fd565, %fd6651;
	ld.global.f64 	%fd6654, [%rd7+616];
	fma.rn.f64 	%fd6655, %fd6654, %fd564, %fd6653;
	ld.global.f64 	%fd6656, [%rd7+624];
	fma.rn.f64 	%fd6657, %fd6656, %fd563, %fd6655;
	ld.global.f64 	%fd6658, [%rd7+632];
	fma.rn.f64 	%fd6659, %fd6658, %fd562, %fd6657;
	ld.global.f64 	%fd6660, [%rd7+640];
	fma.rn.f64 	%fd6661, %fd6660, %fd561, %fd6659;
	ld.global.f64 	%fd6662, [%rd7+648];
	fma.rn.f64 	%fd6663, %fd6662, %fd560, %fd6661;
	ld.global.f64 	%fd6664, [%rd7+656];
	sub.f64 	%fd6665, %fd6663, %fd6664;
	abs.f64 	%fd6666, %fd6665;
	ld.global.f64 	%fd6668, [%rd5+48];
	setp.lt.f64 	%p754, %fd6666, %fd6668;
	ld.global.f64 	%fd6670, [%rd7+672];
	fma.rn.f64 	%fd6671, %fd6670, %fd6487, 0d0000000000000000;
	ld.global.f64 	%fd6672, [%rd7+680];
	fma.rn.f64 	%fd6673, %fd6672, %fd568, %fd6671;
	ld.global.f64 	%fd6674, [%rd7+688];
	fma.rn.f64 	%fd6675, %fd6674, %fd567, %fd6673;
	ld.global.f64 	%fd6676, [%rd7+696];
	fma.rn.f64 	%fd6677, %fd6676, %fd566, %fd6675;
	ld.global.f64 	%fd6678, [%rd7+704];
	fma.rn.f64 	%fd6679, %fd6678, %fd565, %fd6677;
	ld.global.f64 	%fd6680, [%rd7+712];
	fma.rn.f64 	%fd6681, %fd6680, %fd564, %fd6679;
	ld.global.f64 	%fd6682, [%rd7+720];
	fma.rn.f64 	%fd6683, %fd6682, %fd563, %fd6681;
	ld.global.f64 	%fd6684, [%rd7+728];
	fma.rn.f64 	%fd6685, %fd6684, %fd562, %fd6683;
	ld.global.f64 	%fd6686, [%rd7+736];
	fma.rn.f64 	%fd6687, %fd6686, %fd561, %fd6685;
	ld.global.f64 	%fd6688, [%rd7+744];
	fma.rn.f64 	%fd6689, %fd6688, %fd560, %fd6687;
	ld.global.f64 	%fd6690, [%rd7+752];
	sub.f64 	%fd6691, %fd6689, %fd6690;
	abs.f64 	%fd6692, %fd6691;
	ld.global.f64 	%fd6694, [%rd5+56];
	setp.lt.f64 	%p755, %fd6692, %fd6694;
	ld.global.f64 	%fd6696, [%rd7+768];
	fma.rn.f64 	%fd6697, %fd6696, %fd6487, 0d0000000000000000;
	ld.global.f64 	%fd6698, [%rd7+776];
	fma.rn.f64 	%fd6699, %fd6698, %fd568, %fd6697;
	ld.global.f64 	%fd6700, [%rd7+784];
	fma.rn.f64 	%fd6701, %fd6700, %fd567, %fd6699;
	ld.global.f64 	%fd6702, [%rd7+792];
	fma.rn.f64 	%fd6703, %fd6702, %fd566, %fd6701;
	ld.global.f64 	%fd6704, [%rd7+800];
	fma.rn.f64 	%fd6705, %fd6704, %fd565, %fd6703;
	ld.global.f64 	%fd6706, [%rd7+808];
	fma.rn.f64 	%fd6707, %fd6706, %fd564, %fd6705;
	ld.global.f64 	%fd6708, [%rd7+816];
	fma.rn.f64 	%fd6709, %fd6708, %fd563, %fd6707;
	ld.global.f64 	%fd6710, [%rd7+824];
	fma.rn.f64 	%fd6711, %fd6710, %fd562, %fd6709;
	ld.global.f64 	%fd6712, [%rd7+832];
	fma.rn.f64 	%fd6713, %fd6712, %fd561, %fd6711;
	ld.global.f64 	%fd6714, [%rd7+840];
	fma.rn.f64 	%fd6715, %fd6714, %fd560, %fd6713;
	ld.global.f64 	%fd6716, [%rd7+848];
	sub.f64 	%fd6717, %fd6715, %fd6716;
	abs.f64 	%fd6718, %fd6717;
	ld.global.f64 	%fd6720, [%rd5+64];
	setp.lt.f64 	%p756, %fd6718, %fd6720;
	ld.global.f64 	%fd6722, [%rd7+864];
	fma.rn.f64 	%fd6723, %fd6722, %fd6487, 0d0000000000000000;
	ld.global.f64 	%fd6724, [%rd7+872];
	fma.rn.f64 	%fd6725, %fd6724, %fd568, %fd6723;
	ld.global.f64 	%fd6726, [%rd7+880];
	fma.rn.f64 	%fd6727, %fd6726, %fd567, %fd6725;
	ld.global.f64 	%fd6728, [%rd7+888];
	fma.rn.f64 	%fd6729, %fd6728, %fd566, %fd6727;
	ld.global.f64 	%fd6730, [%rd7+896];
	fma.rn.f64 	%fd6731, %fd6730, %fd565, %fd6729;
	ld.global.f64 	%fd6732, [%rd7+904];
	fma.rn.f64 	%fd6733, %fd6732, %fd564, %fd6731;
	ld.global.f64 	%fd6734, [%rd7+912];
	fma.rn.f64 	%fd6735, %fd6734, %fd563, %fd6733;
	ld.global.f64 	%fd6736, [%rd7+920];
	fma.rn.f64 	%fd6737, %fd6736, %fd562, %fd6735;
	ld.global.f64 	%fd6738, [%rd7+928];
	fma.rn.f64 	%fd6739, %fd6738, %fd561, %fd6737;
	ld.global.f64 	%fd6740, [%rd7+936];
	fma.rn.f64 	%fd6741, %fd6740, %fd560, %fd6739;
	ld.global.f64 	%fd6742, [%rd7+944];
	sub.f64 	%fd6743, %fd6741, %fd6742;
	abs.f64 	%fd6744, %fd6743;
	ld.global.f64 	%fd6745, [%rd5+72];
	setp.lt.f64 	%p757, %fd6744, %fd6745;
	and.pred  	%p758, %p757, %p756;
	and.pred  	%p759, %p758, %p755;
	and.pred  	%p760, %p759, %p754;
	and.pred  	%p761, %p760, %p753;
	and.pred  	%p762, %p761, %p752;
	and.pred  	%p763, %p762, %p751;
	and.pred  	%p764, %p763, %p750;
	and.pred  	%p765, %p764, %p749;
	and.pred  	%p766, %p765, %p748;
	selp.u32 	%r3293, 1, 0, %p766;
$L__BB4_1182:
	add.s32 	%r1644, %r144, 10;
	setp.ge.s32 	%p767, %r1644, %r140;
	mov.b32 	%r3294, 1;
	@%p767 bra 	$L__BB4_1214;
	ld.global.u64 	%rd2067, [%rd6+72];
	or.b64  	%rd3729, %rd1396, %rd2067;
	and.b64  	%rd3730, %rd3729, -4294967296;
	setp.ne.s64 	%p768, %rd3730, 0;
	@%p768 bra 	$L__BB4_1185;
	cvt.u32.u64 	%r1645, %rd2067;
	cvt.u32.u64 	%r1646, %rd1396;
	div.u32 	%r1647, %r1646, %r1645;
	mul.lo.s32 	%r1648, %r1647, %r1645;
	sub.s32 	%r1649, %r1646, %r1648;
	cvt.u64.u32 	%rd5374, %r1647;
	cvt.u64.u32 	%rd5375, %r1649;
	bra.uni 	$L__BB4_1186;
$L__BB4_1185:
	div.s64 	%rd5374, %rd1396, %rd2067;
	mul.lo.s64 	%rd3731, %rd5374, %rd2067;
	sub.s64 	%rd5375, %rd1396, %rd3731;
$L__BB4_1186:
	ld.global.f64 	%fd6746, [%rd8+216];
	cvt.rn.f64.s64 	%fd6747, %rd5375;
	ld.global.f64 	%fd6748, [%rd8+232];
	fma.rn.f64 	%fd569, %fd6748, %fd6747, %fd6746;
	ld.global.u64 	%rd2074, [%rd6+64];
	or.b64  	%rd3732, %rd5374, %rd2074;
	and.b64  	%rd3733, %rd3732, -4294967296;
	setp.ne.s64 	%p769, %rd3733, 0;
	@%p769 bra 	$L__BB4_1188;
	cvt.u32.u64 	%r1650, %rd2074;
	cvt.u32.u64 	%r1651, %rd5374;
	div.u32 	%r1652, %r1651, %r1650;
	mul.lo.s32 	%r1653, %r1652, %r1650;
	sub.s32 	%r1654, %r1651, %r1653;
	cvt.u64.u32 	%rd5376, %r1652;
	cvt.u64.u32 	%rd5377, %r1654;
	bra.uni 	$L__BB4_1189;
$L__BB4_1188:
	div.s64 	%rd5376, %rd5374, %rd2074;
	mul.lo.s64 	%rd3734, %rd5376, %rd2074;
	sub.s64 	%rd5377, %rd5374, %rd3734;
$L__BB4_1189:
	ld.global.f64 	%fd6749, [%rd8+192];
	cvt.rn.f64.s64 	%fd6750, %rd5377;
	ld.global.f64 	%fd6751, [%rd8+208];
	fma.rn.f64 	%fd570, %fd6751, %fd6750, %fd6749;
	ld.global.u64 	%rd2081, [%rd6+56];
	or.b64  	%rd3735, %rd5376, %rd2081;
	and.b64  	%rd3736, %rd3735, -4294967296;
	setp.ne.s64 	%p770, %rd3736, 0;
	@%p770 bra 	$L__BB4_1191;
	cvt.u32.u64 	%r1655, %rd2081;
	cvt.u32.u64 	%r1656, %rd5376;
	div.u32 	%r1657, %r1656, %r1655;
	mul.lo.s32 	%r1658, %r1657, %r1655;
	sub.s32 	%r1659, %r1656, %r1658;
	cvt.u64.u32 	%rd5378, %r1657;
	cvt.u64.u32 	%rd5379, %r1659;
	bra.uni 	$L__BB4_1192;
$L__BB4_1191:
	div.s64 	%rd5378, %rd5376, %rd2081;
	mul.lo.s64 	%rd3737, %rd5378, %rd2081;
	sub.s64 	%rd5379, %rd5376, %rd3737;
$L__BB4_1192:
	ld.global.f64 	%fd6752, [%rd8+168];
	cvt.rn.f64.s64 	%fd6753, %rd5379;
	ld.global.f64 	%fd6754, [%rd8+184];
	fma.rn.f64 	%fd571, %fd6754, %fd6753, %fd6752;
	ld.global.u64 	%rd2088, [%rd6+48];
	or.b64  	%rd3738, %rd5378, %rd2088;
	and.b64  	%rd3739, %rd3738, -4294967296;
	setp.ne.s64 	%p771, %rd3739, 0;
	@%p771 bra 	$L__BB4_1194;
	cvt.u32.u64 	%r1660, %rd2088;
	cvt.u32.u64 	%r1661, %rd5378;
	div.u32 	%r1662, %r1661, %r1660;
	mul.lo.s32 	%r1663, %r1662, %r1660;
	sub.s32 	%r1664, %r1661, %r1663;
	cvt.u64.u32 	%rd5380, %r1662;
	cvt.u64.u32 	%rd5381, %r1664;
	bra.uni 	$L__BB4_1195;
$L__BB4_1194:
	div.s64 	%rd5380, %rd5378, %rd2088;
	mul.lo.s64 	%rd3740, %rd5380, %rd2088;
	sub.s64 	%rd5381, %rd5378, %rd3740;
$L__BB4_1195:
	ld.global.f64 	%fd6755, [%rd8+144];
	cvt.rn.f64.s64 	%fd6756, %rd5381;
	ld.global.f64 	%fd6757, [%rd8+160];
	fma.rn.f64 	%fd572, %fd6757, %fd6756, %fd6755;
	ld.global.u64 	%rd2095, [%rd6+40];
	or.b64  	%rd3741, %rd5380, %rd2095;
	and.b64  	%rd3742, %rd3741, -4294967296;
	setp.ne.s64 	%p772, %rd3742, 0;
	@%p772 bra 	$L__BB4_1197;
	cvt.u32.u64 	%r1665, %rd2095;
	cvt.u32.u64 	%r1666, %rd5380;
	div.u32 	%r1667, %r1666, %r1665;
	mul.lo.s32 	%r1668, %r1667, %r1665;
	sub.s32 	%r1669, %r1666, %r1668;
	cvt.u64.u32 	%rd5382, %r1667;
	cvt.u64.u32 	%rd5383, %r1669;
	bra.uni 	$L__BB4_1198;
$L__BB4_1197:
	div.s64 	%rd5382, %rd5380, %rd2095;
	mul.lo.s64 	%rd3743, %rd5382, %rd2095;
	sub.s64 	%rd5383, %rd5380, %rd3743;
$L__BB4_1198:
	ld.global.f64 	%fd6758, [%rd8+120];
	cvt.rn.f64.s64 	%fd6759, %rd5383;
	ld.global.f64 	%fd6760, [%rd8+136];
	fma.rn.f64 	%fd573, %fd6760, %fd6759, %fd6758;
	ld.global.u64 	%rd2102, [%rd6+32];
	or.b64  	%rd3744, %rd5382, %rd2102;
	and.b64  	%rd3745, %rd3744, -4294967296;
	setp.ne.s64 	%p773, %rd3745, 0;
	@%p773 bra 	$L__BB4_1200;
	cvt.u32.u64 	%r1670, %rd2102;
	cvt.u32.u64 	%r1671, %rd5382;
	div.u32 	%r1672, %r1671, %r1670;
	mul.lo.s32 	%r1673, %r1672, %r1670;
	sub.s32 	%r1674, %r1671, %r1673;
	cvt.u64.u32 	%rd5384, %r1672;
	cvt.u64.u32 	%rd5385, %r1674;
	bra.uni 	$L__BB4_1201;
$L__BB4_1200:
	div.s64 	%rd5384, %rd5382, %rd2102;
	mul.lo.s64 	%rd3746, %rd5384, %rd2102;
	sub.s64 	%rd5385, %rd5382, %rd3746;
$L__BB4_1201:
	ld.global.f64 	%fd6761, [%rd8+96];
	cvt.rn.f64.s64 	%fd6762, %rd5385;
	ld.global.f64 	%fd6763, [%rd8+112];
	fma.rn.f64 	%fd574, %fd6763, %fd6762, %fd6761;
	ld.global.u64 	%rd2109, [%rd6+24];
	or.b64  	%rd3747, %rd5384, %rd2109;
	and.b64  	%rd3748, %rd3747, -4294967296;
	setp.ne.s64 	%p774, %rd3748, 0;
	@%p774 bra 	$L__BB4_1203;
	cvt.u32.u64 	%r1675, %rd2109;
	cvt.u32.u64 	%r1676, %rd5384;
	div.u32 	%r1677, %r1676, %r1675;
	mul.lo.s32 	%r1678, %r1677, %r1675;
	sub.s32 	%r1679, %r1676, %r1678;
	cvt.u64.u32 	%rd5386, %r1677;
	cvt.u64.u32 	%rd5387, %r1679;
	bra.uni 	$L__BB4_1204;
$L__BB4_1203:
	div.s64 	%rd5386, %rd5384, %rd2109;
	mul.lo.s64 	%rd3749, %rd5386, %rd2109;
	sub.s64 	%rd5387, %rd5384, %rd3749;
$L__BB4_1204:
	ld.global.f64 	%fd6764, [%rd8+72];
	cvt.rn.f64.s64 	%fd6765, %rd5387;
	ld.global.f64 	%fd6766, [%rd8+88];
	fma.rn.f64 	%fd575, %fd6766, %fd6765, %fd6764;
	ld.global.u64 	%rd2116, [%rd6+16];
	or.b64  	%rd3750, %rd5386, %rd2116;
	and.b64  	%rd3751, %rd3750, -4294967296;
	setp.ne.s64 	%p775, %rd3751, 0;
	@%p775 bra 	$L__BB4_1206;
	cvt.u32.u64 	%r1680, %rd2116;
	cvt.u32.u64 	%r1681, %rd5386;
	div.u32 	%r1682, %r1681, %r1680;
	mul.lo.s32 	%r1683, %r1682, %r1680;
	sub.s32 	%r1684, %r1681, %r1683;
	cvt.u64.u32 	%rd5388, %r1682;
	cvt.u64.u32 	%rd5389, %r1684;
	bra.uni 	$L__BB4_1207;
$L__BB4_1206:
	div.s64 	%rd5388, %rd5386, %rd2116;
	mul.lo.s64 	%rd3752, %rd5388, %rd2116;
	sub.s64 	%rd5389, %rd5386, %rd3752;
$L__BB4_1207:
	ld.global.f64 	%fd6767, [%rd8+48];
	cvt.rn.f64.s64 	%fd6768, %rd5389;
	ld.global.f64 	%fd6769, [%rd8+64];
	fma.rn.f64 	%fd576, %fd6769, %fd6768, %fd6767;
	ld.global.u64 	%rd2123, [%rd6+8];
	or.b64  	%rd3753, %rd5388, %rd2123;
	and.b64  	%rd3754, %rd3753, -4294967296;
	setp.ne.s64 	%p776, %rd3754, 0;
	@%p776 bra 	$L__BB4_1209;
	cvt.u32.u64 	%r1685, %rd2123;
	cvt.u32.u64 	%r1686, %rd5388;
	div.u32 	%r1687, %r1686, %r1685;
	mul.lo.s32 	%r1688, %r1687, %r1685;
	sub.s32 	%r1689, %r1686, %r1688;
	cvt.u64.u32 	%rd5390, %r1687;
	cvt.u64.u32 	%rd5391, %r1689;
	bra.uni 	$L__BB4_1210;
$L__BB4_1209:
	div.s64 	%rd5390, %rd5388, %rd2123;
	mul.lo.s64 	%rd3755, %rd5390, %rd2123;
	sub.s64 	%rd5391, %rd5388, %rd3755;
$L__BB4_1210:
	ld.global.f64 	%fd6770, [%rd8+24];
	cvt.rn.f64.s64 	%fd6771, %rd5391;
	ld.global.f64 	%fd6772, [%rd8+40];
	fma.rn.f64 	%fd577, %fd6772, %fd6771, %fd6770;
	ld.global.u64 	%rd2130, [%rd6];
	or.b64  	%rd3756, %rd5390, %rd2130;
	and.b64  	%rd3757, %rd3756, -4294967296;
	setp.ne.s64 	%p777, %rd3757, 0;
	@%p777 bra 	$L__BB4_1212;
	cvt.u32.u64 	%r1690, %rd2130;
	cvt.u32.u64 	%r1691, %rd5390;
	rem.u32 	%r1692, %r1691, %r1690;
	cvt.u64.u32 	%rd5392, %r1692;
	bra.uni 	$L__BB4_1213;
$L__BB4_1212:
	rem.s64 	%rd5392, %rd5390, %rd2130;
$L__BB4_1213:
	ld.global.f64 	%fd6773, [%rd8];
	cvt.rn.f64.s64 	%fd6774, %rd5392;
	ld.global.f64 	%fd6775, [%rd8+16];
	fma.rn.f64 	%fd6776, %fd6775, %fd6774, %fd6773;
	ld.global.f64 	%fd6777, [%rd7];
	fma.rn.f64 	%fd6778, %fd6777, %fd6776, 0d0000000000000000;
	ld.global.f64 	%fd6779, [%rd7+8];
	fma.rn.f64 	%fd6780, %fd6779, %fd577, %fd6778;
	ld.global.f64 	%fd6781, [%rd7+16];
	fma.rn.f64 	%fd6782, %fd6781, %fd576, %fd6780;
	ld.global.f64 	%fd6783, [%rd7+24];
	fma.rn.f64 	%fd6784, %fd6783, %fd575, %fd6782;
	ld.global.f64 	%fd6785, [%rd7+32];
	fma.rn.f64 	%fd6786, %fd6785, %fd574, %fd6784;
	ld.global.f64 	%fd6787, [%rd7+40];
	fma.rn.f64 	%fd6788, %fd6787, %fd573, %fd6786;
	ld.global.f64 	%fd6789, [%rd7+48];
	fma.rn.f64 	%fd6790, %fd6789, %fd572, %fd6788;
	ld.global.f64 	%fd6791, [%rd7+56];
	fma.rn.f64 	%fd6792, %fd6791, %fd571, %fd6790;
	ld.global.f64 	%fd6793, [%rd7+64];
	fma.rn.f64 	%fd6794, %fd6793, %fd570, %fd6792;
	ld.global.f64 	%fd6795, [%rd7+72];
	fma.rn.f64 	%fd6796, %fd6795, %fd569, %fd6794;
	ld.global.f64 	%fd6797, [%rd7+80];
	sub.f64 	%fd6798, %fd6796, %fd6797;
	abs.f64 	%fd6799, %fd6798;
	ld.global.f64 	%fd6801, [%rd5];
	setp.lt.f64 	%p778, %fd6799, %fd6801;
	ld.global.f64 	%fd6803, [%rd7+96];
	fma.rn.f64 	%fd6804, %fd6803, %fd6776, 0d0000000000000000;
	ld.global.f64 	%fd6805, [%rd7+104];
	fma.rn.f64 	%fd6806, %fd6805, %fd577, %fd6804;
	ld.global.f64 	%fd6807, [%rd7+112];
	fma.rn.f64 	%fd6808, %fd6807, %fd576, %fd6806;
	ld.global.f64 	%fd6809, [%rd7+120];
	fma.rn.f64 	%fd6810, %fd6809, %fd575, %fd6808;
	ld.global.f64 	%fd6811, [%rd7+128];
	fma.rn.f64 	%fd6812, %fd6811, %fd574, %fd6810;
	ld.global.f64 	%fd6813, [%rd7+136];
	fma.rn.f64 	%fd6814, %fd6813, %fd573, %fd6812;
	ld.global.f64 	%fd6815, [%rd7+144];
	fma.rn.f64 	%fd6816, %fd6815, %fd572, %fd6814;
	ld.global.f64 	%fd6817, [%rd7+152];
	fma.rn.f64 	%fd6818, %fd6817, %fd571, %fd6816;
	ld.global.f64 	%fd6819, [%rd7+160];
	fma.rn.f64 	%fd6820, %fd6819, %fd570, %fd6818;
	ld.global.f64 	%fd6821, [%rd7+168];
	fma.rn.f64 	%fd6822, %fd6821, %fd569, %fd6820;
	ld.global.f64 	%fd6823, [%rd7+176];
	sub.f64 	%fd6824, %fd6822, %fd6823;
	abs.f64 	%fd6825, %fd6824;
	ld.global.f64 	%fd6827, [%rd5+8];
	setp.lt.f64 	%p779, %fd6825, %fd6827;
	ld.global.f64 	%fd6829, [%rd7+192];
	fma.rn.f64 	%fd6830, %fd6829, %fd6776, 0d0000000000000000;
	ld.global.f64 	%fd6831, [%rd7+200];
	fma.rn.f64 	%fd6832, %fd6831, %fd577, %fd6830;
	ld.global.f64 	%fd6833, [%rd7+208];
	fma.rn.f64 	%fd6834, %fd6833, %fd576, %fd6832;
	ld.global.f64 	%fd6835, [%rd7+216];
	fma.rn.f64 	%fd6836, %fd6835, %fd575, %fd6834;
	ld.global.f64 	%fd6837, [%rd7+224];
	fma.rn.f64 	%fd6838, %fd6837, %fd574, %fd6836;
	ld.global.f64 	%fd6839, [%rd7+232];
	fma.rn.f64 	%fd6840, %fd6839, %fd573, %fd6838;
	ld.global.f64 	%fd6841, [%rd7+240];
	fma.rn.f64 	%fd6842, %fd6841, %fd572, %fd6840;
	ld.global.f64 	%fd6843, [%rd7+248];
	fma.rn.f64 	%fd6844, %fd6843, %fd571, %fd6842;
	ld.global.f64 	%fd6845, [%rd7+256];
	fma.rn.f64 	%fd6846, %fd6845, %fd570, %fd6844;
	ld.global.f64 	%fd6847, [%rd7+264];
	fma.rn.f64 	%fd6848, %fd6847, %fd569, %fd6846;
	ld.global.f64 	%fd6849, [%rd7+272];
	sub.f64 	%fd6850, %fd6848, %fd6849;
	abs.f64 	%fd6851, %fd6850;
	ld.global.f64 	%fd6853, [%rd5+16];
	setp.lt.f64 	%p780, %fd6851, %fd6853;
	ld.global.f64 	%fd6855, [%rd7+288];
	fma.rn.f64 	%fd6856, %fd6855, %fd6776, 0d0000000000000000;
	ld.global.f64 	%fd6857, [%rd7+296];
	fma.rn.f64 	%fd6858, %fd6857, %fd577, %fd6856;
	ld.global.f64 	%fd6859, [%rd7+304];
	fma.rn.f64 	%fd6860, %fd6859, %fd576, %fd6858;
	ld.global.f64 	%fd6861, [%rd7+312];
	fma.rn.f64 	%fd6862, %fd6861, %fd575, %fd6860;
	ld.global.f64 	%fd6863, [%rd7+320];
	fma.rn.f64 	%fd6864, %fd6863, %fd574, %fd6862;
	ld.global.f64 	%fd6865, [%rd7+328];
	fma.rn.f64 	%fd6866, %fd6865, %fd573, %fd6864;
	ld.global.f64 	%fd6867, [%rd7+336];
	fma.rn.f64 	%fd6868, %fd6867, %fd572, %fd6866;
	ld.global.f64 	%fd6869, [%rd7+344];
	fma.rn.f64 	%fd6870, %fd6869, %fd571, %fd6868;
	ld.global.f64 	%fd6871, [%rd7+352];
	fma.rn.f64 	%fd6872, %fd6871, %fd570, %fd6870;
	ld.global.f64 	%fd6873, [%rd7+360];
	fma.rn.f64 	%fd6874, %fd6873, %fd569, %fd6872;
	ld.global.f64 	%fd6875, [%rd7+368];
	sub.f64 	%fd6876, %fd6874, %fd6875;
	abs.f64 	%fd6877, %fd6876;
	ld.global.f64 	%fd6879, [%rd5+24];
	setp.lt.f64 	%p781, %fd6877, %fd6879;
	ld.global.f64 	%fd6881, [%rd7+384];
	fma.rn.f64 	%fd6882, %fd6881, %fd6776, 0d0000000000000000;
	ld.global.f64 	%fd6883, [%rd7+392];
	fma.rn.f64 	%fd6884, %fd6883, %fd577, %fd6882;
	ld.global.f64 	%fd6885, [%rd7+400];
	fma.rn.f64 	%fd6886, %fd6885, %fd576, %fd6884;
	ld.global.f64 	%fd6887, [%rd7+408];
	fma.rn.f64 	%fd6888, %fd6887, %fd575, %fd6886;
	ld.global.f64 	%fd6889, [%rd7+416];
	fma.rn.f64 	%fd6890, %fd6889, %fd574, %fd6888;
	ld.global.f64 	%fd6891, [%rd7+424];
	fma.rn.f64 	%fd6892, %fd6891, %fd573, %fd6890;
	ld.global.f64 	%fd6893, [%rd7+432];
	fma.rn.f64 	%fd6894, %fd6893, %fd572, %fd6892;
	ld.global.f64 	%fd6895, [%rd7+440];
	fma.rn.f64 	%fd6896, %fd6895, %fd571, %fd6894;
	ld.global.f64 	%fd6897, [%rd7+448];
	fma.rn.f64 	%fd6898, %fd6897, %fd570, %fd6896;
	ld.global.f64 	%fd6899, [%rd7+456];
	fma.rn.f64 	%fd6900, %fd6899, %fd569, %fd6898;
	ld.global.f64 	%fd6901, [%rd7+464];
	sub.f64 	%fd6902, %fd6900, %fd6901;
	abs.f64 	%fd6903, %fd6902;
	ld.global.f64 	%fd6905, [%rd5+32];
	setp.lt.f64 	%p782, %fd6903, %fd6905;
	ld.global.f64 	%fd6907, [%rd7+480];
	fma.rn.f64 	%fd6908, %fd6907, %fd6776, 0d0000000000000000;
	ld.global.f64 	%fd6909, [%rd7+488];
	fma.rn.f64 	%fd6910, %fd6909, %fd577, %fd6908;
	ld.global.f64 	%fd6911, [%rd7+496];
	fma.rn.f64 	%fd6912, %fd6911, %fd576, %fd6910;
	ld.global.f64 	%fd6913, [%rd7+504];
	fma.rn.f64 	%fd6914, %fd6913, %fd575, %fd6912;
	ld.global.f64 	%fd6915, [%rd7+512];
	fma.rn.f64 	%fd6916, %fd6915, %fd574, %fd6914;
	ld.global.f64 	%fd6917, [%rd7+520];
	fma.rn.f64 	%fd6918, %fd6917, %fd573, %fd6916;
	ld.global.f64 	%fd6919, [%rd7+528];
	fma.rn.f64 	%fd6920, %fd6919, %fd572, %fd6918;
	ld.global.f64 	%fd6921, [%rd7+536];
	fma.rn.f64 	%fd6922, %fd6921, %fd571, %fd6920;
	ld.global.f64 	%fd6923, [%rd7+544];
	fma.rn.f64 	%fd6924, %fd6923, %fd570, %fd6922;
	ld.global.f64 	%fd6925, [%rd7+552];
	fma.rn.f64 	%fd6926, %fd6925, %fd569, %fd6924;
	ld.global.f64 	%fd6927, [%rd7+560];
	sub.f64 	%fd6928, %fd6926, %fd6927;
	abs.f64 	%fd6929, %fd6928;
	ld.global.f64 	%fd6931, [%rd5+40];
	setp.lt.f64 	%p783, %fd6929, %fd6931;
	ld.global.f64 	%fd6933, [%rd7+576];
	fma.rn.f64 	%fd6934, %fd6933, %fd6776, 0d0000000000000000;
	ld.global.f64 	%fd6935, [%rd7+584];
	fma.rn.f64 	%fd6936, %fd6935, %fd577, %fd6934;
	ld.global.f64 	%fd6937, [%rd7+592];
	fma.rn.f64 	%fd6938, %fd6937, %fd576, %fd6936;
	ld.global.f64 	%fd6939, [%rd7+600];
	fma.rn.f64 	%fd6940, %fd6939, %fd575, %fd6938;
	ld.global.f64 	%fd6941, [%rd7+608];
	fma.rn.f64 	%fd6942, %fd6941, %fd574, %fd6940;
	ld.global.f64 	%fd6943, [%rd7+616];
	fma.rn.f64 	%fd6944, %fd6943, %fd573, %fd6942;
	ld.global.f64 	%fd6945, [%rd7+624];
	fma.rn.f64 	%fd6946, %fd6945, %fd572, %fd6944;
	ld.global.f64 	%fd6947, [%rd7+632];
	fma.rn.f64 	%fd6948, %fd6947, %fd571, %fd6946;
	ld.global.f64 	%fd6949, [%rd7+640];
	fma.rn.f64 	%fd6950, %fd6949, %fd570, %fd6948;
	ld.global.f64 	%fd6951, [%rd7+648];
	fma.rn.f64 	%fd6952, %fd6951, %fd569, %fd6950;
	ld.global.f64 	%fd6953, [%rd7+656];
	sub.f64 	%fd6954, %fd6952, %fd6953;
	abs.f64 	%fd6955, %fd6954;
	ld.global.f64 	%fd6957, [%rd5+48];
	setp.lt.f64 	%p784, %fd6955, %fd6957;
	ld.global.f64 	%fd6959, [%rd7+672];
	fma.rn.f64 	%fd6960, %fd6959, %fd6776, 0d0000000000000000;
	ld.global.f64 	%fd6961, [%rd7+680];
	fma.rn.f64 	%fd6962, %fd6961, %fd577, %fd6960;
	ld.global.f64 	%fd6963, [%rd7+688];
	fma.rn.f64 	%fd6964, %fd6963, %fd576, %fd6962;
	ld.global.f64 	%fd6965, [%rd7+696];
	fma.rn.f64 	%fd6966, %fd6965, %fd575, %fd6964;
	ld.global.f64 	%fd6967, [%rd7+704];
	fma.rn.f64 	%fd6968, %fd6967, %fd574, %fd6966;
	ld.global.f64 	%fd6969, [%rd7+712];
	fma.rn.f64 	%fd6970, %fd6969, %fd573, %fd6968;
	ld.global.f64 	%fd6971, [%rd7+720];
	fma.rn.f64 	%fd6972, %fd6971, %fd572, %fd6970;
	ld.global.f64 	%fd6973, [%rd7+728];
	fma.rn.f64 	%fd6974, %fd6973, %fd571, %fd6972;
	ld.global.f64 	%fd6975, [%rd7+736];
	fma.rn.f64 	%fd6976, %fd6975, %fd570, %fd6974;
	ld.global.f64 	%fd6977, [%rd7+744];
	fma.rn.f64 	%fd6978, %fd6977, %fd569, %fd6976;
	ld.global.f64 	%fd6979, [%rd7+752];
	sub.f64 	%fd6980, %fd6978, %fd6979;
	abs.f64 	%fd6981, %fd6980;
	ld.global.f64 	%fd6983, [%rd5+56];
	setp.lt.f64 	%p785, %fd6981, %fd6983;
	ld.global.f64 	%fd6985, [%rd7+768];
	fma.rn.f64 	%fd6986, %fd6985, %fd6776, 0d0000000000000000;
	ld.global.f64 	%fd6987, [%rd7+776];
	fma.rn.f64 	%fd6988, %fd6987, %fd577, %fd6986;
	ld.global.f64 	%fd6989, [%rd7+784];
	fma.rn.f64 	%fd6990, %fd6989, %fd576, %fd6988;
	ld.global.f64 	%fd6991, [%rd7+792];
	fma.rn.f64 	%fd6992, %fd6991, %fd575, %fd6990;
	ld.global.f64 	%fd6993, [%rd7+800];
	fma.rn.f64 	%fd6994, %fd6993, %fd574, %fd6992;
	ld.global.f64 	%fd6995, [%rd7+808];
	fma.rn.f64 	%fd6996, %fd6995, %fd573, %fd6994;
	ld.global.f64 	%fd6997, [%rd7+816];
	fma.rn.f64 	%fd6998, %fd6997, %fd572, %fd6996;
	ld.global.f64 	%fd6999, [%rd7+824];
	fma.rn.f64 	%fd7000, %fd6999, %fd571, %fd6998;
	ld.global.f64 	%fd7001, [%rd7+832];
	fma.rn.f64 	%fd7002, %fd7001, %fd570, %fd7000;
	ld.global.f64 	%fd7003, [%rd7+840];
	fma.rn.f64 	%fd7004, %fd7003, %fd569, %fd7002;
	ld.global.f64 	%fd7005, [%rd7+848];
	sub.f64 	%fd7006, %fd7004, %fd7005;
	abs.f64 	%fd7007, %fd7006;
	ld.global.f64 	%fd7009, [%rd5+64];
	setp.lt.f64 	%p786, %fd7007, %fd7009;
	ld.global.f64 	%fd7011, [%rd7+864];
	fma.rn.f64 	%fd7012, %fd7011, %fd6776, 0d0000000000000000;
	ld.global.f64 	%fd7013, [%rd7+872];
	fma.rn.f64 	%fd7014, %fd7013, %fd577, %fd7012;
	ld.global.f64 	%fd7015, [%rd7+880];
	fma.rn.f64 	%fd7016, %fd7015, %fd576, %fd7014;
	ld.global.f64 	%fd7017, [%rd7+888];
	fma.rn.f64 	%fd7018, %fd7017, %fd575, %fd7016;
	ld.global.f64 	%fd7019, [%rd7+896];
	fma.rn.f64 	%fd7020, %fd7019, %fd574, %fd7018;
	ld.global.f64 	%fd7021, [%rd7+904];
	fma.rn.f64 	%fd7022, %fd7021, %fd573, %fd7020;
	ld.global.f64 	%fd7023, [%rd7+912];
	fma.rn.f64 	%fd7024, %fd7023, %fd572, %fd7022;
	ld.global.f64 	%fd7025, [%rd7+920];
	fma.rn.f64 	%fd7026, %fd7025, %fd571, %fd7024;
	ld.global.f64 	%fd7027, [%rd7+928];
	fma.rn.f64 	%fd7028, %fd7027, %fd570, %fd7026;
	ld.global.f64 	%fd7029, [%rd7+936];
	fma.rn.f64 	%fd7030, %fd7029, %fd569, %fd7028;
	ld.global.f64 	%fd7031, [%rd7+944];
	sub.f64 	%fd7032, %fd7030, %fd7031;
	abs.f64 	%fd7033, %fd7032;
	ld.global.f64 	%fd7034, [%rd5+72];
	setp.lt.f64 	%p787, %fd7033, %fd7034;
	and.pred  	%p788, %p787, %p786;
	and.pred  	%p789, %p788, %p785;
	and.pred  	%p790, %p789, %p784;
	and.pred  	%p791, %p790, %p783;
	and.pred  	%p792, %p791, %p782;
	and.pred  	%p793, %p792, %p781;
	and.pred  	%p794, %p793, %p780;
	and.pred  	%p795, %p794, %p779;
	and.pred  	%p796, %p795, %p778;
	selp.u32 	%r3294, 1, 0, %p796;
$L__BB4_1214:
	bar.sync 	0;
	add.s32 	%r167, %r3285, %r3284;
	add.s32 	%r168, %r3286, %r167;
	add.s32 	%r169, %r3287, %r168;
	add.s32 	%r170, %r3288, %r169;
	add.s32 	%r171, %r3289, %r170;
	add.s32 	%r172, %r3290, %r171;
	add.s32 	%r173, %r3291, %r172;
	add.s32 	%r174, %r3292, %r173;
	add.s32 	%r175, %r3293, %r174;
	add.s32 	%r1697, %r3294, %r175;
	mov.b32 	%r1695, 1;
	mov.b32 	%r1720, 0;
	mov.b32 	%r1722, -1;
	// begin inline asm
	{  .reg .s32 r0;  .reg .pred p;  shfl.sync.up.b32 r0|p, %r1697, %r1695, %r1720, %r1722;  @p add.s32 r0, r0, %r1697;  mov.s32 %r1693, r0;}
	// end inline asm
	mov.b32 	%r1701, 2;
	// begin inline asm
	{  .reg .s32 r0;  .reg .pred p;  shfl.sync.up.b32 r0|p, %r1693, %r1701, %r1720, %r1722;  @p add.s32 r0, r0, %r1693;  mov.s32 %r1699, r0;}
	// end inline asm
	mov.b32 	%r1707, 4;
	// begin inline asm
	{  .reg .s32 r0;  .reg .pred p;  shfl.sync.up.b32 r0|p, %r1699, %r1707, %r1720, %r1722;  @p add.s32 r0, r0, %r1699;  mov.s32 %r1705, r0;}
	// end inline asm
	mov.b32 	%r1713, 8;
	// begin inline asm
	{  .reg .s32 r0;  .reg .pred p;  shfl.sync.up.b32 r0|p, %r1705, %r1713, %r1720, %r1722;  @p add.s32 r0, r0, %r1705;  mov.s32 %r1711, r0;}
	// end inline asm
	mov.b32 	%r1719, 16;
	// begin inline asm
	{  .reg .s32 r0;  .reg .pred p;  shfl.sync.up.b32 r0|p, %r1711, %r1719, %r1720, %r1722;  @p add.s32 r0, r0, %r1711;  mov.s32 %r1717, r0;}
	// end inline asm
	setp.ne.s32 	%p797, %r1124, 31;
	@%p797 bra 	$L__BB4_1216;
	shl.b32 	%r1723, %r143, 2;
	mov.u32 	%r1724, _ZZN3cub18CUB_300001_SM_10006detail6select23DeviceSelectSweepKernelINS2_10policy_hubIxNS0_8NullTypeEiLb0ELNS0_10SelectImplE0EE10Policy1000EN6thrust24THRUST_300001_SM_1000_NS17counting_iteratorIxNSA_11use_defaultESC_SC_EEPS5_NSA_6detail15normal_iteratorINSA_10device_ptrIxEEEEPlNS0_13ScanTileStateIiLb1EEE6EvalOpS5_iNS2_19streaming_context_tIlLb1EEELS6_0EEEvT0_T1_T2_T3_T4_T5_T6_T7_iT8_NS1_7vsmem_tEE19static_temp_storage;
	add.s32 	%r1725, %r1724, %r1723;
	st.shared.u32 	[%r1725], %r1717;
$L__BB4_1216:
	bar.sync 	0;
	ld.shared.v4.u32 	{%r178, %r179, %r180, %r181}, [_ZZN3cub18CUB_300001_SM_10006detail6select23DeviceSelectSweepKernelINS2_10policy_hubIxNS0_8NullTypeEiLb0ELNS0_10SelectImplE0EE10Policy1000EN6thrust24THRUST_300001_SM_1000_NS17counting_iteratorIxNSA_11use_defaultESC_SC_EEPS5_NSA_6detail15normal_iteratorINSA_10device_ptrIxEEEEPlNS0_13ScanTileStateIiLb1EEE6EvalOpS5_iNS2_19streaming_context_tIlLb1EEELS6_0EEEvT0_T1_T2_T3_T4_T5_T6_T7_iT8_NS1_7vsmem_tEE19static_temp_storage];
	add.s32 	%r1726, %r179, %r178;
	setp.eq.s32 	%p798, %r143, 2;
	selp.b32 	%r1727, %r1726, %r178, %p798;
	add.s32 	%r1728, %r1726, %r180;
	setp.eq.s32 	%p799, %r143, 3;
	selp.b32 	%r1729, %r1728, %r1727, %p799;
	add.s32 	%r1730, %r1728, %r181;
	setp.eq.s32 	%p800, %r143, 4;
	selp.b32 	%r1731, %r1730, %r1729, %p800;
	ld.shared.v4.u32 	{%r182, %r183, %r184, %r185}, [_ZZN3cub18CUB_300001_SM_10006detail6select23DeviceSelectSweepKernelINS2_10policy_hubIxNS0_8NullTypeEiLb0ELNS0_10SelectImplE0EE10Policy1000EN6thrust24THRUST_300001_SM_1000_NS17counting_iteratorIxNSA_11use_defaultESC_SC_EEPS5_NSA_6detail15normal_iteratorINSA_10device_ptrIxEEEEPlNS0_13ScanTileStateIiLb1EEE6EvalOpS5_iNS2_19streaming_context_tIlLb1EEELS6_0EEEvT0_T1_T2_T3_T4_T5_T6_T7_iT8_NS1_7vsmem_tEE19static_temp_storage+16];
	add.s32 	%r1732, %r1730, %r182;
	setp.eq.s32 	%p801, %r143, 5;
	selp.b32 	%r1733, %r1732, %r1731, %p801;
	add.s32 	%r1734, %r1732, %r183;
	setp.eq.s32 	%p802, %r143, 6;
	selp.b32 	%r1735, %r1734, %r1733, %p802;
	add.s32 	%r1736, %r1734, %r184;
	setp.eq.s32 	%p803, %r143, 7;
	selp.b32 	%r1737, %r1736, %r1735, %p803;
	add.s32 	%r1738, %r1736, %r185;
	setp.eq.s32 	%p804, %r143, 8;
	selp.b32 	%r1739, %r1738, %r1737, %p804;
	ld.shared.v4.u32 	{%r186, %r187, %r188, %r189}, [_ZZN3cub18CUB_300001_SM_10006detail6select23DeviceSelectSweepKernelINS2_10policy_hubIxNS0_8NullTypeEiLb0ELNS0_10SelectImplE0EE10Policy1000EN6thrust24THRUST_300001_SM_1000_NS17counting_iteratorIxNSA_11use_defaultESC_SC_EEPS5_NSA_6detail15normal_iteratorINSA_10device_ptrIxEEEEPlNS0_13ScanTileStateIiLb1EEE6EvalOpS5_iNS2_19streaming_context_tIlLb1EEELS6_0EEEvT0_T1_T2_T3_T4_T5_T6_T7_iT8_NS1_7vsmem_tEE19static_temp_storage+32];
	add.s32 	%r1740, %r1738, %r186;
	setp.eq.s32 	%p805, %r143, 9;
	selp.b32 	%r1741, %r1740, %r1739, %p805;
	add.s32 	%r1742, %r1740, %r187;
	setp.eq.s32 	%p806, %r143, 10;
	selp.b32 	%r1743, %r1742, %r1741, %p806;
	add.s32 	%r1744, %r1742, %r188;
	setp.eq.s32 	%p807, %r143, 11;
	selp.b32 	%r1745, %r1744, %r1743, %p807;
	setp.lt.u32 	%p808, %r3297, 32;
	selp.b32 	%r1746, 0, %r1745, %p808;
	setp.eq.s32 	%p809, %r1124, 0;
	sub.s32 	%r1747, %r1717, %r1697;
	selp.b32 	%r1748, 0, %r1747, %p809;
	add.s32 	%r190, %r1746, %r1748;
	add.s32 	%r191, %r190, %r3284;
	add.s32 	%r192, %r167, %r190;
	add.s32 	%r193, %r168, %r190;
	add.s32 	%r194, %r169, %r190;
	add.s32 	%r195, %r170, %r190;
	add.s32 	%r196, %r171, %r190;
	add.s32 	%r197, %r172, %r190;
	add.s32 	%r198, %r173, %r190;
	add.s32 	%r199, %r174, %r190;
	add.s32 	%r200, %r175, %r190;
	add.s32 	%r1749, %r140, %r189;
	add.s32 	%r1750, %r1749, %r1744;
	add.s32 	%r3326, %r1750, -4224;
	setp.gt.s32 	%p810, %r3326, 384;
	@%p810 bra 	$L__BB4_1261;
	ld.param.u8 	%rs5, [%rd1];
	ld.param.u64 	%rd3758, [%rd1+24];
	cvta.to.global.u64 	%rd2134, %rd3758;
	setp.ne.s32 	%p811, %r3284, 0;
	setp.lt.s32 	%p812, %r190, %r3326;
	and.pred  	%p813, %p811, %p812;
	@%p813 bra 	$L__BB4_1218;
	bra.uni 	$L__BB4_1221;
$L__BB4_1218:
	setp.ne.s16 	%p814, %rs5, 0;
	mov.b64 	%rd5400, 0;
	@%p814 bra 	$L__BB4_1220;
	ld.global.u64 	%rd5400, [%rd2134];
$L__BB4_1220:
	cvt.s64.s32 	%rd3760, %r190;
	add.s64 	%rd3761, %rd5400, %rd3760;
	shl.b64 	%rd3762, %rd3761, 3;
	add.s64 	%rd3763, %rd4, %rd3762;
	st.global.u64 	[%rd3763], %rd1386;
$L__BB4_1221:
	setp.eq.s32 	%p815, %r3285, 0;
	setp.ge.s32 	%p816, %r191, %r3326;
	or.pred  	%p817, %p815, %p816;
	@%p817 bra 	$L__BB4_1225;
	setp.ne.s16 	%p818, %rs5, 0;
	mov.b64 	%rd5401, 0;
	@%p818 bra 	$L__BB4_1224;
	ld.global.u64 	%rd5401, [%rd2134];
$L__BB4_1224:
	cvt.s64.s32 	%rd3765, %r191;
	add.s64 	%rd3766, %rd5401, %rd3765;
	shl.b64 	%rd3767, %rd3766, 3;
	add.s64 	%rd3768, %rd4, %rd3767;
	st.global.u64 	[%rd3768], %rd1387;
$L__BB4_1225:
	setp.eq.s32 	%p819, %r3286, 0;
	setp.ge.s32 	%p820, %r192, %r3326;
	or.pred  	%p821, %p819, %p820;
	@%p821 bra 	$L__BB4_1229;
	setp.ne.s16 	%p822, %rs5, 0;
	mov.b64 	%rd5402, 0;
	@%p822 bra 	$L__BB4_1228;
	ld.global.u64 	%rd5402, [%rd2134];
$L__BB4_1228:
	cvt.s64.s32 	%rd3770, %r192;
	add.s64 	%rd3771, %rd5402, %rd3770;
	shl.b64 	%rd3772, %rd3771, 3;
	add.s64 	%rd3773, %rd4, %rd3772;
	st.global.u64 	[%rd3773], %rd1388;
$L__BB4_1229:
	setp.eq.s32 	%p823, %r3287, 0;
	setp.ge.s32 	%p824, %r193, %r3326;
	or.pred  	%p825, %p823, %p824;
	@%p825 bra 	$L__BB4_1233;
	setp.ne.s16 	%p826, %rs5, 0;
	mov.b64 	%rd5403, 0;
	@%p826 bra 	$L__BB4_1232;
	ld.global.u64 	%rd5403, [%rd2134];
$L__BB4_1232:
	cvt.s64.s32 	%rd3775, %r193;
	add.s64 	%rd3776, %rd5403, %rd3775;
	shl.b64 	%rd3777, %rd3776, 3;
	add.s64 	%rd3778, %rd4, %rd3777;
	st.global.u64 	[%rd3778], %rd1389;
$L__BB4_1233:
	setp.eq.s32 	%p827, %r3288, 0;
	setp.ge.s32 	%p828, %r194, %r3326;
	or.pred  	%p829, %p827, %p828;
	@%p829 bra 	$L__BB4_1237;
	setp.ne.s16 	%p830, %rs5, 0;
	mov.b64 	%rd5404, 0;
	@%p830 bra 	$L__BB4_1236;
	ld.global.u64 	%rd5404, [%rd2134];
$L__BB4_1236:
	cvt.s64.s32 	%rd3780, %r194;
	add.s64 	%rd3781, %rd5404, %rd3780;
	shl.b64 	%rd3782, %rd3781, 3;
	add.s64 	%rd3783, %rd4, %rd3782;
	st.global.u64 	[%rd3783], %rd1390;
$L__BB4_1237:
	setp.eq.s32 	%p831, %r3289, 0;
	setp.ge.s32 	%p832, %r195, %r3326;
	or.pred  	%p833, %p831, %p832;
	@%p833 bra 	$L__BB4_1241;
	setp.ne.s16 	%p834, %rs5, 0;
	mov.b64 	%rd5405, 0;
	@%p834 bra 	$L__BB4_1240;
	ld.global.u64 	%rd5405, [%rd2134];
$L__BB4_1240:
	cvt.s64.s32 	%rd3785, %r195;
	add.s64 	%rd3786, %rd5405, %rd3785;
	shl.b64 	%rd3787, %rd3786, 3;
	add.s64 	%rd3788, %rd4, %rd3787;
	st.global.u64 	[%rd3788], %rd1391;
$L__BB4_1241:
	setp.eq.s32 	%p835, %r3290, 0;
	setp.ge.s32 	%p836, %r196, %r3326;
	or.pred  	%p837, %p835, %p836;
	@%p837 bra 	$L__BB4_1245;
	setp.ne.s16 	%p838, %rs5, 0;
	mov.b64 	%rd5406, 0;
	@%p838 bra 	$L__BB4_1244;
	ld.global.u64 	%rd5406, [%rd2134];
$L__BB4_1244:
	cvt.s64.s32 	%rd3790, %r196;
	add.s64 	%rd3791, %rd5406, %rd3790;
	shl.b64 	%rd3792, %rd3791, 3;
	add.s64 	%rd3793, %rd4, %rd3792;
	st.global.u64 	[%rd3793], %rd1392;
$L__BB4_1245:
	setp.eq.s32 	%p839, %r3291, 0;
	setp.ge.s32 	%p840, %r197, %r3326;
	or.pred  	%p841, %p839, %p840;
	@%p841 bra 	$L__BB4_1249;
	setp.ne.s16 	%p842, %rs5, 0;
	mov.b64 	%rd5407, 0;
	@%p842 bra 	$L__BB4_1248;
	ld.global.u64 	%rd5407, [%rd2134];
$L__BB4_1248:
	cvt.s64.s32 	%rd3795, %r197;
	add.s64 	%rd3796, %rd5407, %rd3795;
	shl.b64 	%rd3797, %rd3796, 3;
	add.s64 	%rd3798, %rd4, %rd3797;
	st.global.u64 	[%rd3798], %rd1393;
$L__BB4_1249:
	setp.eq.s32 	%p843, %r3292, 0;
	setp.ge.s32 	%p844, %r198, %r3326;
	or.pred  	%p845, %p843, %p844;
	@%p845 bra 	$L__BB4_1253;
	setp.ne.s16 	%p846, %rs5, 0;
	mov.b64 	%rd5408, 0;
	@%p846 bra 	$L__BB4_1252;
	ld.global.u64 	%rd5408, [%rd2134];
$L__BB4_1252:
	cvt.s64.s32 	%rd3800, %r198;
	add.s64 	%rd3801, %rd5408, %rd3800;
	shl.b64 	%rd3802, %rd3801, 3;
	add.s64 	%rd3803, %rd4, %rd3802;
	st.global.u64 	[%rd3803], %rd1394;
$L__BB4_1253:
	setp.eq.s32 	%p847, %r3293, 0;
	setp.ge.s32 	%p848, %r199, %r3326;
	or.pred  	%p849, %p847, %p848;
	@%p849 bra 	$L__BB4_1257;
	setp.ne.s16 	%p850, %rs5, 0;
	mov.b64 	%rd5409, 0;
	@%p850 bra 	$L__BB4_1256;
	ld.global.u64 	%rd5409, [%rd2134];
$L__BB4_1256:
	cvt.s64.s32 	%rd3805, %r199;
	add.s64 	%rd3806, %rd5409, %rd3805;
	shl.b64 	%rd3807, %rd3806, 3;
	add.s64 	%rd3808, %rd4, %rd3807;
	st.global.u64 	[%rd3808], %rd1395;
$L__BB4_1257:
	setp.eq.s32 	%p851, %r3294, 0;
	setp.ge.s32 	%p852, %r200, %r3326;
	or.pred  	%p853, %p851, %p852;
	@%p853 bra 	$L__BB4_1763;
	setp.ne.s16 	%p854, %rs5, 0;
	mov.b64 	%rd5410, 0;
	@%p854 bra 	$L__BB4_1260;
	ld.global.u64 	%rd5410, [%rd2134];
$L__BB4_1260:
	cvt.s64.s32 	%rd3810, %r200;
	add.s64 	%rd3811, %rd5410, %rd3810;
	shl.b64 	%rd3812, %rd3811, 3;
	add.s64 	%rd3813, %rd4, %rd3812;
	st.global.u64 	[%rd3813], %rd1396;
	bra.uni 	$L__BB4_1763;
$L__BB4_1261:
	bar.sync 	0;
	setp.eq.s32 	%p855, %r3284, 0;
	@%p855 bra 	$L__BB4_1263;
	shl.b32 	%r1751, %r190, 3;
	mov.u32 	%r1752, _ZZN3cub18CUB_300001_SM_10006detail6select23DeviceSelectSweepKernelINS2_10policy_hubIxNS0_8NullTypeEiLb0ELNS0_10SelectImplE0EE10Policy1000EN6thrust24THRUST_300001_SM_1000_NS17counting_iteratorIxNSA_11use_defaultESC_SC_EEPS5_NSA_6detail15normal_iteratorINSA_10device_ptrIxEEEEPlNS0_13ScanTileStateIiLb1EEE6EvalOpS5_iNS2_19streaming_context_tIlLb1EEELS6_0EEEvT0_T1_T2_T3_T4_T5_T6_T7_iT8_NS1_7vsmem_tEE19static_temp_storage;
	add.s32 	%r1753, %r1752, %r1751;
	st.shared.u64 	[%r1753], %rd1386;
$L__BB4_1263:
	setp.eq.s32 	%p856, %r3285, 0;
	@%p856 bra 	$L__BB4_1265;
	shl.b32 	%r1754, %r191, 3;
	mov.u32 	%r1755, _ZZN3cub18CUB_300001_SM_10006detail6select23DeviceSelectSweepKernelINS2_10policy_hubIxNS0_8NullTypeEiLb0ELNS0_10SelectImplE0EE10Policy1000EN6thrust24THRUST_300001_SM_1000_NS17counting_iteratorIxNSA_11use_defaultESC_SC_EEPS5_NSA_6detail15normal_iteratorINSA_10device_ptrIxEEEEPlNS0_13ScanTileStateIiLb1EEE6EvalOpS5_iNS2_19streaming_context_tIlLb1EEELS6_0EEEvT0_T1_T2_T3_T4_T5_T6_T7_iT8_NS1_7vsmem_tEE19static_temp_storage;
	add.s32 	%r1756, %r1755, %r1754;
	st.shared.u64 	[%r1756], %rd1387;
$L__BB4_1265:
	setp.eq.s32 	%p857, %r3286, 0;
	@%p857 bra 	$L__BB4_1267;
	shl.b32 	%r1757, %r192, 3;
	mov.u32 	%r1758, _ZZN3cub18CUB_300001_SM_10006detail6select23DeviceSelectSweepKernelINS2_10policy_hubIxNS0_8NullTypeEiLb0ELNS0_10SelectImplE0EE10Policy1000EN6thrust24THRUST_300001_SM_1000_NS17counting_iteratorIxNSA_11use_defaultESC_SC_EEPS5_NSA_6detail15normal_iteratorINSA_10device_ptrIxEEEEPlNS0_13ScanTileStateIiLb1EEE6EvalOpS5_iNS2_19streaming_context_tIlLb1EEELS6_0EEEvT0_T1_T2_T3_T4_T5_T6_T7_iT8_NS1_7vsmem_tEE19static_temp_storage;
	add.s32 	%r1759, %r1758, %r1757;
	st.shared.u64 	[%r1759], %rd1388;
$L__BB4_1267:
	setp.eq.s32 	%p858, %r3287, 0;
	@%p858 bra 	$L__BB4_1269;
	shl.b32 	%r1760, %r193, 3;
	mov.u32 	%r1761, _ZZN3cub18CUB_300001_SM_10006detail6select23DeviceSelectSweepKernelINS2_10policy_hubIxNS0_8NullTypeEiLb0ELNS0_10SelectImplE0EE10Policy1000EN6thrust24THRUST_300001_SM_1000_NS17counting_iteratorIxNSA_11use_defaultESC_SC_EEPS5_NSA_6detail15normal_iteratorINSA_10device_ptrIxEEEEPlNS0_13ScanTileStateIiLb1EEE6EvalOpS5_iNS2_19streaming_context_tIlLb1EEELS6_0EEEvT0_T1_T2_T3_T4_T5_T6_T7_iT8_NS1_7vsmem_tEE19static_temp_storage;
	add.s32 	%r1762, %r1761, %r1760;
	st.shared.u64 	[%r1762], %rd1389;
$L__BB4_1269:
	setp.eq.s32 	%p859, %r3288, 0;
	@%p859 bra 	$L__BB4_1271;
	shl.b32 	%r1763, %r194, 3;
	mov.u32 	%r1764, _ZZN3cub18CUB_300001_SM_10006detail6select23DeviceSelectSweepKernelINS2_10policy_hubIxNS0_8NullTypeEiLb0ELNS0_10SelectImplE0EE10Policy1000EN6thrust24THRUST_300001_SM_1000_NS17counting_iteratorIxNSA_11use_defaultESC_SC_EEPS5_NSA_6detail15normal_iteratorINSA_10device_ptrIxEEEEPlNS0_13ScanTileStateIiLb1EEE6EvalOpS5_iNS2_19streaming_context_tIlLb1EEELS6_0EEEvT0_T1_T2_T3_T4_T5_T6_T7_iT8_NS1_7vsmem_tEE19static_temp_storage;
	add.s32 	%r1765, %r1764, %r1763;
	st.shared.u64 	[%r1765], %rd1390;
$L__BB4_1271:
	setp.eq.s32 	%p860, %r3289, 0;
	@%p860 bra 	$L__BB4_1273;
	shl.b32 	%r1766, %r195, 3;
	mov.u32 	%r1767, _ZZN3cub18CUB_300001_SM_10006detail6select23DeviceSelectSweepKernelINS2_10policy_hubIxNS0_8NullTypeEiLb0ELNS0_10SelectImplE0EE10Policy1000EN6thrust24THRUST_300001_SM_1000_NS17counting_iteratorIxNSA_11use_defaultESC_SC_EEPS5_NSA_6detail15normal_iteratorINSA_10device_ptrIxEEEEPlNS0_13ScanTileStateIiLb1EEE6EvalOpS5_iNS2_19streaming_context_tIlLb1EEELS6_0EEEvT0_T1_T2_T3_T4_T5_T6_T7_iT8_NS1_7vsmem_tEE19static_temp_storage;
	add.s32 	%r1768, %r1767, %r1766;
	st.shared.u64 	[%r1768], %rd1391;
$L__BB4_1273:
	setp.eq.s32 	%p861, %r3290, 0;
	@%p861 bra 	$L__BB4_1275;
	shl.b32 	%r1769, %r196, 3;
	mov.u32 	%r1770, _ZZN3cub18CUB_300001_SM_10006detail6select23DeviceSelectSweepKernelINS2_10policy_hubIxNS0_8NullTypeEiLb0ELNS0_10SelectImplE0EE10Policy1000EN6thrust24THRUST_300001_SM_1000_NS17counting_iteratorIxNSA_11use_defaultESC_SC_EEPS5_NSA_6detail15normal_iteratorINSA_10device_ptrIxEEEEPlNS0_13ScanTileStateIiLb1EEE6EvalOpS5_iNS2_19streaming_context_tIlLb1EEELS6_0EEEvT0_T1_T2_T3_T4_T5_T6_T7_iT8_NS1_7vsmem_tEE19static_temp_storage;
	add.s32 	%r1771, %r1770, %r1769;
	st.shared.u64 	[%r1771], %rd1392;
$L__BB4_1275:
	setp.eq.s32 	%p862, %r3291, 0;
	@%p862 bra 	$L__BB4_1277;
	shl.b32 	%r1772, %r197, 3;
	mov.u32 	%r1773, _ZZN3cub18CUB_300001_SM_10006detail6select23DeviceSelectSweepKernelINS2_10policy_hubIxNS0_8NullTypeEiLb0ELNS0_10SelectImplE0EE10Policy1000EN6thrust24THRUST_300001_SM_1000_NS17counting_iteratorIxNSA_11use_defaultESC_SC_EEPS5_NSA_6detail15normal_iteratorINSA_10device_ptrIxEEEEPlNS0_13ScanTileStateIiLb1EEE6EvalOpS5_iNS2_19streaming_context_tIlLb1EEELS6_0EEEvT0_T1_T2_T3_T4_T5_T6_T7_iT8_NS1_7vsmem_tEE19static_temp_storage;
	add.s32 	%r1774, %r1773, %r1772;
	st.shared.u64 	[%r1774], %rd1393;
$L__BB4_1277:
	setp.eq.s32 	%p863, %r3292, 0;
	@%p863 bra 	$L__BB4_1279;
	shl.b32 	%r1775, %r198, 3;
	mov.u32 	%r1776, _ZZN3cub18CUB_300001_SM_10006detail6select23DeviceSelectSweepKernelINS2_10policy_hubIxNS0_8NullTypeEiLb0ELNS0_10SelectImplE0EE10Policy1000EN6thrust24THRUST_300001_SM_1000_NS17counting_iteratorIxNSA_11use_defaultESC_SC_EEPS5_NSA_6detail15normal_iteratorINSA_10device_ptrIxEEEEPlNS0_13ScanTileStateIiLb1EEE6EvalOpS5_iNS2_19streaming_context_tIlLb1EEELS6_0EEEvT0_T1_T2_T3_T4_T5_T6_T7_iT8_NS1_7vsmem_tEE19static_temp_storage;
	add.s32 	%r1777, %r1776, %r1775;
	st.shared.u64 	[%r1777], %rd1394;
$L__BB4_1279:
	setp.eq.s32 	%p864, %r3293, 0;
	@%p864 bra 	$L__BB4_1281;
	shl.b32 	%r1778, %r199, 3;
	mov.u32 	%r1779, _ZZN3cub18CUB_300001_SM_10006detail6select23DeviceSelectSweepKernelINS2_10policy_hubIxNS0_8NullTypeEiLb0ELNS0_10SelectImplE0EE10Policy1000EN6thrust24THRUST_300001_SM_1000_NS17counting_iteratorIxNSA_11use_defaultESC_SC_EEPS5_NSA_6detail15normal_iteratorINSA_10device_ptrIxEEEEPlNS0_13ScanTileStateIiLb1EEE6EvalOpS5_iNS2_19streaming_context_tIlLb1EEELS6_0EEEvT0_T1_T2_T3_T4_T5_T6_T7_iT8_NS1_7vsmem_tEE19static_temp_storage;
	add.s32 	%r1780, %r1779, %r1778;
	st.shared.u64 	[%r1780], %rd1395;
$L__BB4_1281:
	setp.eq.s32 	%p865, %r3294, 0;
	@%p865 bra 	$L__BB4_1283;
	shl.b32 	%r1781, %r200, 3;
	mov.u32 	%r1782, _ZZN3cub18CUB_300001_SM_10006detail6select23DeviceSelectSweepKernelINS2_10policy_hubIxNS0_8NullTypeEiLb0ELNS0_10SelectImplE0EE10Policy1000EN6thrust24THRUST_300001_SM_1000_NS17counting_iteratorIxNSA_11use_defaultESC_SC_EEPS5_NSA_6detail15normal_iteratorINSA_10device_ptrIxEEEEPlNS0_13ScanTileStateIiLb1EEE6EvalOpS5_iNS2_19streaming_context_tIlLb1EEELS6_0EEEvT0_T1_T2_T3_T4_T5_T6_T7_iT8_NS1_7vsmem_tEE19static_temp_storage;
	add.s32 	%r1783, %r1782, %r1781;
	st.shared.u64 	[%r1783], %rd1396;
$L__BB4_1283:
	bar.sync 	0;
	setp.ge.u32 	%p866, %r3297, %r3326;
	@%p866 bra 	$L__BB4_1763;
	ld.param.u8 	%rs6, [%rd1];
	ld.param.u64 	%rd3814, [%rd1+24];
	cvta.to.global.u64 	%rd2135, %rd3814;
	add.s32 	%r1784, %r179, %r180;
	add.s32 	%r1785, %r1784, %r181;
	add.s32 	%r1786, %r1785, %r182;
	add.s32 	%r1787, %r1786, %r183;
	add.s32 	%r1788, %r1787, %r184;
	add.s32 	%r1789, %r1788, %r185;
	add.s32 	%r1790, %r1789, %r186;
	add.s32 	%r1791, %r1790, %r187;
	add.s32 	%r1792, %r1791, %r188;
	add.s32 	%r1793, %r1792, %r189;
	add.s32 	%r1794, %r1793, %r178;
	add.s32 	%r1795, %r1794, %r324;
	sub.s32 	%r1796, %r1795, %r3297;
	add.s32 	%r202, %r1796, -4225;
	mul.hi.u32 	%r1797, %r202, -1431655765;
	shr.u32 	%r1798, %r1797, 8;
	add.s32 	%r203, %r1798, 1;
	and.b32  	%r1799, %r1798, 3;
	setp.eq.s32 	%p867, %r1799, 3;
	@%p867 bra 	$L__BB4_1289;
	cvt.u64.u32 	%rd5393, %r3297;
	shl.b32 	%r1800, %r3297, 3;
	mov.u32 	%r1801, _ZZN3cub18CUB_300001_SM_10006detail6select23DeviceSelectSweepKernelINS2_10policy_hubIxNS0_8NullTypeEiLb0ELNS0_10SelectImplE0EE10Policy1000EN6thrust24THRUST_300001_SM_1000_NS17counting_iteratorIxNSA_11use_defaultESC_SC_EEPS5_NSA_6detail15normal_iteratorINSA_10device_ptrIxEEEEPlNS0_13ScanTileStateIiLb1EEE6EvalOpS5_iNS2_19streaming_context_tIlLb1EEELS6_0EEEvT0_T1_T2_T3_T4_T5_T6_T7_iT8_NS1_7vsmem_tEE19static_temp_storage;
	add.s32 	%r3296, %r1801, %r1800;
	and.b32  	%r1802, %r203, 3;
	neg.s32 	%r3295, %r1802;
$L__BB4_1286:
	.pragma "nounroll";
	setp.ne.s16 	%p868, %rs6, 0;
	mov.b64 	%rd5394, 0;
	@%p868 bra 	$L__BB4_1288;
	ld.global.u64 	%rd5394, [%rd2135];
$L__BB4_1288:
	add.s64 	%rd3816, %rd5394, %rd5393;
	shl.b64 	%rd3817, %rd3816, 3;
	add.s64 	%rd3818, %rd4, %rd3817;
	ld.shared.u64 	%rd3819, [%r3296];
	st.global.u64 	[%rd3818], %rd3819;
	add.s64 	%rd5393, %rd5393, 384;
	cvt.u32.u64 	%r3297, %rd5393;
	add.s32 	%r3296, %r3296, 3072;
	add.s32 	%r3295, %r3295, 1;
	setp.ne.s32 	%p869, %r3295, 0;
	@%p869 bra 	$L__BB4_1286;
$L__BB4_1289:
	setp.lt.u32 	%p870, %r202, 1152;
	@%p870 bra 	$L__BB4_1763;
	mul.wide.u32 	%rd3821, %r3297, 8;
	add.s64 	%rd2141, %rd4, %rd3821;
	shl.b32 	%r1803, %r3297, 3;
	mov.u32 	%r1804, _ZZN3cub18CUB_300001_SM_10006detail6select23DeviceSelectSweepKernelINS2_10policy_hubIxNS0_8NullTypeEiLb0ELNS0_10SelectImplE0EE10Policy1000EN6thrust24THRUST_300001_SM_1000_NS17counting_iteratorIxNSA_11use_defaultESC_SC_EEPS5_NSA_6detail15normal_iteratorINSA_10device_ptrIxEEEEPlNS0_13ScanTileStateIiLb1EEE6EvalOpS5_iNS2_19streaming_context_tIlLb1EEELS6_0EEEvT0_T1_T2_T3_T4_T5_T6_T7_iT8_NS1_7vsmem_tEE19static_temp_storage;
	add.s32 	%r1805, %r1803, %r1804;
	add.s32 	%r3298, %r1805, 6144;
	mov.b64 	%rd5395, 0;
$L__BB4_1291:
	setp.ne.s16 	%p871, %rs6, 0;
	mov.b64 	%rd5396, 0;
	@%p871 bra 	$L__BB4_1293;
	ld.global.u64 	%rd5396, [%rd2135];
$L__BB4_1293:
	setp.ne.s16 	%p872, %rs6, 0;
	shl.b64 	%rd3824, %rd5396, 3;
	add.s64 	%rd3825, %rd5395, %rd3824;
	add.s64 	%rd3826, %rd2141, %rd3825;
	ld.shared.u64 	%rd3827, [%r3298+-6144];
	st.global.u64 	[%rd3826], %rd3827;
	mov.b64 	%rd5397, 0;
	@%p872 bra 	$L__BB4_1295;
	ld.global.u64 	%rd5397, [%rd2135];
$L__BB4_1295:
	setp.ne.s16 	%p873, %rs6, 0;
	shl.b64 	%rd3829, %rd5397, 3;
	add.s64 	%rd3830, %rd5395, %rd3829;
	add.s64 	%rd3831, %rd2141, %rd3830;
	ld.shared.u64 	%rd3832, [%r3298+-3072];
	st.global.u64 	[%rd3831+3072], %rd3832;
	mov.b64 	%rd5398, 0;
	@%p873 bra 	$L__BB4_1297;
	ld.global.u64 	%rd5398, [%rd2135];
$L__BB4_1297:
	setp.ne.s16 	%p874, %rs6, 0;
	shl.b64 	%rd3834, %rd5398, 3;
	add.s64 	%rd3835, %rd5395, %rd3834;
	add.s64 	%rd3836, %rd2141, %rd3835;
	ld.shared.u64 	%rd3837, [%r3298];
	st.global.u64 	[%rd3836+6144], %rd3837;
	mov.b64 	%rd5399, 0;
	@%p874 bra 	$L__BB4_1299;
	ld.global.u64 	%rd5399, [%rd2135];
$L__BB4_1299:
	shl.b64 	%rd3838, %rd5399, 3;
	add.s64 	%rd3839, %rd5395, %rd3838;
	add.s64 	%rd3840, %rd2141, %rd3839;
	ld.shared.u64 	%rd3841, [%r3298+3072];
	st.global.u64 	[%rd3840+9216], %rd3841;
	add.s32 	%r3297, %r3297, 1536;
	add.s64 	%rd5395, %rd5395, 12288;
	add.s32 	%r3298, %r3298, 12288;
	setp.lt.s32 	%p875, %r3297, %r3326;
	@%p875 bra 	$L__BB4_1291;
	bra.uni 	$L__BB4_1763;
$L__BB4_1300:
	ld.param.u8 	%rs9, [%rd1];
	setp.eq.s16 	%p25, %rs9, 0;
	ld.param.u64 	%rd2972, [%rd1+16];
	selp.b64 	%rd2973, %rd2972, 0, %p25;
	cvt.s64.s32 	%rd2974, %r2;
	mov.u32 	%r3322, %tid.x;
	and.b32  	%r332, %r3322, 31;
	and.b32  	%r333, %r3322, 992;
	mul.lo.s32 	%r334, %r333, 11;
	or.b32  	%r335, %r334, %r332;
	add.s64 	%rd2975, %rd3, %rd2974;
	add.s64 	%rd2976, %rd2975, %rd2973;
	cvt.u64.u32 	%rd2977, %r335;
	add.s64 	%rd2978, %rd2976, %rd2977;
	add.s32 	%r336, %r335, 32;
	cvt.u64.u32 	%rd2979, %r336;
	add.s64 	%rd2980, %rd2976, %rd2979;
	add.s32 	%r337, %r335, 64;
	cvt.u64.u32 	%rd2981, %r337;
	add.s64 	%rd2982, %rd2976, %rd2981;
	add.s32 	%r338, %r335, 96;
	cvt.u64.u32 	%rd2983, %r338;
	add.s64 	%rd2984, %rd2976, %rd2983;
	add.s32 	%r339, %r335, 128;
	cvt.u64.u32 	%rd2985, %r339;
	add.s64 	%rd2986, %rd2976, %rd2985;
	add.s32 	%r340, %r335, 160;
	cvt.u64.u32 	%rd2987, %r340;
	add.s64 	%rd2988, %rd2976, %rd2987;
	add.s32 	%r341, %r335, 192;
	cvt.u64.u32 	%rd2989, %r341;
	add.s64 	%rd2990, %rd2976, %rd2989;
	add.s32 	%r342, %r335, 224;
	cvt.u64.u32 	%rd2991, %r342;
	add.s64 	%rd2992, %rd2976, %rd2991;
	add.s32 	%r343, %r335, 256;
	cvt.u64.u32 	%rd2993, %r343;
	add.s64 	%rd2994, %rd2976, %rd2993;
	add.s32 	%r344, %r335, 288;
	cvt.u64.u32 	%rd2995, %r344;
	add.s64 	%rd2996, %rd2976, %rd2995;
	add.s32 	%r345, %r335, 320;
	cvt.u64.u32 	%rd2997, %r345;
	add.s64 	%rd2998, %rd2976, %rd2997;
	// begin inline asm
	mov.u32 %r330, %laneid;
	// end inline asm
	shr.u32 	%r219, %r3322, 5;
	mad.lo.s32 	%r346, %r219, 352, %r330;
	shl.b32 	%r347, %r346, 3;
	mov.u32 	%r348, _ZZN3cub18CUB_300001_SM_10006detail6select23DeviceSelectSweepKernelINS2_10policy_hubIxNS0_8NullTypeEiLb0ELNS0_10SelectImplE0EE10Policy1000EN6thrust24THRUST_300001_SM_1000_NS17counting_iteratorIxNSA_11use_defaultESC_SC_EEPS5_NSA_6detail15normal_iteratorINSA_10device_ptrIxEEEEPlNS0_13ScanTileStateIiLb1EEE6EvalOpS5_iNS2_19streaming_context_tIlLb1EEELS6_0EEEvT0_T1_T2_T3_T4_T5_T6_T7_iT8_NS1_7vsmem_tEE19static_temp_storage;
	add.s32 	%r349, %r348, %r347;
	st.shared.u64 	[%r349], %rd2978;
	st.shared.u64 	[%r349+256], %rd2980;
	st.shared.u64 	[%r349+512], %rd2982;
	st.shared.u64 	[%r349+768], %rd2984;
	st.shared.u64 	[%r349+1024], %rd2986;
	st.shared.u64 	[%r349+1280], %rd2988;
	st.shared.u64 	[%r349+1536], %rd2990;
	st.shared.u64 	[%r349+1792], %rd2992;
	st.shared.u64 	[%r349+2048], %rd2994;
	st.shared.u64 	[%r349+2304], %rd2996;
	st.shared.u64 	[%r349+2560], %rd2998;
	bar.warp.sync 	-1;
	mad.lo.s32 	%r350, %r330, 80, %r349;
	ld.shared.u64 	%rd2174, [%r350];
	ld.shared.u64 	%rd2175, [%r350+8];
	ld.shared.u64 	%rd2176, [%r350+16];
	ld.shared.u64 	%rd2177, [%r350+24];
	ld.shared.u64 	%rd2178, [%r350+32];
	ld.shared.u64 	%rd2179, [%r350+40];
	ld.shared.u64 	%rd2180, [%r350+48];
	ld.shared.u64 	%rd2181, [%r350+56];
	ld.shared.u64 	%rd2182, [%r350+64];
	ld.shared.u64 	%rd2183, [%r350+72];
	ld.shared.u64 	%rd2184, [%r350+80];
	mul.lo.s32 	%r220, %r3322, 11;
	setp.ge.s32 	%p26, %r220, %r140;
	mov.b32 	%r3300, 1;
	@%p26 bra 	$L__BB4_1332;
	ld.global.u64 	%rd2185, [%rd6+72];
	or.b64  	%rd2999, %rd2174, %rd2185;
	and.b64  	%rd3000, %rd2999, -4294967296;
	setp.ne.s64 	%p27, %rd3000, 0;
	@%p27 bra 	$L__BB4_1303;
	cvt.u32.u64 	%r351, %rd2185;
	cvt.u32.u64 	%r352, %rd2174;
	div.u32 	%r353, %r352, %r351;
	mul.lo.s32 	%r354, %r353, %r351;
	sub.s32 	%r355, %r352, %r354;
	cvt.u64.u32 	%rd5411, %r353;
	cvt.u64.u32 	%rd5412, %r355;
	bra.uni 	$L__BB4_1304;
$L__BB4_1303:
	div.s64 	%rd5411, %rd2174, %rd2185;
	mul.lo.s64 	%rd3001, %rd5411, %rd2185;
	sub.s64 	%rd5412, %rd2174, %rd3001;
$L__BB4_1304:
	ld.global.f64 	%fd677, [%rd8+216];
	cvt.rn.f64.s64 	%fd678, %rd5412;
	ld.global.f64 	%fd679, [%rd8+232];
	fma.rn.f64 	%fd578, %fd679, %fd678, %fd677;
	ld.global.u64 	%rd2192, [%rd6+64];
	or.b64  	%rd3002, %rd5411, %rd2192;
	and.b64  	%rd3003, %rd3002, -4294967296;
	setp.ne.s64 	%p28, %rd3003, 0;
	@%p28 bra 	$L__BB4_1306;
	cvt.u32.u64 	%r356, %rd2192;
	cvt.u32.u64 	%r357, %rd5411;
	div.u32 	%r358, %r357, %r356;
	mul.lo.s32 	%r359, %r358, %r356;
	sub.s32 	%r360, %r357, %r359;
	cvt.u64.u32 	%rd5413, %r358;
	cvt.u64.u32 	%rd5414, %r360;
	bra.uni 	$L__BB4_1307;
$L__BB4_1306:
	div.s64 	%rd5413, %rd5411, %rd2192;
	mul.lo.s64 	%rd3004, %rd5413, %rd2192;
	sub.s64 	%rd5414, %rd5411, %rd3004;
$L__BB4_1307:
	ld.global.f64 	%fd680, [%rd8+192];
	cvt.rn.f64.s64 	%fd681, %rd5414;
	ld.global.f64 	%fd682, [%rd8+208];
	fma.rn.f64 	%fd579, %fd682, %fd681, %fd680;
	ld.global.u64 	%rd2199, [%rd6+56];
	or.b64  	%rd3005, %rd5413, %rd2199;
	and.b64  	%rd3006, %rd3005, -4294967296;
	setp.ne.s64 	%p29, %rd3006, 0;
	@%p29 bra 	$L__BB4_1309;
	cvt.u32.u64 	%r361, %rd2199;
	cvt.u32.u64 	%r362, %rd5413;
	div.u32 	%r363, %r362, %r361;
	mul.lo.s32 	%r364, %r363, %r361;
	sub.s32 	%r365, %r362, %r364;
	cvt.u64.u32 	%rd5415, %r363;
	cvt.u64.u32 	%rd5416, %r365;
	bra.uni 	$L__BB4_1310;
$L__BB4_1309:
	div.s64 	%rd5415, %rd5413, %rd2199;
	mul.lo.s64 	%rd3007, %rd5415, %rd2199;
	sub.s64 	%rd5416, %rd5413, %rd3007;
$L__BB4_1310:
	ld.global.f64 	%fd683, [%rd8+168];
	cvt.rn.f64.s64 	%fd684, %rd5416;
	ld.global.f64 	%fd685, [%rd8+184];
	fma.rn.f64 	%fd580, %fd685, %fd684, %fd683;
	ld.global.u64 	%rd2206, [%rd6+48];
	or.b64  	%rd3008, %rd5415, %rd2206;
	and.b64  	%rd3009, %rd3008, -4294967296;
	setp.ne.s64 	%p30, %rd3009, 0;
	@%p30 bra 	$L__BB4_1312;
	cvt.u32.u64 	%r366, %rd2206;
	cvt.u32.u64 	%r367, %rd5415;
	div.u32 	%r368, %r367, %r366;
	mul.lo.s32 	%r369, %r368, %r366;
	sub.s32 	%r370, %r367, %r369;
	cvt.u64.u32 	%rd5417, %r368;
	cvt.u64.u32 	%rd5418, %r370;
	bra.uni 	$L__BB4_1313;
$L__BB4_1312:
	div.s64 	%rd5417, %rd5415, %rd2206;
	mul.lo.s64 	%rd3010, %rd5417, %rd2206;
	sub.s64 	%rd5418, %rd5415, %rd3010;
$L__BB4_1313:
	ld.global.f64 	%fd686, [%rd8+144];
	cvt.rn.f64.s64 	%fd687, %rd5418;
	ld.global.f64 	%fd688, [%rd8+160];
	fma.rn.f64 	%fd581, %fd688, %fd687, %fd686;
	ld.global.u64 	%rd2213, [%rd6+40];
	or.b64  	%rd3011, %rd5417, %rd2213;
	and.b64  	%rd3012, %rd3011, -4294967296;
	setp.ne.s64 	%p31, %rd3012, 0;
	@%p31 bra 	$L__BB4_1315;
	cvt.u32.u64 	%r371, %rd2213;
	cvt.u32.u64 	%r372, %rd5417;
	div.u32 	%r373, %r372, %r371;
	mul.lo.s32 	%r374, %r373, %r371;
	sub.s32 	%r375, %r372, %r374;
	cvt.u64.u32 	%rd5419, %r373;
	cvt.u64.u32 	%rd5420, %r375;
	bra.uni 	$L__BB4_1316;
$L__BB4_1315:
	div.s64 	%rd5419, %rd5417, %rd2213;
	mul.lo.s64 	%rd3013, %rd5419, %rd2213;
	sub.s64 	%rd5420, %rd5417, %rd3013;
$L__BB4_1316:
	ld.global.f64 	%fd689, [%rd8+120];
	cvt.rn.f64.s64 	%fd690, %rd5420;
	ld.global.f64 	%fd691, [%rd8+136];
	fma.rn.f64 	%fd582, %fd691, %fd690, %fd689;
	ld.global.u64 	%rd2220, [%rd6+32];
	or.b64  	%rd3014, %rd5419, %rd2220;
	and.b64  	%rd3015, %rd3014, -4294967296;
	setp.ne.s64 	%p32, %rd3015, 0;
	@%p32 bra 	$L__BB4_1318;
	cvt.u32.u64 	%r376, %rd2220;
	cvt.u32.u64 	%r377, %rd5419;
	div.u32 	%r378, %r377, %r376;
	mul.lo.s32 	%r379, %r378, %r376;
	sub.s32 	%r380, %r377, %r379;
	cvt.u64.u32 	%rd5421, %r378;
	cvt.u64.u32 	%rd5422, %r380;
	bra.uni 	$L__BB4_1319;
$L__BB4_1318:
	div.s64 	%rd5421, %rd5419, %rd2220;
	mul.lo.s64 	%rd3016, %rd5421, %rd2220;
	sub.s64 	%rd5422, %rd5419, %rd3016;
$L__BB4_1319:
	ld.global.f64 	%fd692, [%rd8+96];
	cvt.rn.f64.s64 	%fd693, %rd5422;
	ld.global.f64 	%fd694, [%rd8+112];
	fma.rn.f64 	%fd583, %fd694, %fd693, %fd692;
	ld.global.u64 	%rd2227, [%rd6+24];
	or.b64  	%rd3017, %rd5421, %rd2227;
	and.b64  	%rd3018, %rd3017, -4294967296;
	setp.ne.s64 	%p33, %rd3018, 0;
	@%p33 bra 	$L__BB4_1321;
	cvt.u32.u64 	%r381, %rd2227;
	cvt.u32.u64 	%r382, %rd5421;
	div.u32 	%r383, %r382, %r381;
	mul.lo.s32 	%r384, %r383, %r381;
	sub.s32 	%r385, %r382, %r384;
	cvt.u64.u32 	%rd5423, %r383;
	cvt.u64.u32 	%rd5424, %r385;
	bra.uni 	$L__BB4_1322;
$L__BB4_1321:
	div.s64 	%rd5423, %rd5421, %rd2227;
	mul.lo.s64 	%rd3019, %rd5423, %rd2227;
	sub.s64 	%rd5424, %rd5421, %rd3019;
$L__BB4_1322:
	ld.global.f64 	%fd695, [%rd8+72];
	cvt.rn.f64.s64 	%fd696, %rd5424;
	ld.global.f64 	%fd697, [%rd8+88];
	fma.rn.f64 	%fd584, %fd697, %fd696, %fd695;
	ld.global.u64 	%rd2234, [%rd6+16];
	or.b64  	%rd3020, %rd5423, %rd2234;
	and.b64  	%rd3021, %rd3020, -4294967296;
	setp.ne.s64 	%p34, %rd3021, 0;
	@%p34 bra 	$L__BB4_1324;
	cvt.u32.u64 	%r386, %rd2234;
	cvt.u32.u64 	%r387, %rd5423;
	div.u32 	%r388, %r387, %r386;
	mul.lo.s32 	%r389, %r388, %r386;
	sub.s32 	%r390, %r387, %r389;
	cvt.u64.u32 	%rd5425, %r388;
	cvt.u64.u32 	%rd5426, %r390;
	bra.uni 	$L__BB4_1325;
$L__BB4_1324:
	div.s64 	%rd5425, %rd5423, %rd2234;
	mul.lo.s64 	%rd3022, %rd5425, %rd2234;
	sub.s64 	%rd5426, %rd5423, %rd3022;
$L__BB4_1325:
	ld.global.f64 	%fd698, [%rd8+48];
	cvt.rn.f64.s64 	%fd699, %rd5426;
	ld.global.f64 	%fd700, [%rd8+64];
	fma.rn.f64 	%fd585, %fd700, %fd699, %fd698;
	ld.global.u64 	%rd2241, [%rd6+8];
	or.b64  	%rd3023, %rd5425, %rd2241;
	and.b64  	%rd3024, %rd3023, -4294967296;
	setp.ne.s64 	%p35, %rd3024, 0;
	@%p35 bra 	$L__BB4_1327;
	cvt.u32.u64 	%r391, %rd2241;
	cvt.u32.u64 	%r392, %rd5425;
	div.u32 	%r393, %r392, %r391;
	mul.lo.s32 	%r394, %r393, %r391;
	sub.s32 	%r395, %r392, %r394;
	cvt.u64.u32 	%rd5427, %r393;
	cvt.u64.u32 	%rd5428, %r395;
	bra.uni 	$L__BB4_1328;
$L__BB4_1327:
	div.s64 	%rd5427, %rd5425, %rd2241;
	mul.lo.s64 	%rd3025, %rd5427, %rd2241;
	sub.s64 	%rd5428, %rd5425, %rd3025;
$L__BB4_1328:
	ld.global.f64 	%fd701, [%rd8+24];
	cvt.rn.f64.s64 	%fd702, %rd5428;
	ld.global.f64 	%fd703, [%rd8+40];
	fma.rn.f64 	%fd586, %fd703, %fd702, %fd701;
	ld.global.u64 	%rd2248, [%rd6];
	or.b64  	%rd3026, %rd5427, %rd2248;
	and.b64  	%rd3027, %rd3026, -4294967296;
	setp.ne.s64 	%p36, %rd3027, 0;
	@%p36 bra 	$L__BB4_1330;
	cvt.u32.u64 	%r396, %rd2248;
	cvt.u32.u64 	%r397, %rd5427;
	rem.u32 	%r398, %r397, %r396;
	cvt.u64.u32 	%rd5429, %r398;
	bra.uni 	$L__BB4_1331;
$L__BB4_1330:
	rem.s64 	%rd5429, %rd5427, %rd2248;
$L__BB4_1331:
	ld.global.f64 	%fd704, [%rd8];
	cvt.rn.f64.s64 	%fd705, %rd5429;
	ld.global.f64 	%fd706, [%rd8+16];
	fma.rn.f64 	%fd707, %fd706, %fd705, %fd704;
	ld.global.f64 	%fd708, [%rd7];
	fma.rn.f64 	%fd709, %fd708, %fd707, 0d0000000000000000;
	ld.global.f64 	%fd710, [%rd7+8];
	fma.rn.f64 	%fd711, %fd710, %fd586, %fd709;
	ld.global.f64 	%fd712, [%rd7+16];
	fma.rn.f64 	%fd713, %fd712, %fd585, %fd711;
	ld.global.f64 	%fd714, [%rd7+24];
	fma.rn.f64 	%fd715, %fd714, %fd584, %fd713;
	ld.global.f64 	%fd716, [%rd7+32];
	fma.rn.f64 	%fd717, %fd716, %fd583, %fd715;
	ld.global.f64 	%fd718, [%rd7+40];
	fma.rn.f64 	%fd719, %fd718, %fd582, %fd717;
	ld.global.f64 	%fd720, [%rd7+48];
	fma.rn.f64 	%fd721, %fd720, %fd581, %fd719;
	ld.global.f64 	%fd722, [%rd7+56];
	fma.rn.f64 	%fd723, %fd722, %fd580, %fd721;
	ld.global.f64 	%fd724, [%rd7+64];
	fma.rn.f64 	%fd725, %fd724, %fd579, %fd723;
	ld.global.f64 	%fd726, [%rd7+72];
	fma.rn.f64 	%fd727, %fd726, %fd578, %fd725;
	ld.global.f64 	%fd728, [%rd7+80];
	sub.f64 	%fd729, %fd727, %fd728;
	abs.f64 	%fd730, %fd729;
	ld.global.f64 	%fd732, [%rd5];
	setp.lt.f64 	%p37, %fd730, %fd732;
	ld.global.f64 	%fd734, [%rd7+96];
	fma.rn.f64 	%fd735, %fd734, %fd707, 0d0000000000000000;
	ld.global.f64 	%fd736, [%rd7+104];
	fma.rn.f64 	%fd737, %fd736, %fd586, %fd735;
	ld.global.f64 	%fd738, [%rd7+112];
	fma.rn.f64 	%fd739, %fd738, %fd585, %fd737;
	ld.global.f64 	%fd740, [%rd7+120];
	fma.rn.f64 	%fd741, %fd740, %fd584, %fd739;
	ld.global.f64 	%fd742, [%rd7+128];
	fma.rn.f64 	%fd743, %fd742, %fd583, %fd741;
	ld.global.f64 	%fd744, [%rd7+136];
	fma.rn.f64 	%fd745, %fd744, %fd582, %fd743;
	ld.global.f64 	%fd746, [%rd7+144];
	fma.rn.f64 	%fd747, %fd746, %fd581, %fd745;
	ld.global.f64 	%fd748, [%rd7+152];
	fma.rn.f64 	%fd749, %fd748, %fd580, %fd747;
	ld.global.f64 	%fd750, [%rd7+160];
	fma.rn.f64 	%fd751, %fd750, %fd579, %fd749;
	ld.global.f64 	%fd752, [%rd7+168];
	fma.rn.f64 	%fd753, %fd752, %fd578, %fd751;
	ld.global.f64 	%fd754, [%rd7+176];
	sub.f64 	%fd755, %fd753, %fd754;
	abs.f64 	%fd756, %fd755;
	ld.global.f64 	%fd758, [%rd5+8];
	setp.lt.f64 	%p38, %fd756, %fd758;
	ld.global.f64 	%fd760, [%rd7+192];
	fma.rn.f64 	%fd761, %fd760, %fd707, 0d0000000000000000;
	ld.global.f64 	%fd762, [%rd7+200];
	fma.rn.f64 	%fd763, %fd762, %fd586, %fd761;
	ld.global.f64 	%fd764, [%rd7+208];
	fma.rn.f64 	%fd765, %fd764, %fd585, %fd763;
	ld.global.f64 	%fd766, [%rd7+216];
	fma.rn.f64 	%fd767, %fd766, %fd584, %fd765;
	ld.global.f64 	%fd768, [%rd7+224];
	fma.rn.f64 	%fd769, %fd768, %fd583, %fd767;
	ld.global.f64 	%fd770, [%rd7+232];
	fma.rn.f64 	%fd771, %fd770, %fd582, %fd769;
	ld.global.f64 	%fd772, [%rd7+240];
	fma.rn.f64 	%fd773, %fd772, %fd581, %fd771;
	ld.global.f64 	%fd774, [%rd7+248];
	fma.rn.f64 	%fd775, %fd774, %fd580, %fd773;
	ld.global.f64 	%fd776, [%rd7+256];
	fma.rn.f64 	%fd777, %fd776, %fd579, %fd775;
	ld.global.f64 	%fd778, [%rd7+264];
	fma.rn.f64 	%fd779, %fd778, %fd578, %fd777;
	ld.global.f64 	%fd780, [%rd7+272];
	sub.f64 	%fd781, %fd779, %fd780;
	abs.f64 	%fd782, %fd781;
	ld.global.f64 	%fd784, [%rd5+16];
	setp.lt.f64 	%p39, %fd782, %fd784;
	ld.global.f64 	%fd786, [%rd7+288];
	fma.rn.f64 	%fd787, %fd786, %fd707, 0d0000000000000000;
	ld.global.f64 	%fd788, [%rd7+296];
	fma.rn.f64 	%fd789, %fd788, %fd586, %fd787;
	ld.global.f64 	%fd790, [%rd7+304];
	fma.rn.f64 	%fd791, %fd790, %fd585, %fd789;
	ld.global.f64 	%fd792, [%rd7+312];
	fma.rn.f64 	%fd793, %fd792, %fd584, %fd791;
	ld.global.f64 	%fd794, [%rd7+320];
	fma.rn.f64 	%fd795, %fd794, %fd583, %fd793;
	ld.global.f64 	%fd796, [%rd7+328];
	fma.rn.f64 	%fd797, %fd796, %fd582, %fd795;
	ld.global.f64 	%fd798, [%rd7+336];
	fma.rn.f64 	%fd799, %fd798, %fd581, %fd797;
	ld.global.f64 	%fd800, [%rd7+344];
	fma.rn.f64 	%fd801, %fd800, %fd580, %fd799;
	ld.global.f64 	%fd802, [%rd7+352];
	fma.rn.f64 	%fd803, %fd802, %fd579, %fd801;
	ld.global.f64 	%fd804, [%rd7+360];
	fma.rn.f64 	%fd805, %fd804, %fd578, %fd803;
	ld.global.f64 	%fd806, [%rd7+368];
	sub.f64 	%fd807, %fd805, %fd806;
	abs.f64 	%fd808, %fd807;
	ld.global.f64 	%fd810, [%rd5+24];
	setp.lt.f64 	%p40, %fd808, %fd810;
	ld.global.f64 	%fd812, [%rd7+384];
	fma.rn.f64 	%fd813, %fd812, %fd707, 0d0000000000000000;
	ld.global.f64 	%fd814, [%rd7+392];
	fma.rn.f64 	%fd815, %fd814, %fd586, %fd813;
	ld.global.f64 	%fd816, [%rd7+400];
	fma.rn.f64 	%fd817, %fd816, %fd585, %fd815;
	ld.global.f64 	%fd818, [%rd7+408];
	fma.rn.f64 	%fd819, %fd818, %fd584, %fd817;
	ld.global.f64 	%fd820, [%rd7+416];
	fma.rn.f64 	%fd821, %fd820, %fd583, %fd819;
	ld.global.f64 	%fd822, [%rd7+424];
	fma.rn.f64 	%fd823, %fd822, %fd582, %fd821;
	ld.global.f64 	%fd824, [%rd7+432];
	fma.rn.f64 	%fd825, %fd824, %fd581, %fd823;
	ld.global.f64 	%fd826, [%rd7+440];
	fma.rn.f64 	%fd827, %fd826, %fd580, %fd825;
	ld.global.f64 	%fd828, [%rd7+448];
	fma.rn.f64 	%fd829, %fd828, %fd579, %fd827;
	ld.global.f64 	%fd830, [%rd7+456];
	fma.rn.f64 	%fd831, %fd830, %fd578, %fd829;
	ld.global.f64 	%fd832, [%rd7+464];
	sub.f64 	%fd833, %fd831, %fd832;
	abs.f64 	%fd834, %fd833;
	ld.global.f64 	%fd836, [%rd5+32];
	setp.lt.f64 	%p41, %fd834, %fd836;
	ld.global.f64 	%fd838, [%rd7+480];
	fma.rn.f64 	%fd839, %fd838, %fd707, 0d0000000000000000;
	ld.global.f64 	%fd840, [%rd7+488];
	fma.rn.f64 	%fd841, %fd840, %fd586, %fd839;
	ld.global.f64 	%fd842, [%rd7+496];
	fma.rn.f64 	%fd843, %fd842, %fd585, %fd841;
	ld.global.f64 	%fd844, [%rd7+504];
	fma.rn.f64 	%fd845, %fd844, %fd584, %fd843;
	ld.global.f64 	%fd846, [%rd7+512];
	fma.rn.f64 	%fd847, %fd846, %fd583, %fd845;
	ld.global.f64 	%fd848, [%rd7+520];
	fma.rn.f64 	%fd849, %fd848, %fd582, %fd847;
	ld.global.f64 	%fd850, [%rd7+528];
	fma.rn.f64 	%fd851, %fd850, %fd581, %fd849;
	ld.global.f64 	%fd852, [%rd7+536];
	fma.rn.f64 	%fd853, %fd852, %fd580, %fd851;
	ld.global.f64 	%fd854, [%rd7+544];
	fma.rn.f64 	%fd855, %fd854, %fd579, %fd853;
	ld.global.f64 	%fd856, [%rd7+552];
	fma.rn.f64 	%fd857, %fd856, %fd578, %fd855;
	ld.global.f64 	%fd858, [%rd7+560];
	sub.f64 	%fd859, %fd857, %fd858;
	abs.f64 	%fd860, %fd859;
	ld.global.f64 	%fd862, [%rd5+40];
	setp.lt.f64 	%p42, %fd860, %fd862;
	ld.global.f64 	%fd864, [%rd7+576];
	fma.rn.f64 	%fd865, %fd864, %fd707, 0d0000000000000000;
	ld.global.f64 	%fd866, [%rd7+584];
	fma.rn.f64 	%fd867, %fd866, %fd586, %fd865;
	ld.global.f64 	%fd868, [%rd7+592];
	fma.rn.f64 	%fd869, %fd868, %fd585, %fd867;
	ld.global.f64 	%fd870, [%rd7+600];
	fma.rn.f64 	%fd871, %fd870, %fd584, %fd869;
	ld.global.f64 	%fd872, [%rd7+608];
	fma.rn.f64 	%fd873, %fd872, %fd583, %fd871;
	ld.global.f64 	%fd874, [%rd7+616];
	fma.rn.f64 	%fd875, %fd874, %fd582, %fd873;
	ld.global.f64 	%fd876, [%rd7+624];
	fma.rn.f64 	%fd877, %fd876, %fd581, %fd875;
	ld.global.f64 	%fd878, [%rd7+632];
	fma.rn.f64 	%fd879, %fd878, %fd580, %fd877;
	ld.global.f64 	%fd880, [%rd7+640];
	fma.rn.f64 	%fd881, %fd880, %fd579, %fd879;
	ld.global.f64 	%fd882, [%rd7+648];
	fma.rn.f64 	%fd883, %fd882, %fd578, %fd881;
	ld.global.f64 	%fd884, [%rd7+656];
	sub.f64 	%fd885, %fd883, %fd884;
	abs.f64 	%fd886, %fd885;
	ld.global.f64 	%fd888, [%rd5+48];
	setp.lt.f64 	%p43, %fd886, %fd888;
	ld.global.f64 	%fd890, [%rd7+672];
	fma.rn.f64 	%fd891, %fd890, %fd707, 0d0000000000000000;
	ld.global.f64 	%fd892, [%rd7+680];
	fma.rn.f64 	%fd893, %fd892, %fd586, %fd891;
	ld.global.f64 	%fd894, [%rd7+688];
	fma.rn.f64 	%fd895, %fd894, %fd585, %fd893;
	ld.global.f64 	%fd896, [%rd7+696];
	fma.rn.f64 	%fd897, %fd896, %fd584, %fd895;
	ld.global.f64 	%fd898, [%rd7+704];
	fma.rn.f64 	%fd899, %fd898, %fd583, %fd897;
	ld.global.f64 	%fd900, [%rd7+712];
	fma.rn.f64 	%fd901, %fd900, %fd582, %fd899;
	ld.global.f64 	%fd902, [%rd7+720];
	fma.rn.f64 	%fd903, %fd902, %fd581, %fd901;
	ld.global.f64 	%fd904, [%rd7+728];
	fma.rn.f64 	%fd905, %fd904, %fd580, %fd903;
	ld.global.f64 	%fd906, [%rd7+736];
	fma.rn.f64 	%fd907, %fd906, %fd579, %fd905;
	ld.global.f64 	%fd908, [%rd7+744];
	fma.rn.f64 	%fd909, %fd908, %fd578, %fd907;
	ld.global.f64 	%fd910, [%rd7+752];
	sub.f64 	%fd911, %fd909, %fd910;
	abs.f64 	%fd912, %fd911;
	ld.global.f64 	%fd914, [%rd5+56];
	setp.lt.f64 	%p44, %fd912, %fd914;
	ld.global.f64 	%fd916, [%rd7+768];
	fma.rn.f64 	%fd917, %fd916, %fd707, 0d0000000000000000;
	ld.global.f64 	%fd918, [%rd7+776];
	fma.rn.f64 	%fd919, %fd918, %fd586, %fd917;
	ld.global.f64 	%fd920, [%rd7+784];
	fma.rn.f64 	%fd921, %fd920, %fd585, %fd919;
	ld.global.f64 	%fd922, [%rd7+792];
	fma.rn.f64 	%fd923, %fd922, %fd584, %fd921;
	ld.global.f64 	%fd924, [%rd7+800];
	fma.rn.f64 	%fd925, %fd924, %fd583, %fd923;
	ld.global.f64 	%fd926, [%rd7+808];
	fma.rn.f64 	%fd927, %fd926, %fd582, %fd925;
	ld.global.f64 	%fd928, [%rd7+816];
	fma.rn.f64 	%fd929, %fd928, %fd581, %fd927;
	ld.global.f64 	%fd930, [%rd7+824];
	fma.rn.f64 	%fd931, %fd930, %fd580, %fd929;
	ld.global.f64 	%fd932, [%rd7+832];
	fma.rn.f64 	%fd933, %fd932, %fd579, %fd931;
	ld.global.f64 	%fd934, [%rd7+840];
	fma.rn.f64 	%fd935, %fd934, %fd578, %fd933;
	ld.global.f64 	%fd936, [%rd7+848];
	sub.f64 	%fd937, %fd935, %fd936;
	abs.f64 	%fd938, %fd937;
	ld.global.f64 	%fd940, [%rd5+64];
	setp.lt.f64 	%p45, %fd938, %fd940;
	ld.global.f64 	%fd942, [%rd7+864];
	fma.rn.f64 	%fd943, %fd942, %fd707, 0d0000000000000000;
	ld.global.f64 	%fd944, [%rd7+872];
	fma.rn.f64 	%fd945, %fd944, %fd586, %fd943;
	ld.global.f64 	%fd946, [%rd7+880];
	fma.rn.f64 	%fd947, %fd946, %fd585, %fd945;
	ld.global.f64 	%fd948, [%rd7+888];
	fma.rn.f64 	%fd949, %fd948, %fd584, %fd947;
	ld.global.f64 	%fd950, [%rd7+896];
	fma.rn.f64 	%fd951, %fd950, %fd583, %fd949;
	ld.global.f64 	%fd952, [%rd7+904];
	fma.rn.f64 	%fd953, %fd952, %fd582, %fd951;
	ld.global.f64 	%fd954, [%rd7+912];
	fma.rn.f64 	%fd955, %fd954, %fd581, %fd953;
	ld.global.f64 	%fd956, [%rd7+920];
	fma.rn.f64 	%fd957, %fd956, %fd580, %fd955;
	ld.global.f64 	%fd958, [%rd7+928];
	fma.rn.f64 	%fd959, %fd958, %fd579, %fd957;
	ld.global.f64 	%fd960, [%rd7+936];
	fma.rn.f64 	%fd961, %fd960, %fd578, %fd959;
	ld.global.f64 	%fd962, [%rd7+944];
	sub.f64 	%fd963, %fd961, %fd962;
	abs.f64 	%fd964, %fd963;
	ld.global.f64 	%fd965, [%rd5+72];
	setp.lt.f64 	%p46, %fd964, %fd965;
	and.pred  	%p47, %p46, %p45;
	and.pred  	%p48, %p47, %p44;
	and.pred  	%p49, %p48, %p43;
	and.pred  	%p50, %p49, %p42;
	and.pred  	%p51, %p50, %p41;
	and.pred  	%p52, %p51, %p40;
	and.pred  	%p53, %p52, %p39;
	and.pred  	%p54, %p53, %p38;
	and.pred  	%p55, %p54, %p37;
	selp.u32 	%r3300, 1, 0, %p55;
$L__BB4_1332:
	add.s32 	%r400, %r220, 1;
	setp.ge.s32 	%p56, %r400, %r140;
	mov.b32 	%r3301, 1;
	@%p56 bra 	$L__BB4_1364;
	ld.global.u64 	%rd2252, [%rd6+72];
	or.b64  	%rd3028, %rd2175, %rd2252;
	and.b64  	%rd3029, %rd3028, -4294967296;
	setp.ne.s64 	%p57, %rd3029, 0;
	@%p57 bra 	$L__BB4_1335;
	cvt.u32.u64 	%r401, %rd2252;
	cvt.u32.u64 	%r402, %rd2175;
	div.u32 	%r403, %r402, %r401;
	mul.lo.s32 	%r404, %r403, %r401;
	sub.s32 	%r405, %r402, %r404;
	cvt.u64.u32 	%rd5430, %r403;
	cvt.u64.u32 	%rd5431, %r405;
	bra.uni 	$L__BB4_1336;
$L__BB4_1335:
	div.s64 	%rd5430, %rd2175, %rd2252;
	mul.lo.s64 	%rd3030, %rd5430, %rd2252;
	sub.s64 	%rd5431, %rd2175, %rd3030;
$L__BB4_1336:
	ld.global.f64 	%fd966, [%rd8+216];
	cvt.rn.f64.s64 	%fd967, %rd5431;
	ld.global.f64 	%fd968, [%rd8+232];
	fma.rn.f64 	%fd587, %fd968, %fd967, %fd966;
	ld.global.u64 	%rd2259, [%rd6+64];
	or.b64  	%rd3031, %rd5430, %rd2259;
	and.b64  	%rd3032, %rd3031, -4294967296;
	setp.ne.s64 	%p58, %rd3032, 0;
	@%p58 bra 	$L__BB4_1338;
	cvt.u32.u64 	%r406, %rd2259;
	cvt.u32.u64 	%r407, %rd5430;
	div.u32 	%r408, %r407, %r406;
	mul.lo.s32 	%r409, %r408, %r406;
	sub.s32 	%r410, %r407, %r409;
	cvt.u64.u32 	%rd5432, %r408;
	cvt.u64.u32 	%rd5433, %r410;
	bra.uni 	$L__BB4_1339;
$L__BB4_1338:
	div.s64 	%rd5432, %rd5430, %rd2259;
	mul.lo.s64 	%rd3033, %rd5432, %rd2259;
	sub.s64 	%rd5433, %rd5430, %rd3033;
$L__BB4_1339:
	ld.global.f64 	%fd969, [%rd8+192];
	cvt.rn.f64.s64 	%fd970, %rd5433;
	ld.global.f64 	%fd971, [%rd8+208];
	fma.rn.f64 	%fd588, %fd971, %fd970, %fd969;
	ld.global.u64 	%rd2266, [%rd6+56];
	or.b64  	%rd3034, %rd5432, %rd2266;
	and.b64  	%rd3035, %rd3034, -4294967296;
	setp.ne.s64 	%p59, %rd3035, 0;
	@%p59 bra 	$L__BB4_1341;
	cvt.u32.u64 	%r411, %rd2266;
	cvt.u32.u64 	%r412, %rd5432;
	div.u32 	%r413, %r412, %r411;
	mul.lo.s32 	%r414, %r413, %r411;
	sub.s32 	%r415, %r412, %r414;
	cvt.u64.u32 	%rd5434, %r413;
	cvt.u64.u32 	%rd5435, %r415;
	bra.uni 	$L__BB4_1342;
$L__BB4_1341:
	div.s64 	%rd5434, %rd5432, %rd2266;
	mul.lo.s64 	%rd3036, %rd5434, %rd2266;
	sub.s64 	%rd5435, %rd5432, %rd3036;
$L__BB4_1342:
	ld.global.f64 	%fd972, [%rd8+168];
	cvt.rn.f64.s64 	%fd973, %rd5435;
	ld.global.f64 	%fd974, [%rd8+184];
	fma.rn.f64 	%fd589, %fd974, %fd973, %fd972;
	ld.global.u64 	%rd2273, [%rd6+48];
	or.b64  	%rd3037, %rd5434, %rd2273;
	and.b64  	%rd3038, %rd3037, -4294967296;
	setp.ne.s64 	%p60, %rd3038, 0;
	@%p60 bra 	$L__BB4_1344;
	cvt.u32.u64 	%r416, %rd2273;
	cvt.u32.u64 	%r417, %rd5434;
	div.u32 	%r418, %r417, %r416;
	mul.lo.s32 	%r419, %r418, %r416;
	sub.s32 	%r420, %r417, %r419;
	cvt.u64.u32 	%rd5436, %r418;
	cvt.u64.u32 	%rd5437, %r420;
	bra.uni 	$L__BB4_1345;
$L__BB4_1344:
	div.s64 	%rd5436, %rd5434, %rd2273;
	mul.lo.s64 	%rd3039, %rd5436, %rd2273;
	sub.s64 	%rd5437, %rd5434, %rd3039;
$L__BB4_1345:
	ld.global.f64 	%fd975, [%rd8+144];
	cvt.rn.f64.s64 	%fd976, %rd5437;
	ld.global.f64 	%fd977, [%rd8+160];
	fma.rn.f64 	%fd590, %fd977, %fd976, %fd975;
	ld.global.u64 	%rd2280, [%rd6+40];
	or.b64  	%rd3040, %rd5436, %rd2280;
	and.b64  	%rd3041, %rd3040, -4294967296;
	setp.ne.s64 	%p61, %rd3041, 0;
	@%p61 bra 	$L__BB4_1347;
	cvt.u32.u64 	%r421, %rd2280;
	cvt.u32.u64 	%r422, %rd5436;
	div.u32 	%r423, %r422, %r421;
	mul.lo.s32 	%r424, %r423, %r421;
	sub.s32 	%r425, %r422, %r424;
	cvt.u64.u32 	%rd5438, %r423;
	cvt.u64.u32 	%rd5439, %r425;
	bra.uni 	$L__BB4_1348;
$L__BB4_1347:
	div.s64 	%rd5438, %rd5436, %rd2280;
	mul.lo.s64 	%rd3042, %rd5438, %rd2280;
	sub.s64 	%rd5439, %rd5436, %rd3042;
$L__BB4_1348:
	ld.global.f64 	%fd978, [%rd8+120];
	cvt.rn.f64.s64 	%fd979, %rd5439;
	ld.global.f64 	%fd980, [%rd8+136];
	fma.rn.f64 	%fd591, %fd980, %fd979, %fd978;
	ld.global.u64 	%rd2287, [%rd6+32];
	or.b64  	%rd3043, %rd5438, %rd2287;
	and.b64  	%rd3044, %rd3043, -4294967296;
	setp.ne.s64 	%p62, %rd3044, 0;
	@%p62 bra 	$L__BB4_1350;
	cvt.u32.u64 	%r426, %rd2287;
	cvt.u32.u64 	%r427, %rd5438;
	div.u32 	%r428, %r427, %r426;
	mul.lo.s32 	%r429, %r428, %r426;
	sub.s32 	%r430, %r427, %r429;
	cvt.u64.u32 	%rd5440, %r428;
	cvt.u64.u32 	%rd5441, %r430;
	bra.uni 	$L__BB4_1351;
$L__BB4_1350:
	div.s64 	%rd5440, %rd5438, %rd2287;
	mul.lo.s64 	%rd3045, %rd5440, %rd2287;
	sub.s64 	%rd5441, %rd5438, %rd3045;
$L__BB4_1351:
	ld.global.f64 	%fd981, [%rd8+96];
	cvt.rn.f64.s64 	%fd982, %rd5441;
	ld.global.f64 	%fd983, [%rd8+112];
	fma.rn.f64 	%fd592, %fd983, %fd982, %fd981;
	ld.global.u64 	%rd2294, [%rd6+24];
	or.b64  	%rd3046, %rd5440, %rd2294;
	and.b64  	%rd3047, %rd3046, -4294967296;
	setp.ne.s64 	%p63, %rd3047, 0;
	@%p63 bra 	$L__BB4_1353;
	cvt.u32.u64 	%r431, %rd2294;
	cvt.u32.u64 	%r432, %rd5440;
	div.u32 	%r433, %r432, %r431;
	mul.lo.s32 	%r434, %r433, %r431;
	sub.s32 	%r435, %r432, %r434;
	cvt.u64.u32 	%rd5442, %r433;
	cvt.u64.u32 	%rd5443, %r435;
	bra.uni 	$L__BB4_1354;
$L__BB4_1353:
	div.s64 	%rd5442, %rd5440, %rd2294;
	mul.lo.s64 	%rd3048, %rd5442, %rd2294;
	sub.s64 	%rd5443, %rd5440, %rd3048;
$L__BB4_1354:
	ld.global.f64 	%fd984, [%rd8+72];
	cvt.rn.f64.s64 	%fd985, %rd5443;
	ld.global.f64 	%fd986, [%rd8+88];
	fma.rn.f64 	%fd593, %fd986, %fd985, %fd984;
	ld.global.u64 	%rd2301, [%rd6+16];
	or.b64  	%rd3049, %rd5442, %rd2301;
	and.b64  	%rd3050, %rd3049, -4294967296;
	setp.ne.s64 	%p64, %rd3050, 0;
	@%p64 bra 	$L__BB4_1356;
	cvt.u32.u64 	%r436, %rd2301;
	cvt.u32.u64 	%r437, %rd5442;
	div.u32 	%r438, %r437, %r436;
	mul.lo.s32 	%r439, %r438, %r436;
	sub.s32 	%r440, %r437, %r439;
	cvt.u64.u32 	%rd5444, %r438;
	cvt.u64.u32 	%rd5445, %r440;
	bra.uni 	$L__BB4_1357;
$L__BB4_1356:
	div.s64 	%rd5444, %rd5442, %rd2301;
	mul.lo.s64 	%rd3051, %rd5444, %rd2301;
	sub.s64 	%rd5445, %rd5442, %rd3051;
$L__BB4_1357:
	ld.global.f64 	%fd987, [%rd8+48];
	cvt.rn.f64.s64 	%fd988, %rd5445;
	ld.global.f64 	%fd989, [%rd8+64];
	fma.rn.f64 	%fd594, %fd989, %fd988, %fd987;
	ld.global.u64 	%rd2308, [%rd6+8];
	or.b64  	%rd3052, %rd5444, %rd2308;
	and.b64  	%rd3053, %rd3052, -4294967296;
	setp.ne.s64 	%p65, %rd3053, 0;
	@%p65 bra 	$L__BB4_1359;
	cvt.u32.u64 	%r441, %rd2308;
	cvt.u32.u64 	%r442, %rd5444;
	div.u32 	%r443, %r442, %r441;
	mul.lo.s32 	%r444, %r443, %r441;
	sub.s32 	%r445, %r442, %r444;
	cvt.u64.u32 	%rd5446, %r443;
	cvt.u64.u32 	%rd5447, %r445;
	bra.uni 	$L__BB4_1360;
$L__BB4_1359:
	div.s64 	%rd5446, %rd5444, %rd2308;
	mul.lo.s64 	%rd3054, %rd5446, %rd2308;
	sub.s64 	%rd5447, %rd5444, %rd3054;
$L__BB4_1360:
	ld.global.f64 	%fd990, [%rd8+24];
	cvt.rn.f64.s64 	%fd991, %rd5447;
	ld.global.f64 	%fd992, [%rd8+40];
	fma.rn.f64 	%fd595, %fd992, %fd991, %fd990;
	ld.global.u64 	%rd2315, [%rd6];
	or.b64  	%rd3055, %rd5446, %rd2315;
	and.b64  	%rd3056, %rd3055, -4294967296;
	setp.ne.s64 	%p66, %rd3056, 0;
	@%p66 bra 	$L__BB4_1362;
	cvt.u32.u64 	%r446, %rd2315;
	cvt.u32.u64 	%r447, %rd5446;
	rem.u32 	%r448, %r447, %r446;
	cvt.u64.u32 	%rd5448, %r448;
	bra.uni 	$L__BB4_1363;
$L__BB4_1362:
	rem.s64 	%rd5448, %rd5446, %rd2315;
$L__BB4_1363:
	ld.global.f64 	%fd993, [%rd8];
	cvt.rn.f64.s64 	%fd994, %rd5448;
	ld.global.f64 	%fd995, [%rd8+16];
	fma.rn.f64 	%fd996, %fd995, %fd994, %fd993;
	ld.global.f64 	%fd997, [%rd7];
	fma.rn.f64 	%fd998, %fd997, %fd996, 0d0000000000000000;
	ld.global.f64 	%fd999, [%rd7+8];
	fma.rn.f64 	%fd1000, %fd999, %fd595, %fd998;
	ld.global.f64 	%fd1001, [%rd7+16];
	fma.rn.f64 	%fd1002, %fd1001, %fd594, %fd1000;
	ld.global.f64 	%fd1003, [%rd7+24];
	fma.rn.f64 	%fd1004, %fd1003, %fd593, %fd1002;
	ld.global.f64 	%fd1005, [%rd7+32];
	fma.rn.f64 	%fd1006, %fd1005, %fd592, %fd1004;
	ld.global.f64 	%fd1007, [%rd7+40];
	fma.rn.f64 	%fd1008, %fd1007, %fd591, %fd1006;
	ld.global.f64 	%fd1009, [%rd7+48];
	fma.rn.f64 	%fd1010, %fd1009, %fd590, %fd1008;
	ld.global.f64 	%fd1011, [%rd7+56];
	fma.rn.f64 	%fd1012, %fd1011, %fd589, %fd1010;
	ld.global.f64 	%fd1013, [%rd7+64];
	fma.rn.f64 	%fd1014, %fd1013, %fd588, %fd1012;
	ld.global.f64 	%fd1015, [%rd7+72];
	fma.rn.f64 	%fd1016, %fd1015, %fd587, %fd1014;
	ld.global.f64 	%fd1017, [%rd7+80];
	sub.f64 	%fd1018, %fd1016, %fd1017;
	abs.f64 	%fd1019, %fd1018;
	ld.global.f64 	%fd1021, [%rd5];
	setp.lt.f64 	%p67, %fd1019, %fd1021;
	ld.global.f64 	%fd1023, [%rd7+96];
	fma.rn.f64 	%fd1024, %fd1023, %fd996, 0d0000000000000000;
	ld.global.f64 	%fd1025, [%rd7+104];
	fma.rn.f64 	%fd1026, %fd1025, %fd595, %fd1024;
	ld.global.f64 	%fd1027, [%rd7+112];
	fma.rn.f64 	%fd1028, %fd1027, %fd594, %fd1026;
	ld.global.f64 	%fd1029, [%rd7+120];
	fma.rn.f64 	%fd1030, %fd1029, %fd593, %fd1028;
	ld.global.f64 	%fd1031, [%rd7+128];
	fma.rn.f64 	%fd1032, %fd1031, %fd592, %fd1030;
	ld.global.f64 	%fd1033, [%rd7+136];
	fma.rn.f64 	%fd1034, %fd1033, %fd591, %fd1032;
	ld.global.f64 	%fd1035, [%rd7+144];
	fma.rn.f64 	%fd1036, %fd1035, %fd590, %fd1034;
	ld.global.f64 	%fd1037, [%rd7+152];
	fma.rn.f64 	%fd1038, %fd1037, %fd589, %fd1036;
	ld.global.f64 	%fd1039, [%rd7+160];
	fma.rn.f64 	%fd1040, %fd1039, %fd588, %fd1038;
	ld.global.f64 	%fd1041, [%rd7+168];
	fma.rn.f64 	%fd1042, %fd1041, %fd587, %fd1040;
	ld.global.f64 	%fd1043, [%rd7+176];
	sub.f64 	%fd1044, %fd1042, %fd1043;
	abs.f64 	%fd1045, %fd1044;
	ld.global.f64 	%fd1047, [%rd5+8];
	setp.lt.f64 	%p68, %fd1045, %fd1047;
	ld.global.f64 	%fd1049, [%rd7+192];
	fma.rn.f64 	%fd1050, %fd1049, %fd996, 0d0000000000000000;
	ld.global.f64 	%fd1051, [%rd7+200];
	fma.rn.f64 	%fd1052, %fd1051, %fd595, %fd1050;
	ld.global.f64 	%fd1053, [%rd7+208];
	fma.rn.f64 	%fd1054, %fd1053, %fd594, %fd1052;
	ld.global.f64 	%fd1055, [%rd7+216];
	fma.rn.f64 	%fd1056, %fd1055, %fd593, %fd1054;
	ld.global.f64 	%fd1057, [%rd7+224];
	fma.rn.f64 	%fd1058, %fd1057, %fd592, %fd1056;
	ld.global.f64 	%fd1059, [%rd7+232];
	fma.rn.f64 	%fd1060, %fd1059, %fd591, %fd1058;
	ld.global.f64 	%fd1061, [%rd7+240];
	fma.rn.f64 	%fd1062, %fd1061, %fd590, %fd1060;
	ld.global.f64 	%fd1063, [%rd7+248];
	fma.rn.f64 	%fd1064, %fd1063, %fd589, %fd1062;
	ld.global.f64 	%fd1065, [%rd7+256];
	fma.rn.f64 	%fd1066, %fd1065, %fd588, %fd1064;
	ld.global.f64 	%fd1067, [%rd7+264];
	fma.rn.f64 	%fd1068, %fd1067, %fd587, %fd1066;
	ld.global.f64 	%fd1069, [%rd7+272];
	sub.f64 	%fd1070, %fd1068, %fd1069;
	abs.f64 	%fd1071, %fd1070;
	ld.global.f64 	%fd1073, [%rd5+16];
	setp.lt.f64 	%p69, %fd1071, %fd1073;
	ld.global.f64 	%fd1075, [%rd7+288];
	fma.rn.f64 	%fd1076, %fd1075, %fd996, 0d0000000000000000;
	ld.global.f64 	%fd1077, [%rd7+296];
	fma.rn.f64 	%fd1078, %fd1077, %fd595, %fd1076;
	ld.global.f64 	%fd1079, [%rd7+304];
	fma.rn.f64 	%fd1080, %fd1079, %fd594, %fd1078;
	ld.global.f64 	%fd1081, [%rd7+312];
	fma.rn.f64 	%fd1082, %fd1081, %fd593, %fd1080;
	ld.global.f64 	%fd1083, [%rd7+320];
	fma.rn.f64 	%fd1084, %fd1083, %fd592, %fd1082;
	ld.global.f64 	%fd1085, [%rd7+328];
	fma.rn.f64 	%fd1086, %fd1085, %fd591, %fd1084;
	ld.global.f64 	%fd1087, [%rd7+336];
	fma.rn.f64 	%fd1088, %fd1087, %fd590, %fd1086;
	ld.global.f64 	%fd1089, [%rd7+344];
	fma.rn.f64 	%fd1090, %fd1089, %fd589, %fd1088;
	ld.global.f64 	%fd1091, [%rd7+352];
	fma.rn.f64 	%fd1092, %fd1091, %fd588, %fd1090;
	ld.global.f64 	%fd1093, [%rd7+360];
	fma.rn.f64 	%fd1094, %fd1093, %fd587, %fd1092;
	ld.global.f64 	%fd1095, [%rd7+368];
	sub.f64 	%fd1096, %fd1094, %fd1095;
	abs.f64 	%fd1097, %fd1096;
	ld.global.f64 	%fd1099, [%rd5+24];
	setp.lt.f64 	%p70, %fd1097, %fd1099;
	ld.global.f64 	%fd1101, [%rd7+384];
	fma.rn.f64 	%fd1102, %fd1101, %fd996, 0d0000000000000000;
	ld.global.f64 	%fd1103, [%rd7+392];
	fma.rn.f64 	%fd1104, %fd1103, %fd595, %fd1102;
	ld.global.f64 	%fd1105, [%rd7+400];
	fma.rn.f64 	%fd1106, %fd1105, %fd594, %fd1104;
	ld.global.f64 	%fd1107, [%rd7+408];
	fma.rn.f64 	%fd1108, %fd1107, %fd593, %fd1106;
	ld.global.f64 	%fd1109, [%rd7+416];
	fma.rn.f64 	%fd1110, %fd1109, %fd592, %fd1108;
	ld.global.f64 	%fd1111, [%rd7+424];
	fma.rn.f64 	%fd1112, %fd1111, %fd591, %fd1110;
	ld.global.f64 	%fd1113, [%rd7+432];
	fma.rn.f64 	%fd1114, %fd1113, %fd590, %fd1112;
	ld.global.f64 	%fd1115, [%rd7+440];
	fma.rn.f64 	%fd1116, %fd1115, %fd589, %fd1114;
	ld.global.f64 	%fd1117, [%rd7+448];
	fma.rn.f64 	%fd1118, %fd1117, %fd588, %fd1116;
	ld.global.f64 	%fd1119, [%rd7+456];
	fma.rn.f64 	%fd1120, %fd1119, %fd587, %fd1118;
	ld.global.f64 	%fd1121, [%rd7+464];
	sub.f64 	%fd1122, %fd1120, %fd1121;
	abs.f64 	%fd1123, %fd1122;
	ld.global.f64 	%fd1125, [%rd5+32];
	setp.lt.f64 	%p71, %fd1123, %fd1125;
	ld.global.f64 	%fd1127, [%rd7+480];
	fma.rn.f64 	%fd1128, %fd1127, %fd996, 0d0000000000000000;
	ld.global.f64 	%fd1129, [%rd7+488];
	fma.rn.f64 	%fd1130, %fd1129, %fd595, %fd1128;
	ld.global.f64 	%fd1131, [%rd7+496];
	fma.rn.f64 	%fd1132, %fd1131, %fd594, %fd1130;
	ld.global.f64 	%fd1133, [%rd7+504];
	fma.rn.f64 	%fd1134, %fd1133, %fd593, %fd1132;
	ld.global.f64 	%fd1135, [%rd7+512];
	fma.rn.f64 	%fd1136, %fd1135, %fd592, %fd1134;
	ld.global.f64 	%fd1137, [%rd7+520];
	fma.rn.f64 	%fd1138, %fd1137, %fd591, %fd1136;
	ld.global.f64 	%fd1139, [%rd7+528];
	fma.rn.f64 	%fd1140, %fd1139, %fd590, %fd1138;
	ld.global.f64 	%fd1141, [%rd7+536];
	fma.rn.f64 	%fd1142, %fd1141, %fd589, %fd1140;
	ld.global.f64 	%fd1143, [%rd7+544];
	fma.rn.f64 	%fd1144, %fd1143, %fd588, %fd1142;
	ld.global.f64 	%fd1145, [%rd7+552];
	fma.rn.f64 	%fd1146, %fd1145, %fd587, %fd1144;
	ld.global.f64 	%fd1147, [%rd7+560];
	sub.f64 	%fd1148, %fd1146, %fd1147;
	abs.f64 	%fd1149, %fd1148;
	ld.global.f64 	%fd1151, [%rd5+40];
	setp.lt.f64 	%p72, %fd1149, %fd1151;
	ld.global.f64 	%fd1153, [%rd7+576];
	fma.rn.f64 	%fd1154, %fd1153, %fd996, 0d0000000000000000;
	ld.global.f64 	%fd1155, [%rd7+584];
	fma.rn.f64 	%fd1156, %fd1155, %fd595, %fd1154;
	ld.global.f64 	%fd1157, [%rd7+592];
	fma.rn.f64 	%fd1158, %fd1157, %fd594, %fd1156;
	ld.global.f64 	%fd1159, [%rd7+600];
	fma.rn.f64 	%fd1160, %fd1159, %fd593, %fd1158;
	ld.global.f64 	%fd1161, [%rd7+608];
	fma.rn.f64 	%fd1162, %fd1161, %fd592, %fd1160;
	ld.global.f64 	%fd1163, [%rd7+616];
	fma.rn.f64 	%fd1164, %fd1163, %fd591, %fd1162;
	ld.global.f64 	%fd1165, [%rd7+624];
	fma.rn.f64 	%fd1166, %fd1165, %fd590, %fd1164;
	ld.global.f64 	%fd1167, [%rd7+632];
	fma.rn.f64 	%fd1168, %fd1167, %fd589, %fd1166;
	ld.global.f64 	%fd1169, [%rd7+640];
	fma.rn.f64 	%fd1170, %fd1169, %fd588, %fd1168;
	ld.global.f64 	%fd1171, [%rd7+648];
	fma.rn.f64 	%fd1172, %fd1171, %fd587, %fd1170;
	ld.global.f64 	%fd1173, [%rd7+656];
	sub.f64 	%fd1174, %fd1172, %fd1173;
	abs.f64 	%fd1175, %fd1174;
	ld.global.f64 	%fd1177, [%rd5+48];
	setp.lt.f64 	%p73, %fd1175, %fd1177;
	ld.global.f64 	%fd1179, [%rd7+672];
	fma.rn.f64 	%fd1180, %fd1179, %fd996, 0d0000000000000000;
	ld.global.f64 	%fd1181, [%rd7+680];
	fma.rn.f64 	%fd1182, %fd1181, %fd595, %fd1180;
	ld.global.f64 	%fd1183, [%rd7+688];
	fma.rn.f64 	%fd1184, %fd1183, %fd594, %fd1182;
	ld.global.f64 	%fd1185, [%rd7+696];
	fma.rn.f64 	%fd1186, %fd1185, %fd593, %fd1184;
	ld.global.f64 	%fd1187, [%rd7+704];
	fma.rn.f64 	%fd1188, %fd1187, %fd592, %fd1186;
	ld.global.f64 	%fd1189, [%rd7+712];
	fma.rn.f64 	%fd1190, %fd1189, %fd591, %fd1188;
	ld.global.f64 	%fd1191, [%rd7+720];
	fma.rn.f64 	%fd1192, %fd1191, %fd590, %fd1190;
	ld.global.f64 	%fd1193, [%rd7+728];
	fma.rn.f64 	%fd1194, %fd1193, %fd589, %fd1192;
	ld.global.f64 	%fd1195, [%rd7+736];
	fma.rn.f64 	%fd1196, %fd1195, %fd588, %fd1194;
	ld.global.f64 	%fd1197, [%rd7+744];
	fma.rn.f64 	%fd1198, %fd1197, %fd587, %fd1196;
	ld.global.f64 	%fd1199, [%rd7+752];
	sub.f64 	%fd1200, %fd1198, %fd1199;
	abs.f64 	%fd1201, %fd1200;
	ld.global.f64 	%fd1203, [%rd5+56];
	setp.lt.f64 	%p74, %fd1201, %fd1203;
	ld.global.f64 	%fd1205, [%rd7+768];
	fma.rn.f64 	%fd1206, %fd1205, %fd996, 0d0000000000000000;
	ld.global.f64 	%fd1207, [%rd7+776];
	fma.rn.f64 	%fd1208, %fd1207, %fd595, %fd1206;
	ld.global.f64 	%fd1209, [%rd7+784];
	fma.rn.f64 	%fd1210, %fd1209, %fd594, %fd1208;
	ld.global.f64 	%fd1211, [%rd7+792];
	fma.rn.f64 	%fd1212, %fd1211, %fd593, %fd1210;
	ld.global.f64 	%fd1213, [%rd7+800];
	fma.rn.f64 	%fd1214, %fd1213, %fd592, %fd1212;
	ld.global.f64 	%fd1215, [%rd7+808];
	fma.rn.f64 	%fd1216, %fd1215, %fd591, %fd1214;
	ld.global.f64 	%fd1217, [%rd7+816];
	fma.rn.f64 	%fd1218, %fd1217, %fd590, %fd1216;
	ld.global.f64 	%fd1219, [%rd7+824];
	fma.rn.f64 	%fd1220, %fd1219, %fd589, %fd1218;
	ld.global.f64 	%fd1221, [%rd7+832];
	fma.rn.f64 	%fd1222, %fd1221, %fd588, %fd1220;
	ld.global.f64 	%fd1223, [%rd7+840];
	fma.rn.f64 	%fd1224, %fd1223, %fd587, %fd1222;
	ld.global.f64 	%fd1225, [%rd7+848];
	sub.f64 	%fd1226, %fd1224, %fd1225;
	abs.f64 	%fd1227, %fd1226;
	ld.global.f64 	%fd1229, [%rd5+64];
	setp.lt.f64 	%p75, %fd1227, %fd1229;
	ld.global.f64 	%fd1231, [%rd7+864];
	fma.rn.f64 	%fd1232, %fd1231, %fd996, 0d0000000000000000;
	ld.global.f64 	%fd1233, [%rd7+872];
	fma.rn.f64 	%fd1234, %fd1233, %fd595, %fd1232;
	ld.global.f64 	%fd1235, [%rd7+880];
	fma.rn.f64 	%fd1236, %fd1235, %fd594, %fd1234;
	ld.global.f64 	%fd1237, [%rd7+888];
	fma.rn.f64 	%fd1238, %fd1237, %fd593, %fd1236;
	ld.global.f64 	%fd1239, [%rd7+896];
	fma.rn.f64 	%fd1240, %fd1239, %fd592, %fd1238;
	ld.global.f64 	%fd1241, [%rd7+904];
	fma.rn.f64 	%fd1242, %fd1241, %fd591, %fd1240;
	ld.global.f64 	%fd1243, [%rd7+912];
	fma.rn.f64 	%fd1244, %fd1243, %fd590, %fd1242;
	ld.global.f64 	%fd1245, [%rd7+920];
	fma.rn.f64 	%fd1246, %fd1245, %fd589, %fd1244;
	ld.global.f64 	%fd1247, [%rd7+928];
	fma.rn.f64 	%fd1248, %fd1247, %fd588, %fd1246;
	ld.global.f64 	%fd1249, [%rd7+936];
	fma.rn.f64 	%fd1250, %fd1249, %fd587, %fd1248;
	ld.global.f64 	%fd1251, [%rd7+944];
	sub.f64 	%fd1252, %fd1250, %fd1251;
	abs.f64 	%fd1253, %fd1252;
	ld.global.f64 	%fd1254, [%rd5+72];
	setp.lt.f64 	%p76, %fd1253, %fd1254;
	and.pred  	%p77, %p76, %p75;
	and.pred  	%p78, %p77, %p74;
	and.pred  	%p79, %p78, %p73;
	and.pred  	%p80, %p79, %p72;
	and.pred  	%p81, %p80, %p71;
	and.pred  	%p82, %p81, %p70;
	and.pred  	%p83, %p82, %p69;
	and.pred  	%p84, %p83, %p68;
	and.pred  	%p85, %p84, %p67;
	selp.u32 	%r3301, 1, 0, %p85;
$L__BB4_1364:
	add.s32 	%r450, %r220, 2;
	setp.ge.s32 	%p86, %r450, %r140;
	mov.b32 	%r3302, 1;
	@%p86 bra 	$L__BB4_1396;
	ld.global.u64 	%rd2319, [%rd6+72];
	or.b64  	%rd3057, %rd2176, %rd2319;
	and.b64  	%rd3058, %rd3057, -4294967296;
	setp.ne.s64 	%p87, %rd3058, 0;
	@%p87 bra 	$L__BB4_1367;
	cvt.u32.u64 	%r451, %rd2319;
	cvt.u32.u64 	%r452, %rd2176;
	div.u32 	%r453, %r452, %r451;
	mul.lo.s32 	%r454, %r453, %r451;
	sub.s32 	%r455, %r452, %r454;
	cvt.u64.u32 	%rd5449, %r453;
	cvt.u64.u32 	%rd5450, %r455;
	bra.uni 	$L__BB4_1368;
$L__BB4_1367:
	div.s64 	%rd5449, %rd2176, %rd2319;
	mul.lo.s64 	%rd3059, %rd5449, %rd2319;
	sub.s64 	%rd5450, %rd2176, %rd3059;
$L__BB4_1368:
	ld.global.f64 	%fd1255, [%rd8+216];
	cvt.rn.f64.s64 	%fd1256, %rd5450;
	ld.global.f64 	%fd1257, [%rd8+232];
	fma.rn.f64 	%fd596, %fd1257, %fd1256, %fd1255;
	ld.global.u64 	%rd2326, [%rd6+64];
	or.b64  	%rd3060, %rd5449, %rd2326;
	and.b64  	%rd3061, %rd3060, -4294967296;
	setp.ne.s64 	%p88, %rd3061, 0;
	@%p88 bra 	$L__BB4_1370;
	cvt.u32.u64 	%r456, %rd2326;
	cvt.u32.u64 	%r457, %rd5449;
	div.u32 	%r458, %r457, %r456;
	mul.lo.s32 	%r459, %r458, %r456;
	sub.s32 	%r460, %r457, %r459;
	cvt.u64.u32 	%rd5451, %r458;
	cvt.u64.u32 	%rd5452, %r460;
	bra.uni 	$L__BB4_1371;
$L__BB4_1370:
	div.s64 	%rd5451, %rd5449, %rd2326;
	mul.lo.s64 	%rd3062, %rd5451, %rd2326;
	sub.s64 	%rd5452, %rd5449, %rd3062;
$L__BB4_1371:
	ld.global.f64 	%fd1258, [%rd8+192];
	cvt.rn.f64.s64 	%fd1259, %rd5452;
	ld.global.f64 	%fd1260, [%rd8+208];
	fma.rn.f64 	%fd597, %fd1260, %fd1259, %fd1258;
	ld.global.u64 	%rd2333, [%rd6+56];
	or.b64  	%rd3063, %rd5451, %rd2333;
	and.b64  	%rd3064, %rd3063, -4294967296;
	setp.ne.s64 	%p89, %rd3064, 0;
	@%p89 bra 	$L__BB4_1373;
	cvt.u32.u64 	%r461, %rd2333;
	cvt.u32.u64 	%r462, %rd5451;
	div.u32 	%r463, %r462, %r461;
	mul.lo.s32 	%r464, %r463, %r461;
	sub.s32 	%r465, %r462, %r464;
	cvt.u64.u32 	%rd5453, %r463;
	cvt.u64.u32 	%rd5454, %r465;
	bra.uni 	$L__BB4_1374;
$L__BB4_1373:
	div.s64 	%rd5453, %rd5451, %rd2333;
	mul.lo.s64 	%rd3065, %rd5453, %rd2333;
	sub.s64 	%rd5454, %rd5451, %rd3065;
$L__BB4_1374:
	ld.global.f64 	%fd1261, [%rd8+168];
	cvt.rn.f64.s64 	%fd1262, %rd5454;
	ld.global.f64 	%fd1263, [%rd8+184];
	fma.rn.f64 	%fd598, %fd1263, %fd1262, %fd1261;
	ld.global.u64 	%rd2340, [%rd6+48];
	or.b64  	%rd3066, %rd5453, %rd2340;
	and.b64  	%rd3067, %rd3066, -4294967296;
	setp.ne.s64 	%p90, %rd3067, 0;
	@%p90 bra 	$L__BB4_1376;
	cvt.u32.u64 	%r466, %rd2340;
	cvt.u32.u64 	%r467, %rd5453;
	div.u32 	%r468, %r467, %r466;
	mul.lo.s32 	%r469, %r468, %r466;
	sub.s32 	%r470, %r467, %r469;
	cvt.u64.u32 	%rd5455, %r468;
	cvt.u64.u32 	%rd5456, %r470;
	bra.uni 	$L__BB4_1377;
$L__BB4_1376:
	div.s64 	%rd5455, %rd5453, %rd2340;
	mul.lo.s64 	%rd3068, %rd5455, %rd2340;
	sub.s64 	%rd5456, %rd5453, %rd3068;
$L__BB4_1377:
	ld.global.f64 	%fd1264, [%rd8+144];
	cvt.rn.f64.s64 	%fd1265, %rd5456;
	ld.global.f64 	%fd1266, [%rd8+160];
	fma.rn.f64 	%fd599, %fd1266, %fd1265, %fd1264;
	ld.global.u64 	%rd2347, [%rd6+40];
	or.b64  	%rd3069, %rd5455, %rd2347;
	and.b64  	%rd3070, %rd3069, -4294967296;
	setp.ne.s64 	%p91, %rd3070, 0;
	@%p91 bra 	$L__BB4_1379;
	cvt.u32.u64 	%r471, %rd2347;
	cvt.u32.u64 	%r472, %rd5455;
	div.u32 	%r473, %r472, %r471;
	mul.lo.s32 	%r474, %r473, %r471;
	sub.s32 	%r475, %r472, %r474;
	cvt.u64.u32 	%rd5457, %r473;
	cvt.u64.u32 	%rd5458, %r475;
	bra.uni 	$L__BB4_1380;
$L__BB4_1379:
	div.s64 	%rd5457, %rd5455, %rd2347;
	mul.lo.s64 	%rd3071, %rd5457, %rd2347;
	sub.s64 	%rd5458, %rd5455, %rd3071;
$L__BB4_1380:
	ld.global.f64 	%fd1267, [%rd8+120];
	cvt.rn.f64.s64 	%fd1268, %rd5458;
	ld.global.f64 	%fd1269, [%rd8+136];
	fma.rn.f64 	%fd600, %fd1269, %fd1268, %fd1267;
	ld.global.u64 	%rd2354, [%rd6+32];
	or.b64  	%rd3072, %rd5457, %rd2354;
	and.b64  	%rd3073, %rd3072, -4294967296;
	setp.ne.s64 	%p92, %rd3073, 0;
	@%p92 bra 	$L__BB4_1382;
	cvt.u32.u64 	%r476, %rd2354;
	cvt.u32.u64 	%r477, %rd5457;
	div.u32 	%r478, %r477, %r476;
	mul.lo.s32 	%r479, %r478, %r476;
	sub.s32 	%r480, %r477, %r479;
	cvt.u64.u32 	%rd5459, %r478;
	cvt.u64.u32 	%rd5460, %r480;
	bra.uni 	$L__BB4_1383;
$L__BB4_1382:
	div.s64 	%rd5459, %rd5457, %rd2354;
	mul.lo.s64 	%rd3074, %rd5459, %rd2354;
	sub.s64 	%rd5460, %rd5457, %rd3074;
$L__BB4_1383:
	ld.global.f64 	%fd1270, [%rd8+96];
	cvt.rn.f64.s64 	%fd1271, %rd5460;
	ld.global.f64 	%fd1272, [%rd8+112];
	fma.rn.f64 	%fd601, %fd1272, %fd1271, %fd1270;
	ld.global.u64 	%rd2361, [%rd6+24];
	or.b64  	%rd3075, %rd5459, %rd2361;
	and.b64  	%rd3076, %rd3075, -4294967296;
	setp.ne.s64 	%p93, %rd3076, 0;
	@%p93 bra 	$L__BB4_1385;
	cvt.u32.u64 	%r481, %rd2361;
	cvt.u32.u64 	%r482, %rd5459;
	div.u32 	%r483, %r482, %r481;
	mul.lo.s32 	%r484, %r483, %r481;
	sub.s32 	%r485, %r482, %r484;
	cvt.u64.u32 	%rd5461, %r483;
	cvt.u64.u32 	%rd5462, %r485;
	bra.uni 	$L__BB4_1386;
$L__BB4_1385:
	div.s64 	%rd5461, %rd5459, %rd2361;
	mul.lo.s64 	%rd3077, %rd5461, %rd2361;
	sub.s64 	%rd5462, %rd5459, %rd3077;
$L__BB4_1386:
	ld.global.f64 	%fd1273, [%rd8+72];
	cvt.rn.f64.s64 	%fd1274, %rd5462;
	ld.global.f64 	%fd1275, [%rd8+88];
	fma.rn.f64 	%fd602, %fd1275, %fd1274, %fd1273;
	ld.global.u64 	%rd2368, [%rd6+16];
	or.b64  	%rd3078, %rd5461, %rd2368;
	and.b64  	%rd3079, %rd3078, -4294967296;
	setp.ne.s64 	%p94, %rd3079, 0;
	@%p94 bra 	$L__BB4_1388;
	cvt.u32.u64 	%r486, %rd2368;
	cvt.u32.u64 	%r487, %rd5461;
	div.u32 	%r488, %r487, %r486;
	mul.lo.s32 	%r489, %r488, %r486;
	sub.s32 	%r490, %r487, %r489;
	cvt.u64.u32 	%rd5463, %r488;
	cvt.u64.u32 	%rd5464, %r490;
	bra.uni 	$L__BB4_1389;
$L__BB4_1388:
	div.s64 	%rd5463, %rd5461, %rd2368;
	mul.lo.s64 	%rd3080, %rd5463, %rd2368;
	sub.s64 	%rd5464, %rd5461, %rd3080;
$L__BB4_1389:
	ld.global.f64 	%fd1276, [%rd8+48];
	cvt.rn.f64.s64 	%fd1277, %rd5464;
	ld.global.f64 	%fd1278, [%rd8+64];
	fma.rn.f64 	%fd603, %fd1278, %fd1277, %fd1276;
	ld.global.u64 	%rd2375, [%rd6+8];
	or.b64  	%rd3081, %rd5463, %rd2375;
	and.b64  	%rd3082, %rd3081, -4294967296;
	setp.ne.s64 	%p95, %rd3082, 0;
	@%p95 bra 	$L__BB4_1391;
	cvt.u32.u64 	%r491, %rd2375;
	cvt.u32.u64 	%r492, %rd5463;
	div.u32 	%r493, %r492, %r491;
	mul.lo.s32 	%r494, %r493, %r491;
	sub.s32 	%r495, %r492, %r494;
	cvt.u64.u32 	%rd5465, %r493;
	cvt.u64.u32 	%rd5466, %r495;
	bra.uni 	$L__BB4_1392;
$L__BB4_1391:
	div.s64 	%rd5465, %rd5463, %rd2375;
	mul.lo.s64 	%rd3083, %rd5465, %rd2375;
	sub.s64 	%rd5466, %rd5463, %rd3083;
$L__BB4_1392:
	ld.global.f64 	%fd1279, [%rd8+24];
	cvt.rn.f64.s64 	%fd1280, %rd5466;
	ld.global.f64 	%fd1281, [%rd8+40];
	fma.rn.f64 	%fd604, %fd1281, %fd1280, %fd1279;
	ld.global.u64 	%rd2382, [%rd6];
	or.b64  	%rd3084, %rd5465, %rd2382;
	and.b64  	%rd3085, %rd3084, -4294967296;
	setp.ne.s64 	%p96, %rd3085, 0;
	@%p96 bra 	$L__BB4_1394;
	cvt.u32.u64 	%r496, %rd2382;
	cvt.u32.u64 	%r497, %rd5465;
	rem.u32 	%r498, %r497, %r496;
	cvt.u64.u32 	%rd5467, %r498;
	bra.uni 	$L__BB4_1395;
$L__BB4_1394:
	rem.s64 	%rd5467, %rd5465, %rd2382;
$L__BB4_1395:
	ld.global.f64 	%fd1282, [%rd8];
	cvt.rn.f64.s64 	%fd1283, %rd5467;
	ld.global.f64 	%fd1284, [%rd8+16];
	fma.rn.f64 	%fd1285, %fd1284, %fd1283, %fd1282;
	ld.global.f64 	%fd1286, [%rd7];
	fma.rn.f64 	%fd1287, %fd1286, %fd1285, 0d0000000000000000;
	ld.global.f64 	%fd1288, [%rd7+8];
	fma.rn.f64 	%fd1289, %fd1288, %fd604, %fd1287;
	ld.global.f64 	%fd1290, [%rd7+16];
	fma.rn.f64 	%fd1291, %fd1290, %fd603, %fd1289;
	ld.global.f64 	%fd1292, [%rd7+24];
	fma.rn.f64 	%fd1293, %fd1292, %fd602, %fd1291;
	ld.global.f64 	%fd1294, [%rd7+32];
	fma.rn.f64 	%fd1295, %fd1294, %fd601, %fd1293;
	ld.global.f64 	%fd1296, [%rd7+40];
	fma.rn.f64 	%fd1297, %fd1296, %fd600, %fd1295;
	ld.global.f64 	%fd1298, [%rd7+48];
	fma.rn.f64 	%fd1299, %fd1298, %fd599, %fd1297;
	ld.global.f64 	%fd1300, [%rd7+56];
	fma.rn.f64 	%fd1301, %fd1300, %fd598, %fd1299;
	ld.global.f64 	%fd1302, [%rd7+64];
	fma.rn.f64 	%fd1303, %fd1302, %fd597, %fd1301;
	ld.global.f64 	%fd1304, [%rd7+72];
	fma.rn.f64 	%fd1305, %fd1304, %fd596, %fd1303;
	ld.global.f64 	%fd1306, [%rd7+80];
	sub.f64 	%fd1307, %fd1305, %fd1306;
	abs.f64 	%fd1308, %fd1307;
	ld.global.f64 	%fd1310, [%rd5];
	setp.lt.f64 	%p97, %fd1308, %fd1310;
	ld.global.f64 	%fd1312, [%rd7+96];
	fma.rn.f64 	%fd1313, %fd1312, %fd1285, 0d0000000000000000;
	ld.global.f64 	%fd1314, [%rd7+104];
	fma.rn.f64 	%fd1315, %fd1314, %fd604, %fd1313;
	ld.global.f64 	%fd1316, [%rd7+112];
	fma.rn.f64 	%fd1317, %fd1316, %fd603, %fd1315;
	ld.global.f64 	%fd1318, [%rd7+120];
	fma.rn.f64 	%fd1319, %fd1318, %fd602, %fd1317;
	ld.global.f64 	%fd1320, [%rd7+128];
	fma.rn.f64 	%fd1321, %fd1320, %fd601, %fd1319;
	ld.global.f64 	%fd1322, [%rd7+136];
	fma.rn.f64 	%fd1323, %fd1322, %fd600, %fd1321;
	ld.global.f64 	%fd1324, [%rd7+144];
	fma.rn.f64 	%fd1325, %fd1324, %fd599, %fd1323;
	ld.global.f64 	%fd1326, [%rd7+152];
	fma.rn.f64 	%fd1327, %fd1326, %fd598, %fd1325;
	ld.global.f64 	%fd1328, [%rd7+160];
	fma.rn.f64 	%fd1329, %fd1328, %fd597, %fd1327;
	ld.global.f64 	%fd1330, [%rd7+168];
	fma.rn.f64 	%fd1331, %fd1330, %fd596, %fd1329;
	ld.global.f64 	%fd1332, [%rd7+176];
	sub.f64 	%fd1333, %fd1331, %fd1332;
	abs.f64 	%fd1334, %fd1333;
	ld.global.f64 	%fd1336, [%rd5+8];
	setp.lt.f64 	%p98, %fd1334, %fd1336;
	ld.global.f64 	%fd1338, [%rd7+192];
	fma.rn.f64 	%fd1339, %fd1338, %fd1285, 0d0000000000000000;
	ld.global.f64 	%fd1340, [%rd7+200];
	fma.rn.f64 	%fd1341, %fd1340, %fd604, %fd1339;
	ld.global.f64 	%fd1342, [%rd7+208];
	fma.rn.f64 	%fd1343, %fd1342, %fd603, %fd1341;
	ld.global.f64 	%fd1344, [%rd7+216];
	fma.rn.f64 	%fd1345, %fd1344, %fd602, %fd1343;
	ld.global.f64 	%fd1346, [%rd7+224];
	fma.rn.f64 	%fd1347, %fd1346, %fd601, %fd1345;
	ld.global.f64 	%fd1348, [%rd7+232];
	fma.rn.f64 	%fd1349, %fd1348, %fd600, %fd1347;
	ld.global.f64 	%fd1350, [%rd7+240];
	fma.rn.f64 	%fd1351, %fd1350, %fd599, %fd1349;
	ld.global.f64 	%fd1352, [%rd7+248];
	fma.rn.f64 	%fd1353, %fd1352, %fd598, %fd1351;
	ld.global.f64 	%fd1354, [%rd7+256];
	fma.rn.f64 	%fd1355, %fd1354, %fd597, %fd1353;
	ld.global.f64 	%fd1356, [%rd7+264];
	fma.rn.f64 	%fd1357, %fd1356, %fd596, %fd1355;
	ld.global.f64 	%fd1358, [%rd7+272];
	sub.f64 	%fd1359, %fd1357, %fd1358;
	abs.f64 	%fd1360, %fd1359;
	ld.global.f64 	%fd1362, [%rd5+16];
	setp.lt.f64 	%p99, %fd1360, %fd1362;
	ld.global.f64 	%fd1364, [%rd7+288];
	fma.rn.f64 	%fd1365, %fd1364, %fd1285, 0d0000000000000000;
	ld.global.f64 	%fd1366, [%rd7+296];
	fma.rn.f64 	%fd1367, %fd1366, %fd604, %fd1365;
	ld.global.f64 	%fd1368, [%rd7+304];
	fma.rn.f64 	%fd1369, %fd1368, %fd603, %fd1367;
	ld.global.f64 	%fd1370, [%rd7+312];
	fma.rn.f64 	%fd1371, %fd1370, %fd602, %fd1369;
	ld.global.f64 	%fd1372, [%rd7+320];
	fma.rn.f64 	%fd1373, %fd1372, %fd601, %fd1371;
	ld.global.f64 	%fd1374, [%rd7+328];
	fma.rn.f64 	%fd1375, %fd1374, %fd600, %fd1373;
	ld.global.f64 	%fd1376, [%rd7+336];
	fma.rn.f64 	%fd1377, %fd1376, %fd599, %fd1375;
	ld.global.f64 	%fd1378, [%rd7+344];
	fma.rn.f64 	%fd1379, %fd1378, %fd598, %fd1377;
	ld.global.f64 	%fd1380, [%rd7+352];
	fma.rn.f64 	%fd1381, %fd1380, %fd597, %fd1379;
	ld.global.f64 	%fd1382, [%rd7+360];
	fma.rn.f64 	%fd1383, %fd1382, %fd596, %fd1381;
	ld.global.f64 	%fd1384, [%rd7+368];
	sub.f64 	%fd1385, %fd1383, %fd1384;
	abs.f64 	%fd1386, %fd1385;
	ld.global.f64 	%fd1388, [%rd5+24];
	setp.lt.f64 	%p100, %fd1386, %fd1388;
	ld.global.f64 	%fd1390, [%rd7+384];
	fma.rn.f64 	%fd1391, %fd1390, %fd1285, 0d0000000000000000;
	ld.global.f64 	%fd1392, [%rd7+392];
	fma.rn.f64 	%fd1393, %fd1392, %fd604, %fd1391;
	ld.global.f64 	%fd1394, [%rd7+400];
	fma.rn.f64 	%fd1395, %fd1394, %fd603, %fd1393;
	ld.global.f64 	%fd1396, [%rd7+408];
	fma.rn.f64 	%fd1397, %fd1396, %fd602, %fd1395;
	ld.global.f64 	%fd1398, [%rd7+416];
	fma.rn.f64 	%fd1399, %fd1398, %fd601, %fd1397;
	ld.global.f64 	%fd1400, [%rd7+424];
	fma.rn.f64 	%fd1401, %fd1400, %fd600, %fd1399;
	ld.global.f64 	%fd1402, [%rd7+432];
	fma.rn.f64 	%fd1403, %fd1402, %fd599, %fd1401;
	ld.global.f64 	%fd1404, [%rd7+440];
	fma.rn.f64 	%fd1405, %fd1404, %fd598, %fd1403;
	ld.global.f64 	%fd1406, [%rd7+448];
	fma.rn.f64 	%fd1407, %fd1406, %fd597, %fd1405;
	ld.global.f64 	%fd1408, [%rd7+456];
	fma.rn.f64 	%fd1409, %fd1408, %fd596, %fd1407;
	ld.global.f64 	%fd1410, [%rd7+464];
	sub.f64 	%fd1411, %fd1409, %fd1410;
	abs.f64 	%fd1412, %fd1411;
	ld.global.f64 	%fd1414, [%rd5+32];
	setp.lt.f64 	%p101, %fd1412, %fd1414;
	ld.global.f64 	%fd1416, [%rd7+480];
	fma.rn.f64 	%fd1417, %fd1416, %fd1285, 0d0000000000000000;
	ld.global.f64 	%fd1418, [%rd7+488];
	fma.rn.f64 	%fd1419, %fd1418, %fd604, %fd1417;
	ld.global.f64 	%fd1420, [%rd7+496];
	fma.rn.f64 	%fd1421, %fd1420, %fd603, %fd1419;
	ld.global.f64 	%fd1422, [%rd7+504];
	fma.rn.f64 	%fd1423, %fd1422, %fd602, %fd1421;
	ld.global.f64 	%fd1424, [%rd7+512];
	fma.rn.f64 	%fd1425, %fd1424, %fd601, %fd1423;
	ld.global.f64 	%fd1426, [%rd7+520];
	fma.rn.f64 	%fd1427, %fd1426, %fd600, %fd1425;
	ld.global.f64 	%fd1428, [%rd7+528];
	fma.rn.f64 	%fd1429, %fd1428, %fd599, %fd1427;
	ld.global.f64 	%fd1430, [%rd7+536];
	fma.rn.f64 	%fd1431, %fd1430, %fd598, %fd1429;
	ld.global.f64 	%fd1432, [%rd7+544];
	fma.rn.f64 	%fd1433, %fd1432, %fd597, %fd1431;
	ld.global.f64 	%fd1434, [%rd7+552];
	fma.rn.f64 	%fd1435, %fd1434, %fd596, %fd1433;
	ld.global.f64 	%fd1436, [%rd7+560];
	sub.f64 	%fd1437, %fd1435, %fd1436;
	abs.f64 	%fd1438, %fd1437;
	ld.global.f64 	%fd1440, [%rd5+40];
	setp.lt.f64 	%p102, %fd1438, %fd1440;
	ld.global.f64 	%fd1442, [%rd7+576];
	fma.rn.f64 	%fd1443, %fd1442, %fd1285, 0d0000000000000000;
	ld.global.f64 	%fd1444, [%rd7+584];
	fma.rn.f64 	%fd1445, %fd1444, %fd604, %fd1443;
	ld.global.f64 	%fd1446, [%rd7+592];
	fma.rn.f64 	%fd1447, %fd1446, %fd603, %fd1445;
	ld.global.f64 	%fd1448, [%rd7+600];
	fma.rn.f64 	%fd1449, %fd1448, %fd602, %fd1447;
	ld.global.f64 	%fd1450, [%rd7+608];
	fma.rn.f64 	%fd1451, %fd1450, %fd601, %fd1449;
	ld.global.f64 	%fd1452, [%rd7+616];
	fma.rn.f64 	%fd1453, %fd1452, %fd600, %fd1451;
	ld.global.f64 	%fd1454, [%rd7+624];
	fma.rn.f64 	%fd1455, %fd1454, %fd599, %fd1453;
	ld.global.f64 	%fd1456, [%rd7+632];
	fma.rn.f64 	%fd1457, %fd1456, %fd598, %fd1455;
	ld.global.f64 	%fd1458, [%rd7+640];
	fma.rn.f64 	%fd1459, %fd1458, %fd597, %fd1457;
	ld.global.f64 	%fd1460, [%rd7+648];
	fma.rn.f64 	%fd1461, %fd1460, %fd596, %fd1459;
	ld.global.f64 	%fd1462, [%rd7+656];
	sub.f64 	%fd1463, %fd1461, %fd1462;
	abs.f64 	%fd1464, %fd1463;
	ld.global.f64 	%fd1466, [%rd5+48];
	setp.lt.f64 	%p103, %fd1464, %fd1466;
	ld.global.f64 	%fd1468, [%rd7+672];
	fma.rn.f64 	%fd1469, %fd1468, %fd1285, 0d0000000000000000;
	ld.global.f64 	%fd1470, [%rd7+680];
	fma.rn.f64 	%fd1471, %fd1470, %fd604, %fd1469;
	ld.global.f64 	%fd1472, [%rd7+688];
	fma.rn.f64 	%fd1473, %fd1472, %fd603, %fd1471;
	ld.global.f64 	%fd1474, [%rd7+696];
	fma.rn.f64 	%fd1475, %fd1474, %fd602, %fd1473;
	ld.global.f64 	%fd1476, [%rd7+704];
	fma.rn.f64 	%fd1477, %fd1476, %fd601, %fd1475;
	ld.global.f64 	%fd1478, [%rd7+712];
	fma.rn.f64 	%fd1479, %fd1478, %fd600, %fd1477;
	ld.global.f64 	%fd1480, [%rd7+720];
	fma.rn.f64 	%fd1481, %fd1480, %fd599, %fd1479;
	ld.global.f64 	%fd1482, [%rd7+728];
	fma.rn.f64 	%fd1483, %fd1482, %fd598, %fd1481;
	ld.global.f64 	%fd1484, [%rd7+736];
	fma.rn.f64 	%fd1485, %fd1484, %fd597, %fd1483;
	ld.global.f64 	%fd1486, [%rd7+744];
	fma.rn.f64 	%fd1487, %fd1486, %fd596, %fd1485;
	ld.global.f64 	%fd1488, [%rd7+752];
	sub.f64 	%fd1489, %fd1487, %fd1488;
	abs.f64 	%fd1490, %fd1489;
	ld.global.f64 	%fd1492, [%rd5+56];
	setp.lt.f64 	%p104, %fd1490, %fd1492;
	ld.global.f64 	%fd1494, [%rd7+768];
	fma.rn.f64 	%fd1495, %fd1494, %fd1285, 0d0000000000000000;
	ld.global.f64 	%fd1496, [%rd7+776];
	fma.rn.f64 	%fd1497, %fd1496, %fd604, %fd1495;
	ld.global.f64 	%fd1498, [%rd7+784];
	fma.rn.f64 	%fd1499, %fd1498, %fd603, %fd1497;
	ld.global.f64 	%fd1500, [%rd7+792];
	fma.rn.f64 	%fd1501, %fd1500, %fd602, %fd1499;
	ld.global.f64 	%fd1502, [%rd7+800];
	fma.rn.f64 	%fd1503, %fd1502, %fd601, %fd1501;
	ld.global.f64 	%fd1504, [%rd7+808];
	fma.rn.f64 	%fd1505, %fd1504, %fd600, %fd1503;
	ld.global.f64 	%fd1506, [%rd7+816];
	fma.rn.f64 	%fd1507, %fd1506, %fd599, %fd1505;
	ld.global.f64 	%fd1508, [%rd7+824];
	fma.rn.f64 	%fd1509, %fd1508, %fd598, %fd1507;
	ld.global.f64 	%fd1510, [%rd7+832];
	fma.rn.f64 	%fd1511, %fd1510, %fd597, %fd1509;
	ld.global.f64 	%fd1512, [%rd7+840];
	fma.rn.f64 	%fd1513, %fd1512, %fd596, %fd1511;
	ld.global.f64 	%fd1514, [%rd7+848];
	sub.f64 	%fd1515, %fd1513, %fd1514;
	abs.f64 	%fd1516, %fd1515;
	ld.global.f64 	%fd1518, [%rd5+64];
	setp.lt.f64 	%p105, %fd1516, %fd1518;
	ld.global.f64 	%fd1520, [%rd7+864];
	fma.rn.f64 	%fd1521, %fd1520, %fd1285, 0d0000000000000000;
	ld.global.f64 	%fd1522, [%rd7+872];
	fma.rn.f64 	%fd1523, %fd1522, %fd604, %fd1521;
	ld.global.f64 	%fd1524, [%rd7+880];
	fma.rn.f64 	%fd1525, %fd1524, %fd603, %fd1523;
	ld.global.f64 	%fd1526, [%rd7+888];
	fma.rn.f64 	%fd1527, %fd1526, %fd602, %fd1525;
	ld.global.f64 	%fd1528, [%rd7+896];
	fma.rn.f64 	%fd1529, %fd1528, %fd601, %fd1527;
	ld.global.f64 	%fd1530, [%rd7+904];
	fma.rn.f64 	%fd1531, %fd1530, %fd600, %fd1529;
	ld.global.f64 	%fd1532, [%rd7+912];
	fma.rn.f64 	%fd1533, %fd1532, %fd599, %fd1531;
	ld.global.f64 	%fd1534, [%rd7+920];
	fma.rn.f64 	%fd1535, %fd1534, %fd598, %fd1533;
	ld.global.f64 	%fd1536, [%rd7+928];
	fma.rn.f64 	%fd1537, %fd1536, %fd597, %fd1535;
	ld.global.f64 	%fd1538, [%rd7+936];
	fma.rn.f64 	%fd1539, %fd1538, %fd596, %fd1537;
	ld.global.f64 	%fd1540, [%rd7+944];
	sub.f64 	%fd1541, %fd1539, %fd1540;
	abs.f64 	%fd1542, %fd1541;
	ld.global.f64 	%fd1543, [%rd5+72];
	setp.lt.f64 	%p106, %fd1542, %fd1543;
	and.pred  	%p107, %p106, %p105;
	and.pred  	%p108, %p107, %p104;
	and.pred  	%p109, %p108, %p103;
	and.pred  	%p110, %p109, %p102;
	and.pred  	%p111, %p110, %p101;
	and.pred  	%p112, %p111, %p100;
	and.pred  	%p113, %p112, %p99;
	and.pred  	%p114, %p113, %p98;
	and.pred  	%p115, %p114, %p97;
	selp.u32 	%r3302, 1, 0, %p115;
$L__BB4_1396:
	add.s32 	%r500, %r220, 3;
	setp.ge.s32 	%p116, %r500, %r140;
	mov.b32 	%r3303, 1;
	@%p116 bra 	$L__BB4_1428;
	ld.global.u64 	%rd2386, [%rd6+72];
	or.b64  	%rd3086, %rd2177, %rd2386;
	and.b64  	%rd3087, %rd3086, -4294967296;
	setp.ne.s64 	%p117, %rd3087, 0;
	@%p117 bra 	$L__BB4_1399;
	cvt.u32.u64 	%r501, %rd2386;
	cvt.u32.u64 	%r502, %rd2177;
	div.u32 	%r503, %r502, %r501;
	mul.lo.s32 	%r504, %r503, %r501;
	sub.s32 	%r505, %r502, %r504;
	cvt.u64.u32 	%rd5468, %r503;
	cvt.u64.u32 	%rd5469, %r505;
	bra.uni 	$L__BB4_1400;
$L__BB4_1399:
	div.s64 	%rd5468, %rd2177, %rd2386;
	mul.lo.s64 	%rd3088, %rd5468, %rd2386;
	sub.s64 	%rd5469, %rd2177, %rd3088;
$L__BB4_1400:
	ld.global.f64 	%fd1544, [%rd8+216];
	cvt.rn.f64.s64 	%fd1545, %rd5469;
	ld.global.f64 	%fd1546, [%rd8+232];
	fma.rn.f64 	%fd605, %fd1546, %fd1545, %fd1544;
	ld.global.u64 	%rd2393, [%rd6+64];
	or.b64  	%rd3089, %rd5468, %rd2393;
	and.b64  	%rd3090, %rd3089, -4294967296;
	setp.ne.s64 	%p118, %rd3090, 0;
	@%p118 bra 	$L__BB4_1402;
	cvt.u32.u64 	%r506, %rd2393;
	cvt.u32.u64 	%r507, %rd5468;
	div.u32 	%r508, %r507, %r506;
	mul.lo.s32 	%r509, %r508, %r506;
	sub.s32 	%r510, %r507, %r509;
	cvt.u64.u32 	%rd5470, %r508;
	cvt.u64.u32 	%rd5471, %r510;
	bra.uni 	$L__BB4_1403;
$L__BB4_1402:
	div.s64 	%rd5470, %rd5468, %rd2393;
	mul.lo.s64 	%rd3091, %rd5470, %rd2393;
	sub.s64 	%rd5471, %rd5468, %rd3091;
$L__BB4_1403:
	ld.global.f64 	%fd1547, [%rd8+192];
	cvt.rn.f64.s64 	%fd1548, %rd5471;
	ld.global.f64 	%fd1549, [%rd8+208];
	fma.rn.f64 	%fd606, %fd1549, %fd1548, %fd1547;
	ld.global.u64 	%rd2400, [%rd6+56];
	or.b64  	%rd3092, %rd5470, %rd2400;
	and.b64  	%rd3093, %rd3092, -4294967296;
	setp.ne.s64 	%p119, %rd3093, 0;
	@%p119 bra 	$L__BB4_1405;
	cvt.u32.u64 	%r511, %rd2400;
	cvt.u32.u64 	%r512, %rd5470;
	div.u32 	%r513, %r512, %r511;
	mul.lo.s32 	%r514, %r513, %r511;
	sub.s32 	%r515, %r512, %r514;
	cvt.u64.u32 	%rd5472, %r513;
	cvt.u64.u32 	%rd5473, %r515;
	bra.uni 	$L__BB4_1406;
$L__BB4_1405:
	div.s64 	%rd5472, %rd5470, %rd2400;
	mul.lo.s64 	%rd3094, %rd5472, %rd2400;
	sub.s64 	%rd5473, %rd5470, %rd3094;
$L__BB4_1406:
	ld.global.f64 	%fd1550, [%rd8+168];
	cvt.rn.f64.s64 	%fd1551, %rd5473;
	ld.global.f64 	%fd1552, [%rd8+184];
	fma.rn.f64 	%fd607, %fd1552, %fd1551, %fd1550;
	ld.global.u64 	%rd2407, [%rd6+48];
	or.b64  	%rd3095, %rd5472, %rd2407;
	and.b64  	%rd3096, %rd3095, -4294967296;
	setp.ne.s64 	%p120, %rd3096, 0;
	@%p120 bra 	$L__BB4_1408;
	cvt.u32.u64 	%r516, %rd2407;
	cvt.u32.u64 	%r517, %rd5472;
	div.u32 	%r518, %r517, %r516;
	mul.lo.s32 	%r519, %r518, %r516;
	sub.s32 	%r520, %r517, %r519;
	cvt.u64.u32 	%rd5474, %r518;
	cvt.u64.u32 	%rd5475, %r520;
	bra.uni 	$L__BB4_1409;
$L__BB4_1408:
	div.s64 	%rd5474, %rd5472, %rd2407;
	mul.lo.s64 	%rd3097, %rd5474, %rd2407;
	sub.s64 	%rd5475, %rd5472, %rd3097;
$L__BB4_1409:
	ld.global.f64 	%fd1553, [%rd8+144];
	cvt.rn.f64.s64 	%fd1554, %rd5475;
	ld.global.f64 	%fd1555, [%rd8+160];
	fma.rn.f64 	%fd608, %fd1555, %fd1554, %fd1553;
	ld.global.u64 	%rd2414, [%rd6+40];
	or.b64  	%rd3098, %rd5474, %rd2414;
	and.b64  	%rd3099, %rd3098, -4294967296;
	setp.ne.s64 	%p121, %rd3099, 0;
	@%p121 bra 	$L__BB4_1411;
	cvt.u32.u64 	%r521, %rd2414;
	cvt.u32.u64 	%r522, %rd5474;
	div.u32 	%r523, %r522, %r521;
	mul.lo.s32 	%r524, %r523, %r521;
	sub.s32 	%r525, %r522, %r524;
	cvt.u64.u32 	%rd5476, %r523;
	cvt.u64.u32 	%rd5477, %r525;
	bra.uni 	$L__BB4_1412;
$L__BB4_1411:
	div.s64 	%rd5476, %rd5474, %rd2414;
	mul.lo.s64 	%rd3100, %rd5476, %rd2414;
	sub.s64 	%rd5477, %rd5474, %rd3100;
$L__BB4_1412:
	ld.global.f64 	%fd1556, [%rd8+120];
	cvt.rn.f64.s64 	%fd1557, %rd5477;
	ld.global.f64 	%fd1558, [%rd8+136];
	fma.rn.f64 	%fd609, %fd1558, %fd1557, %fd1556;
	ld.global.u64 	%rd2421, [%rd6+32];
	or.b64  	%rd3101, %rd5476, %rd2421;
	and.b64  	%rd3102, %rd3101, -4294967296;
	setp.ne.s64 	%p122, %rd3102, 0;
	@%p122 bra 	$L__BB4_1414;
	cvt.u32.u64 	%r526, %rd2421;
	cvt.u32.u64 	%r527, %rd5476;
	div.u32 	%r528, %r527, %r526;
	mul.lo.s32 	%r529, %r528, %r526;
	sub.s32 	%r530, %r527, %r529;
	cvt.u64.u32 	%rd5478, %r528;
	cvt.u64.u32 	%rd5479, %r530;
	bra.uni 	$L__BB4_1415;
$L__BB4_1414:
	div.s64 	%rd5478, %rd5476, %rd2421;
	mul.lo.s64 	%rd3103, %rd5478, %rd2421;
	sub.s64 	%rd5479, %rd5476, %rd3103;
$L__BB4_1415:
	ld.global.f64 	%fd1559, [%rd8+96];
	cvt.rn.f64.s64 	%fd1560, %rd5479;
	ld.global.f64 	%fd1561, [%rd8+112];
	fma.rn.f64 	%fd610, %fd1561, %fd1560, %fd1559;
	ld.global.u64 	%rd2428, [%rd6+24];
	or.b64  	%rd3104, %rd5478, %rd2428;
	and.b64  	%rd3105, %rd3104, -4294967296;
	setp.ne.s64 	%p123, %rd3105, 0;
	@%p123 bra 	$L__BB4_1417;
	cvt.u32.u64 	%r531, %rd2428;
	cvt.u32.u64 	%r532, %rd5478;
	div.u32 	%r533, %r532, %r531;
	mul.lo.s32 	%r534, %r533, %r531;
	sub.s32 	%r535, %r532, %r534;
	cvt.u64.u32 	%rd5480, %r533;
	cvt.u64.u32 	%rd5481, %r535;
	bra.uni 	$L__BB4_1418;
$L__BB4_1417:
	div.s64 	%rd5480, %rd5478, %rd2428;
	mul.lo.s64 	%rd3106, %rd5480, %rd2428;
	sub.s64 	%rd5481, %rd5478, %rd3106;
$L__BB4_1418:
	ld.global.f64 	%fd1562, [%rd8+72];
	cvt.rn.f64.s64 	%fd1563, %rd5481;
	ld.global.f64 	%fd1564, [%rd8+88];
	fma.rn.f64 	%fd611, %fd1564, %fd1563, %fd1562;
	ld.global.u64 	%rd2435, [%rd6+16];
	or.b64  	%rd3107, %rd5480, %rd2435;
	and.b64  	%rd3108, %rd3107, -4294967296;
	setp.ne.s64 	%p124, %rd3108, 0;
	@%p124 bra 	$L__BB4_1420;
	cvt.u32.u64 	%r536, %rd2435;
	cvt.u32.u64 	%r537, %rd5480;
	div.u32 	%r538, %r537, %r536;
	mul.lo.s32 	%r539, %r538, %r536;
	sub.s32 	%r540, %r537, %r539;
	cvt.u64.u32 	%rd5482, %r538;
	cvt.u64.u32 	%rd5483, %r540;
	bra.uni 	$L__BB4_1421;
$L__BB4_1420:
	div.s64 	%rd5482, %rd5480, %rd2435;
	mul.lo.s64 	%rd3109, %rd5482, %rd2435;
	sub.s64 	%rd5483, %rd5480, %rd3109;
$L__BB4_1421:
	ld.global.f64 	%fd1565, [%rd8+48];
	cvt.rn.f64.s64 	%fd1566, %rd5483;
	ld.global.f64 	%fd1567, [%rd8+64];
	fma.rn.f64 	%fd612, %fd1567, %fd1566, %fd1565;
	ld.global.u64 	%rd2442, [%rd6+8];
	or.b64  	%rd3110, %rd5482, %rd2442;
	and.b64  	%rd3111, %rd3110, -4294967296;
	setp.ne.s64 	%p125, %rd3111, 0;
	@%p125 bra 	$L__BB4_1423;
	cvt.u32.u64 	%r541, %rd2442;
	cvt.u32.u64 	%r542, %rd5482;
	div.u32 	%r543, %r542, %r541;
	mul.lo.s32 	%r544, %r543, %r541;
	sub.s32 	%r545, %r542, %r544;
	cvt.u64.u32 	%rd5484, %r543;
	cvt.u64.u32 	%rd5485, %r545;
	bra.uni 	$L__BB4_1424;
$L__BB4_1423:
	div.s64 	%rd5484, %rd5482, %rd2442;
	mul.lo.s64 	%rd3112, %rd5484, %rd2442;
	sub.s64 	%rd5485, %rd5482, %rd3112;
$L__BB4_1424:
	ld.global.f64 	%fd1568, [%rd8+24];
	cvt.rn.f64.s64 	%fd1569, %rd5485;
	ld.global.f64 	%fd1570, [%rd8+40];
	fma.rn.f64 	%fd613, %fd1570, %fd1569, %fd1568;
	ld.global.u64 	%rd2449, [%rd6];
	or.b64  	%rd3113, %rd5484, %rd2449;
	and.b64  	%rd3114, %rd3113, -4294967296;
	setp.ne.s64 	%p126, %rd3114, 0;
	@%p126 bra 	$L__BB4_1426;
	cvt.u32.u64 	%r546, %rd2449;
	cvt.u32.u64 	%r547, %rd5484;
	rem.u32 	%r548, %r547, %r546;
	cvt.u64.u32 	%rd5486, %r548;
	bra.uni 	$L__BB4_1427;
$L__BB4_1426:
	rem.s64 	%rd5486, %rd5484, %rd2449;
$L__BB4_1427:
	ld.global.f64 	%fd1571, [%rd8];
	cvt.rn.f64.s64 	%fd1572, %rd5486;
	ld.global.f64 	%fd1573, [%rd8+16];
	fma.rn.f64 	%fd1574, %fd1573, %fd1572, %fd1571;
	ld.global.f64 	%fd1575, [%rd7];
	fma.rn.f64 	%fd1576, %fd1575, %fd1574, 0d0000000000000000;
	ld.global.f64 	%fd1577, [%rd7+8];
	fma.rn.f64 	%fd1578, %fd1577, %fd613, %fd1576;
	ld.global.f64 	%fd1579, [%rd7+16];
	fma.rn.f64 	%fd1580, %fd1579, %fd612, %fd1578;
	ld.global.f64 	%fd1581, [%rd7+24];
	fma.rn.f64 	%fd1582, %fd1581, %fd611, %fd1580;
	ld.global.f64 	%fd1583, [%rd7+32];
	fma.rn.f64 	%fd1584, %fd1583, %fd610, %fd1582;
	ld.global.f64 	%fd1585, [%rd7+40];
	fma.rn.f64 	%fd1586, %fd1585, %fd609, %fd1584;
	ld.global.f64 	%fd1587, [%rd7+48];
	fma.rn.f64 	%fd1588, %fd1587, %fd608, %fd1586;
	ld.global.f64 	%fd1589, [%rd7+56];
	fma.rn.f64 	%fd1590, %fd1589, %fd607, %fd1588;
	ld.global.f64 	%fd1591, [%rd7+64];
	fma.rn.f64 	%fd1592, %fd1591, %fd606, %fd1590;
	ld.global.f64 	%fd1593, [%rd7+72];
	fma.rn.f64 	%fd1594, %fd1593, %fd605, %fd1592;
	ld.global.f64 	%fd1595, [%rd7+80];
	sub.f64 	%fd1596, %fd1594, %fd1595;
	abs.f64 	%fd1597, %fd1596;
	ld.global.f64 	%fd1599, [%rd5];
	setp.lt.f64 	%p127, %fd1597, %fd1599;
	ld.global.f64 	%fd1601, [%rd7+96];
	fma.rn.f64 	%fd1602, %fd1601, %fd1574, 0d0000000000000000;
	ld.global.f64 	%fd1603, [%rd7+104];
	fma.rn.f64 	%fd1604, %fd1603, %fd613, %fd1602;
	ld.global.f64 	%fd1605, [%rd7+112];
	fma.rn.f64 	%fd1606, %fd1605, %fd612, %fd1604;
	ld.global.f64 	%fd1607, [%rd7+120];
	fma.rn.f64 	%fd1608, %fd1607, %fd611, %fd1606;
	ld.global.f64 	%fd1609, [%rd7+128];
	fma.rn.f64 	%fd1610, %fd1609, %fd610, %fd1608;
	ld.global.f64 	%fd1611, [%rd7+136];
	fma.rn.f64 	%fd1612, %fd1611, %fd609, %fd1610;
	ld.global.f64 	%fd1613, [%rd7+144];
	fma.rn.f64 	%fd1614, %fd1613, %fd608, %fd1612;
	ld.global.f64 	%fd1615, [%rd7+152];
	fma.rn.f64 	%fd1616, %fd1615, %fd607, %fd1614;
	ld.global.f64 	%fd1617, [%rd7+160];
	fma.rn.f64 	%fd1618, %fd1617, %fd606, %fd1616;
	ld.global.f64 	%fd1619, [%rd7+168];
	fma.rn.f64 	%fd1620, %fd1619, %fd605, %fd1618;
	ld.global.f64 	%fd1621, [%rd7+176];
	sub.f64 	%fd1622, %fd1620, %fd1621;
	abs.f64 	%fd1623, %fd1622;
	ld.global.f64 	%fd1625, [%rd5+8];
	setp.lt.f64 	%p128, %fd1623, %fd1625;
	ld.global.f64 	%fd1627, [%rd7+192];
	fma.rn.f64 	%fd1628, %fd1627, %fd1574, 0d0000000000000000;
	ld.global.f64 	%fd1629, [%rd7+200];
	fma.rn.f64 	%fd1630, %fd1629, %fd613, %fd1628;
	ld.global.f64 	%fd1631, [%rd7+208];
	fma.rn.f64 	%fd1632, %fd1631, %fd612, %fd1630;
	ld.global.f64 	%fd1633, [%rd7+216];
	fma.rn.f64 	%fd1634, %fd1633, %fd611, %fd1632;
	ld.global.f64 	%fd1635, [%rd7+224];
	fma.rn.f64 	%fd1636, %fd1635, %fd610, %fd1634;
	ld.global.f64 	%fd1637, [%rd7+232];
	fma.rn.f64 	%fd1638, %fd1637, %fd609, %fd1636;
	ld.global.f64 	%fd1639, [%rd7+240];
	fma.rn.f64 	%fd1640, %fd1639, %fd608, %fd1638;
	ld.global.f64 	%fd1641, [%rd7+248];
	fma.rn.f64 	%fd1642, %fd1641, %fd607, %fd1640;
	ld.global.f64 	%fd1643, [%rd7+256];
	fma.rn.f64 	%fd1644, %fd1643, %fd606, %fd1642;
	ld.global.f64 	%fd1645, [%rd7+264];
	fma.rn.f64 	%fd1646, %fd1645, %fd605, %fd1644;
	ld.global.f64 	%fd1647, [%rd7+272];
	sub.f64 	%fd1648, %fd1646, %fd1647;
	abs.f64 	%fd1649, %fd1648;
	ld.global.f64 	%fd1651, [%rd5+16];
	setp.lt.f64 	%p129, %fd1649, %fd1651;
	ld.global.f64 	%fd1653, [%rd7+288];
	fma.rn.f64 	%fd1654, %fd1653, %fd1574, 0d0000000000000000;
	ld.global.f64 	%fd1655, [%rd7+296];
	fma.rn.f64 	%fd1656, %fd1655, %fd613, %fd1654;
	ld.global.f64 	%fd1657, [%rd7+304];
	fma.rn.f64 	%fd1658, %fd1657, %fd612, %fd1656;
	ld.global.f64 	%fd1659, [%rd7+312];
	fma.rn.f64 	%fd1660, %fd1659, %fd611, %fd1658;
	ld.global.f64 	%fd1661, [%rd7+320];
	fma.rn.f64 	%fd1662, %fd1661, %fd610, %fd1660;
	ld.global.f64 	%fd1663, [%rd7+328];
	fma.rn.f64 	%fd1664, %fd1663, %fd609, %fd1662;
	ld.global.f64 	%fd1665, [%rd7+336];
	fma.rn.f64 	%fd1666, %fd1665, %fd608, %fd1664;
	ld.global.f64 	%fd1667, [%rd7+344];
	fma.rn.f64 	%fd1668, %fd1667, %fd607, %fd1666;
	ld.global.f64 	%fd1669, [%rd7+352];
	fma.rn.f64 	%fd1670, %fd1669, %fd606, %fd1668;
	ld.global.f64 	%fd1671, [%rd7+360];
	fma.rn.f64 	%fd1672, %fd1671, %fd605, %fd1670;
	ld.global.f64 	%fd1673, [%rd7+368];
	sub.f64 	%fd1674, %fd1672, %fd1673;
	abs.f64 	%fd1675, %fd1674;
	ld.global.f64 	%fd1677, [%rd5+24];
	setp.lt.f64 	%p130, %fd1675, %fd1677;
	ld.global.f64 	%fd1679, [%rd7+384];
	fma.rn.f64 	%fd1680, %fd1679, %fd1574, 0d0000000000000000;
	ld.global.f64 	%fd1681, [%rd7+392];
	fma.rn.f64 	%fd1682, %fd1681, %fd613, %fd1680;
	ld.global.f64 	%fd1683, [%rd7+400];
	fma.rn.f64 	%fd1684, %fd1683, %fd612, %fd1682;
	ld.global.f64 	%fd1685, [%rd7+408];
	fma.rn.f64 	%fd1686, %fd1685, %fd611, %fd1684;
	ld.global.f64 	%fd1687, [%rd7+416];
	fma.rn.f64 	%fd1688, %fd1687, %fd610, %fd1686;
	ld.global.f64 	%fd1689, [%rd7+424];
	fma.rn.f64 	%fd1690, %fd1689, %fd609, %fd1688;
	ld.global.f64 	%fd1691, [%rd7+432];
	fma.rn.f64 	%fd1692, %fd1691, %fd608, %fd1690;
	ld.global.f64 	%fd1693, [%rd7+440];
	fma.rn.f64 	%fd1694, %fd1693, %fd607, %fd1692;
	ld.global.f64 	%fd1695, [%rd7+448];
	fma.rn.f64 	%fd1696, %fd1695, %fd606, %fd1694;
	ld.global.f64 	%fd1697, [%rd7+456];
	fma.rn.f64 	%fd1698, %fd1697, %fd605, %fd1696;
	ld.global.f64 	%fd1699, [%rd7+464];
	sub.f64 	%fd1700, %fd1698, %fd1699;
	abs.f64 	%fd1701, %fd1700;
	ld.global.f64 	%fd1703, [%rd5+32];
	setp.lt.f64 	%p131, %fd1701, %fd1703;
	ld.global.f64 	%fd1705, [%rd7+480];
	fma.rn.f64 	%fd1706, %fd1705, %fd1574, 0d0000000000000000;
	ld.global.f64 	%fd1707, [%rd7+488];
	fma.rn.f64 	%fd1708, %fd1707, %fd613, %fd1706;
	ld.global.f64 	%fd1709, [%rd7+496];
	fma.rn.f64 	%fd1710, %fd1709, %fd612, %fd1708;
	ld.global.f64 	%fd1711, [%rd7+504];
	fma.rn.f64 	%fd1712, %fd1711, %fd611, %fd1710;
	ld.global.f64 	%fd1713, [%rd7+512];
	fma.rn.f64 	%fd1714, %fd1713, %fd610, %fd1712;
	ld.global.f64 	%fd1715, [%rd7+520];
	fma.rn.f64 	%fd1716, %fd1715, %fd609, %fd1714;
	ld.global.f64 	%fd1717, [%rd7+528];
	fma.rn.f64 	%fd1718, %fd1717, %fd608, %fd1716;
	ld.global.f64 	%fd1719, [%rd7+536];
	fma.rn.f64 	%fd1720, %fd1719, %fd607, %fd1718;
	ld.global.f64 	%fd1721, [%rd7+544];
	fma.rn.f64 	%fd1722, %fd1721, %fd606, %fd1720;
	ld.global.f64 	%fd1723, [%rd7+552];
	fma.rn.f64 	%fd1724, %fd1723, %fd605, %fd1722;
	ld.global.f64 	%fd1725, [%rd7+560];
	sub.f64 	%fd1726, %fd1724, %fd1725;
	abs.f64 	%fd1727, %fd1726;
	ld.global.f64 	%fd1729, [%rd5+40];
	setp.lt.f64 	%p132, %fd1727, %fd1729;
	ld.global.f64 	%fd1731, [%rd7+576];
	fma.rn.f64 	%fd1732, %fd1731, %fd1574, 0d0000000000000000;
	ld.global.f64 	%fd1733, [%rd7+584];
	fma.rn.f64 	%fd1734, %fd1733, %fd613, %fd1732;
	ld.global.f64 	%fd1735, [%rd7+592];
	fma.rn.f64 	%fd1736, %fd1735, %fd612, %fd1734;
	ld.global.f64 	%fd1737, [%rd7+600];
	fma.rn.f64 	%fd1738, %fd1737, %fd611, %fd1736;
	ld.global.f64 	%fd1739, [%rd7+608];
	fma.rn.f64 	%fd1740, %fd1739, %fd610, %fd1738;
	ld.global.f64 	%fd1741, [%rd7+616];
	fma.rn.f64 	%fd1742, %fd1741, %fd609, %fd1740;
	ld.global.f64 	%fd1743, [%rd7+624];
	fma.rn.f64 	%fd1744, %fd1743, %fd608, %fd1742;
	ld.global.f64 	%fd1745, [%rd7+632];
	fma.rn.f64 	%fd1746, %fd1745, %fd607, %fd1744;
	ld.global.f64 	%fd1747, [%rd7+640];
	fma.rn.f64 	%fd1748, %fd1747, %fd606, %fd1746;
	ld.global.f64 	%fd1749, [%rd7+648];
	fma.rn.f64 	%fd1750, %fd1749, %fd605, %fd1748;
	ld.global.f64 	%fd1751, [%rd7+656];
	sub.f64 	%fd1752, %fd1750, %fd1751;
	abs.f64 	%fd1753, %fd1752;
	ld.global.f64 	%fd1755, [%rd5+48];
	setp.lt.f64 	%p133, %fd1753, %fd1755;
	ld.global.f64 	%fd1757, [%rd7+672];
	fma.rn.f64 	%fd1758, %fd1757, %fd1574, 0d0000000000000000;
	ld.global.f64 	%fd1759, [%rd7+680];
	fma.rn.f64 	%fd1760, %fd1759, %fd613, %fd1758;
	ld.global.f64 	%fd1761, [%rd7+688];
	fma.rn.f64 	%fd1762, %fd1761, %fd612, %fd1760;
	ld.global.f64 	%fd1763, [%rd7+696];
	fma.rn.f64 	%fd1764, %fd1763, %fd611, %fd1762;
	ld.global.f64 	%fd1765, [%rd7+704];
	fma.rn.f64 	%fd1766, %fd1765, %fd610, %fd1764;
	ld.global.f64 	%fd1767, [%rd7+712];
	fma.rn.f64 	%fd1768, %fd1767, %fd609, %fd1766;
	ld.global.f64 	%fd1769, [%rd7+720];
	fma.rn.f64 	%fd1770, %fd1769, %fd608, %fd1768;
	ld.global.f64 	%fd1771, [%rd7+728];
	fma.rn.f64 	%fd1772, %fd1771, %fd607, %fd1770;
	ld.global.f64 	%fd1773, [%rd7+736];
	fma.rn.f64 	%fd1774, %fd1773, %fd606, %fd1772;
	ld.global.f64 	%fd1775, [%rd7+744];
	fma.rn.f64 	%fd1776, %fd1775, %fd605, %fd1774;
	ld.global.f64 	%fd1777, [%rd7+752];
	sub.f64 	%fd1778, %fd1776, %fd1777;
	abs.f64 	%fd1779, %fd1778;
	ld.global.f64 	%fd1781, [%rd5+56];
	setp.lt.f64 	%p134, %fd1779, %fd1781;
	ld.global.f64 	%fd1783, [%rd7+768];
	fma.rn.f64 	%fd1784, %fd1783, %fd1574, 0d0000000000000000;
	ld.global.f64 	%fd1785, [%rd7+776];
	fma.rn.f64 	%fd1786, %fd1785, %fd613, %fd1784;
	ld.global.f64 	%fd1787, [%rd7+784];
	fma.rn.f64 	%fd1788, %fd1787, %fd612, %fd1786;
	ld.global.f64 	%fd1789, [%rd7+792];
	fma.rn.f64 	%fd1790, %fd1789, %fd611, %fd1788;
	ld.global.f64 	%fd1791, [%rd7+800];
	fma.rn.f64 	%fd1792, %fd1791, %fd610, %fd1790;
	ld.global.f64 	%fd1793, [%rd7+808];
	fma.rn.f64 	%fd1794, %fd1793, %fd609, %fd1792;
	ld.global.f64 	%fd1795, [%rd7+816];
	fma.rn.f64 	%fd1796, %fd1795, %fd608, %fd1794;
	ld.global.f64 	%fd1797, [%rd7+824];
	fma.rn.f64 	%fd1798, %fd1797, %fd607, %fd1796;
	ld.global.f64 	%fd1799, [%rd7+832];
	fma.rn.f64 	%fd1800, %fd1799, %fd606, %fd1798;
	ld.global.f64 	%fd1801, [%rd7+840];
	fma.rn.f64 	%fd1802, %fd1801, %fd605, %fd1800;
	ld.global.f64 	%fd1803, [%rd7+848];
	sub.f64 	%fd1804, %fd1802, %fd1803;
	abs.f64 	%fd1805, %fd1804;
	ld.global.f64 	%fd1807, [%rd5+64];
	setp.lt.f64 	%p135, %fd1805, %fd1807;
	ld.global.f64 	%fd1809, [%rd7+864];
	fma.rn.f64 	%fd1810, %fd1809, %fd1574, 0d0000000000000000;
	ld.global.f64 	%fd1811, [%rd7+872];
	fma.rn.f64 	%fd1812, %fd1811, %fd613, %fd1810;
	ld.global.f64 	%fd1813, [%rd7+880];
	fma.rn.f64 	%fd1814, %fd1813, %fd612, %fd1812;
	ld.global.f64 	%fd1815, [%rd7+888];
	fma.rn.f64 	%fd1816, %fd1815, %fd611, %fd1814;
	ld.global.f64 	%fd1817, [%rd7+896];
	fma.rn.f64 	%fd1818, %fd1817, %fd610, %fd1816;
	ld.global.f64 	%fd1819, [%rd7+904];
	fma.rn.f64 	%fd1820, %fd1819, %fd609, %fd1818;
	ld.global.f64 	%fd1821, [%rd7+912];
	fma.rn.f64 	%fd1822, %fd1821, %fd608, %fd1820;
	ld.global.f64 	%fd1823, [%rd7+920];
	fma.rn.f64 	%fd1824, %fd1823, %fd607, %fd1822;
	ld.global.f64 	%fd1825, [%rd7+928];
	fma.rn.f64 	%fd1826, %fd1825, %fd606, %fd1824;
	ld.global.f64 	%fd1827, [%rd7+936];
	fma.rn.f64 	%fd1828, %fd1827, %fd605, %fd1826;
	ld.global.f64 	%fd1829, [%rd7+944];
	sub.f64 	%fd1830, %fd1828, %fd1829;
	abs.f64 	%fd1831, %fd1830;
	ld.global.f64 	%fd1832, [%rd5+72];
	setp.lt.f64 	%p136, %fd1831, %fd1832;
	and.pred  	%p137, %p136, %p135;
	and.pred  	%p138, %p137, %p134;
	and.pred  	%p139, %p138, %p133;
	and.pred  	%p140, %p139, %p132;
	and.pred  	%p141, %p140, %p131;
	and.pred  	%p142, %p141, %p130;
	and.pred  	%p143, %p142, %p129;
	and.pred  	%p144, %p143, %p128;
	and.pred  	%p145, %p144, %p127;
	selp.u32 	%r3303, 1, 0, %p145;
$L__BB4_1428:
	add.s32 	%r550, %r220, 4;
	setp.ge.s32 	%p146, %r550, %r140;
	mov.b32 	%r3304, 1;
	@%p146 bra 	$L__BB4_1460;
	ld.global.u64 	%rd2453, [%rd6+72];
	or.b64  	%rd3115, %rd2178, %rd2453;
	and.b64  	%rd3116, %rd3115, -4294967296;
	setp.ne.s64 	%p147, %rd3116, 0;
	@%p147 bra 	$L__BB4_1431;
	cvt.u32.u64 	%r551, %rd2453;
	cvt.u32.u64 	%r552, %rd2178;
	div.u32 	%r553, %r552, %r551;
	mul.lo.s32 	%r554, %r553, %r551;
	sub.s32 	%r555, %r552, %r554;
	cvt.u64.u32 	%rd5487, %r553;
	cvt.u64.u32 	%rd5488, %r555;
	bra.uni 	$L__BB4_1432;
$L__BB4_1431:
	div.s64 	%rd5487, %rd2178, %rd2453;
	mul.lo.s64 	%rd3117, %rd5487, %rd2453;
	sub.s64 	%rd5488, %rd2178, %rd3117;
$L__BB4_1432:
	ld.global.f64 	%fd1833, [%rd8+216];
	cvt.rn.f64.s64 	%fd1834, %rd5488;
	ld.global.f64 	%fd1835, [%rd8+232];
	fma.rn.f64 	%fd614, %fd1835, %fd1834, %fd1833;
	ld.global.u64 	%rd2460, [%rd6+64];
	or.b64  	%rd3118, %rd5487, %rd2460;
	and.b64  	%rd3119, %rd3118, -4294967296;
	setp.ne.s64 	%p148, %rd3119, 0;
	@%p148 bra 	$L__BB4_1434;
	cvt.u32.u64 	%r556, %rd2460;
	cvt.u32.u64 	%r557, %rd5487;
	div.u32 	%r558, %r557, %r556;
	mul.lo.s32 	%r559, %r558, %r556;
	sub.s32 	%r560, %r557, %r559;
	cvt.u64.u32 	%rd5489, %r558;
	cvt.u64.u32 	%rd5490, %r560;
	bra.uni 	$L__BB4_1435;
$L__BB4_1434:
	div.s64 	%rd5489, %rd5487, %rd2460;
	mul.lo.s64 	%rd3120, %rd5489, %rd2460;
	sub.s64 	%rd5490, %rd5487, %rd3120;
$L__BB4_1435:
	ld.global.f64 	%fd1836, [%rd8+192];
	cvt.rn.f64.s64 	%fd1837, %rd5490;
	ld.global.f64 	%fd1838, [%rd8+208];
	fma.rn.f64 	%fd615, %fd1838, %fd1837, %fd1836;
	ld.global.u64 	%rd2467, [%rd6+56];
	or.b64  	%rd3121, %rd5489, %rd2467;
	and.b64  	%rd3122, %rd3121, -4294967296;
	setp.ne.s64 	%p149, %rd3122, 0;
	@%p149 bra 	$L__BB4_1437;
	cvt.u32.u64 	%r561, %rd2467;
	cvt.u32.u64 	%r562, %rd5489;
	div.u32 	%r563, %r562, %r561;
	mul.lo.s32 	%r564, %r563, %r561;
	sub.s32 	%r565, %r562, %r564;
	cvt.u64.u32 	%rd5491, %r563;
	cvt.u64.u32 	%rd5492, %r565;
	bra.uni 	$L__BB4_1438;
$L__BB4_1437:
	div.s64 	%rd5491, %rd5489, %rd2467;
	mul.lo.s64 	%rd3123, %rd5491, %rd2467;
	sub.s64 	%rd5492, %rd5489, %rd3123;
$L__BB4_1438:
	ld.global.f64 	%fd1839, [%rd8+168];
	cvt.rn.f64.s64 	%fd1840, %rd5492;
	ld.global.f64 	%fd1841, [%rd8+184];
	fma.rn.f64 	%fd616, %fd1841, %fd1840, %fd1839;
	ld.global.u64 	%rd2474, [%rd6+48];
	or.b64  	%rd3124, %rd5491, %rd2474;
	and.b64  	%rd3125, %rd3124, -4294967296;
	setp.ne.s64 	%p150, %rd3125, 0;
	@%p150 bra 	$L__BB4_1440;
	cvt.u32.u64 	%r566, %rd2474;
	cvt.u32.u64 	%r567, %rd5491;
	div.u32 	%r568, %r567, %r566;
	mul.lo.s32 	%r569, %r568, %r566;
	sub.s32 	%r570, %r567, %r569;
	cvt.u64.u32 	%rd5493, %r568;
	cvt.u64.u32 	%rd5494, %r570;
	bra.uni 	$L__BB4_1441;
$L__BB4_1440:
	div.s64 	%rd5493, %rd5491, %rd2474;
	mul.lo.s64 	%rd3126, %rd5493, %rd2474;
	sub.s64 	%rd5494, %rd5491, %rd3126;
$L__BB4_1441:
	ld.global.f64 	%fd1842, [%rd8+144];
	cvt.rn.f64.s64 	%fd1843, %rd5494;
	ld.global.f64 	%fd1844, [%rd8+160];
	fma.rn.f64 	%fd617, %fd1844, %fd1843, %fd1842;
	ld.global.u64 	%rd2481, [%rd6+40];
	or.b64  	%rd3127, %rd5493, %rd2481;
	and.b64  	%rd3128, %rd3127, -4294967296;
	setp.ne.s64 	%p151, %rd3128, 0;
	@%p151 bra 	$L__BB4_1443;
	cvt.u32.u64 	%r571, %rd2481;
	cvt.u32.u64 	%r572, %rd5493;
	div.u32 	%r573, %r572, %r571;
	mul.lo.s32 	%r574, %r573, %r571;
	sub.s32 	%r575, %r572, %r574;
	cvt.u64.u32 	%rd5495, %r573;
	cvt.u64.u32 	%rd5496, %r575;
	bra.uni 	$L__BB4_1444;
$L__BB4_1443:
	div.s64 	%rd5495, %rd5493, %rd2481;
	mul.lo.s64 	%rd3129, %rd5495, %rd2481;
	sub.s64 	%rd5496, %rd5493, %rd3129;
$L__BB4_1444:
	ld.global.f64 	%fd1845, [%rd8+120];
	cvt.rn.f64.s64 	%fd1846, %rd5496;
	ld.global.f64 	%fd1847, [%rd8+136];
	fma.rn.f64 	%fd618, %fd1847, %fd1846, %fd1845;
	ld.global.u64 	%rd2488, [%rd6+32];
	or.b64  	%rd3130, %rd5495, %rd2488;
	and.b64  	%rd3131, %rd3130, -4294967296;
	setp.ne.s64 	%p152, %rd3131, 0;
	@%p152 bra 	$L__BB4_1446;
	cvt.u32.u64 	%r576, %rd2488;
	cvt.u32.u64 	%r577, %rd5495;
	div.u32 	%r578, %r577, %r576;
	mul.lo.s32 	%r579, %r578, %r576;
	sub.s32 	%r580, %r577, %r579;
	cvt.u64.u32 	%rd5497, %r578;
	cvt.u64.u32 	%rd5498, %r580;
	bra.uni 	$L__BB4_1447;
$L__BB4_1446:
	div.s64 	%rd5497, %rd5495, %rd2488;
	mul.lo.s64 	%rd3132, %rd5497, %rd2488;
	sub.s64 	%rd5498, %rd5495, %rd3132;
$L__BB4_1447:
	ld.global.f64 	%fd1848, [%rd8+96];
	cvt.rn.f64.s64 	%fd1849, %rd5498;
	ld.global.f64 	%fd1850, [%rd8+112];
	fma.rn.f64 	%fd619, %fd1850, %fd1849, %fd1848;
	ld.global.u64 	%rd2495, [%rd6+24];
	or.b64  	%rd3133, %rd5497, %rd2495;
	and.b64  	%rd3134, %rd3133, -4294967296;
	setp.ne.s64 	%p153, %rd3134, 0;
	@%p153 bra 	$L__BB4_1449;
	cvt.u32.u64 	%r581, %rd2495;
	cvt.u32.u64 	%r582, %rd5497;
	div.u32 	%r583, %r582, %r581;
	mul.lo.s32 	%r584, %r583, %r581;
	sub.s32 	%r585, %r582, %r584;
	cvt.u64.u32 	%rd5499, %r583;
	cvt.u64.u32 	%rd5500, %r585;
	bra.uni 	$L__BB4_1450;
$L__BB4_1449:
	div.s64 	%rd5499, %rd5497, %rd2495;
	mul.lo.s64 	%rd3135, %rd5499, %rd2495;
	sub.s64 	%rd5500, %rd5497, %rd3135;
$L__BB4_1450:
	ld.global.f64 	%fd1851, [%rd8+72];
	cvt.rn.f64.s64 	%fd1852, %rd5500;
	ld.global.f64 	%fd1853, [%rd8+88];
	fma.rn.f64 	%fd620, %fd1853, %fd1852, %fd1851;
	ld.global.u64 	%rd2502, [%rd6+16];
	or.b64  	%rd3136, %rd5499, %rd2502;
	and.b64  	%rd3137, %rd3136, -4294967296;
	setp.ne.s64 	%p154, %rd3137, 0;
	@%p154 bra 	$L__BB4_1452;
	cvt.u32.u64 	%r586, %rd2502;
	cvt.u32.u64 	%r587, %rd5499;
	div.u32 	%r588, %r587, %r586;
	mul.lo.s32 	%r589, %r588, %r586;
	sub.s32 	%r590, %r587, %r589;
	cvt.u64.u32 	%rd5501, %r588;
	cvt.u64.u32 	%rd5502, %r590;
	bra.uni 	$L__BB4_1453;
$L__BB4_1452:
	div.s64 	%rd5501, %rd5499, %rd2502;
	mul.lo.s64 	%rd3138, %rd5501, %rd2502;
	sub.s64 	%rd5502, %rd5499, %rd3138;
$L__BB4_1453:
	ld.global.f64 	%fd1854, [%rd8+48];
	cvt.rn.f64.s64 	%fd1855, %rd5502;
	ld.global.f64 	%fd1856, [%rd8+64];
	fma.rn.f64 	%fd621, %fd1856, %fd1855, %fd1854;
	ld.global.u64 	%rd2509, [%rd6+8];
	or.b64  	%rd3139, %rd5501, %rd2509;
	and.b64  	%rd3140, %rd3139, -4294967296;
	setp.ne.s64 	%p155, %rd3140, 0;
	@%p155 bra 	$L__BB4_1455;
	cvt.u32.u64 	%r591, %rd2509;
	cvt.u32.u64 	%r592, %rd5501;
	div.u32 	%r593, %r592, %r591;
	mul.lo.s32 	%r594, %r593, %r591;
	sub.s32 	%r595, %r592, %r594;
	cvt.u64.u32 	%rd5503, %r593;
	cvt.u64.u32 	%rd5504, %r595;
	bra.uni 	$L__BB4_1456;
$L__BB4_1455:
	div.s64 	%rd5503, %rd5501, %rd2509;
	mul.lo.s64 	%rd3141, %rd5503, %rd2509;
	sub.s64 	%rd5504, %rd5501, %rd3141;
$L__BB4_1456:
	ld.global.f64 	%fd1857, [%rd8+24];
	cvt.rn.f64.s64 	%fd1858, %rd5504;
	ld.global.f64 	%fd1859, [%rd8+40];
	fma.rn.f64 	%fd622, %fd1859, %fd1858, %fd1857;
	ld.global.u64 	%rd2516, [%rd6];
	or.b64  	%rd3142, %rd5503, %rd2516;
	and.b64  	%rd3143, %rd3142, -4294967296;
	setp.ne.s64 	%p156, %rd3143, 0;
	@%p156 bra 	$L__BB4_1458;
	cvt.u32.u64 	%r596, %rd2516;
	cvt.u32.u64 	%r597, %rd5503;
	rem.u32 	%r598, %r597, %r596;
	cvt.u64.u32 	%rd5505, %r598;
	bra.uni 	$L__BB4_1459;
$L__BB4_1458:
	rem.s64 	%rd5505, %rd5503, %rd2516;
$L__BB4_1459:
	ld.global.f64 	%fd1860, [%rd8];
	cvt.rn.f64.s64 	%fd1861, %rd5505;
	ld.global.f64 	%fd1862, [%rd8+16];
	fma.rn.f64 	%fd1863, %fd1862, %fd1861, %fd1860;
	ld.global.f64 	%fd1864, [%rd7];
	fma.rn.f64 	%fd1865, %fd1864, %fd1863, 0d0000000000000000;
	ld.global.f64 	%fd1866, [%rd7+8];
	fma.rn.f64 	%fd1867, %fd1866, %fd622, %fd1865;
	ld.global.f64 	%fd1868, [%rd7+16];
	fma.rn.f64 	%fd1869, %fd1868, %fd621, %fd1867;
	ld.global.f64 	%fd1870, [%rd7+24];
	fma.rn.f64 	%fd1871, %fd1870, %fd620, %fd1869;
	ld.global.f64 	%fd1872, [%rd7+32];
	fma.rn.f64 	%fd1873, %fd1872, %fd619, %fd1871;
	ld.global.f64 	%fd1874, [%rd7+40];
	fma.rn.f64 	%fd1875, %fd1874, %fd618, %fd1873;
	ld.global.f64 	%fd1876, [%rd7+48];
	fma.rn.f64 	%fd1877, %fd1876, %fd617, %fd1875;
	ld.global.f64 	%fd1878, [%rd7+56];
	fma.rn.f64 	%fd1879, %fd1878, %fd616, %fd1877;
	ld.global.f64 	%fd1880, [%rd7+64];
	fma.rn.f64 	%fd1881, %fd1880, %fd615, %fd1879;
	ld.global.f64 	%fd1882, [%rd7+72];
	fma.rn.f64 	%fd1883, %fd1882, %fd614, %fd1881;
	ld.global.f64 	%fd1884, [%rd7+80];
	sub.f64 	%fd1885, %fd1883, %fd1884;
	abs.f64 	%fd1886, %fd1885;
	ld.global.f64 	%fd1888, [%rd5];
	setp.lt.f64 	%p157, %fd1886, %fd1888;
	ld.global.f64 	%fd1890, [%rd7+96];
	fma.rn.f64 	%fd1891, %fd1890, %fd1863, 0d0000000000000000;
	ld.global.f64 	%fd1892, [%rd7+104];
	fma.rn.f64 	%fd1893, %fd1892, %fd622, %fd1891;
	ld.global.f64 	%fd1894, [%rd7+112];
	fma.rn.f64 	%fd1895, %fd1894, %fd621, %fd1893;
	ld.global.f64 	%fd1896, [%rd7+120];
	fma.rn.f64 	%fd1897, %fd1896, %fd620, %fd1895;
	ld.global.f64 	%fd1898, [%rd7+128];
	fma.rn.f64 	%fd1899, %fd1898, %fd619, %fd1897;
	ld.global.f64 	%fd1900, [%rd7+136];
	fma.rn.f64 	%fd1901, %fd1900, %fd618, %fd1899;
	ld.global.f64 	%fd1902, [%rd7+144];
	fma.rn.f64 	%fd1903, %fd1902, %fd617, %fd1901;
	ld.global.f64 	%fd1904, [%rd7+152];
	fma.rn.f64 	%fd1905, %fd1904, %fd616, %fd1903;
	ld.global.f64 	%fd1906, [%rd7+160];
	fma.rn.f64 	%fd1907, %fd1906, %fd615, %fd1905;
	ld.global.f64 	%fd1908, [%rd7+168];
	fma.rn.f64 	%fd1909, %fd1908, %fd614, %fd1907;
	ld.global.f64 	%fd1910, [%rd7+176];
	sub.f64 	%fd1911, %fd1909, %fd1910;
	abs.f64 	%fd1912, %fd1911;
	ld.global.f64 	%fd1914, [%rd5+8];
	setp.lt.f64 	%p158, %fd1912, %fd1914;
	ld.global.f64 	%fd1916, [%rd7+192];
	fma.rn.f64 	%fd1917, %fd1916, %fd1863, 0d0000000000000000;
	ld.global.f64 	%fd1918, [%rd7+200];
	fma.rn.f64 	%fd1919, %fd1918, %fd622, %fd1917;
	ld.global.f64 	%fd1920, [%rd7+208];
	fma.rn.f64 	%fd1921, %fd1920, %fd621, %fd1919;
	ld.global.f64 	%fd1922, [%rd7+216];
	fma.rn.f64 	%fd1923, %fd1922, %fd620, %fd1921;
	ld.global.f64 	%fd1924, [%rd7+224];
	fma.rn.f64 	%fd1925, %fd1924, %fd619, %fd1923;
	ld.global.f64 	%fd1926, [%rd7+232];
	fma.rn.f64 	%fd1927, %fd1926, %fd618, %fd1925;
	ld.global.f64 	%fd1928, [%rd7+240];
	fma.rn.f64 	%fd1929, %fd1928, %fd617, %fd1927;
	ld.global.f64 	%fd1930, [%rd7+248];
	fma.rn.f64 	%fd1931, %fd1930, %fd616, %fd1929;
	ld.global.f64 	%fd1932, [%rd7+256];
	fma.rn.f64 	%fd1933, %fd1932, %fd615, %fd1931;
	ld.global.f64 	%fd1934, [%rd7+264];
	fma.rn.f64 	%fd1935, %fd1934, %fd614, %fd1933;
	ld.global.f64 	%fd1936, [%rd7+272];
	sub.f64 	%fd1937, %fd1935, %fd1936;
	abs.f64 	%fd1938, %fd1937;
	ld.global.f64 	%fd1940, [%rd5+16];
	setp.lt.f64 	%p159, %fd1938, %fd1940;
	ld.global.f64 	%fd1942, [%rd7+288];
	fma.rn.f64 	%fd1943, %fd1942, %fd1863, 0d0000000000000000;
	ld.global.f64 	%fd1944, [%rd7+296];
	fma.rn.f64 	%fd1945, %fd1944, %fd622, %fd1943;
	ld.global.f64 	%fd1946, [%rd7+304];
	fma.rn.f64 	%fd1947, %fd1946, %fd621, %fd1945;
	ld.global.f64 	%fd1948, [%rd7+312];
	fma.rn.f64 	%fd1949, %fd1948, %fd620, %fd1947;
	ld.global.f64 	%fd1950, [%rd7+320];
	fma.rn.f64 	%fd1951, %fd1950, %fd619, %fd1949;
	ld.global.f64 	%fd1952, [%rd7+328];
	fma.rn.f64 	%fd1953, %fd1952, %fd618, %fd1951;
	ld.global.f64 	%fd1954, [%rd7+336];
	fma.rn.f64 	%fd1955, %fd1954, %fd617, %fd1953;
	ld.global.f64 	%fd1956, [%rd7+344];
	fma.rn.f64 	%fd1957, %fd1956, %fd616, %fd1955;
	ld.global.f64 	%fd1958, [%rd7+352];
	fma.rn.f64 	%fd1959, %fd1958, %fd615, %fd1957;
	ld.global.f64 	%fd1960, [%rd7+360];
	fma.rn.f64 	%fd1961, %fd1960, %fd614, %fd1959;
	ld.global.f64 	%fd1962, [%rd7+368];
	sub.f64 	%fd1963, %fd1961, %fd1962;
	abs.f64 	%fd1964, %fd1963;
	ld.global.f64 	%fd1966, [%rd5+24];
	setp.lt.f64 	%p160, %fd1964, %fd1966;
	ld.global.f64 	%fd1968, [%rd7+384];
	fma.rn.f64 	%fd1969, %fd1968, %fd1863, 0d0000000000000000;
	ld.global.f64 	%fd1970, [%rd7+392];
	fma.rn.f64 	%fd1971, %fd1970, %fd622, %fd1969;
	ld.global.f64 	%fd1972, [%rd7+400];
	fma.rn.f64 	%fd1973, %fd1972, %fd621, %fd1971;
	ld.global.f64 	%fd1974, [%rd7+408];
	fma.rn.f64 	%fd1975, %fd1974, %fd620, %fd1973;
	ld.global.f64 	%fd1976, [%rd7+416];
	fma.rn.f64 	%fd1977, %fd1976, %fd619, %fd1975;
	ld.global.f64 	%fd1978, [%rd7+424];
	fma.rn.f64 	%fd1979, %fd1978, %fd618, %fd1977;
	ld.global.f64 	%fd1980, [%rd7+432];
	fma.rn.f64 	%fd1981, %fd1980, %fd617, %fd1979;
	ld.global.f64 	%fd1982, [%rd7+440];
	fma.rn.f64 	%fd1983, %fd1982, %fd616, %fd1981;
	ld.global.f64 	%fd1984, [%rd7+448];
	fma.rn.f64 	%fd1985, %fd1984, %fd615, %fd1983;
	ld.global.f64 	%fd1986, [%rd7+456];
	fma.rn.f64 	%fd1987, %fd1986, %fd614, %fd1985;
	ld.global.f64 	%fd1988, [%rd7+464];
	sub.f64 	%fd1989, %fd1987, %fd1988;
	abs.f64 	%fd1990, %fd1989;
	ld.global.f64 	%fd1992, [%rd5+32];
	setp.lt.f64 	%p161, %fd1990, %fd1992;
	ld.global.f64 	%fd1994, [%rd7+480];
	fma.rn.f64 	%fd1995, %fd1994, %fd1863, 0d0000000000000000;
	ld.global.f64 	%fd1996, [%rd7+488];
	fma.rn.f64 	%fd1997, %fd1996, %fd622, %fd1995;
	ld.global.f64 	%fd1998, [%rd7+496];
	fma.rn.f64 	%fd1999, %fd1998, %fd621, %fd1997;
	ld.global.f64 	%fd2000, [%rd7+504];
	fma.rn.f64 	%fd2001, %fd2000, %fd620, %fd1999;
	ld.global.f64 	%fd2002, [%rd7+512];
	fma.rn.f64 	%fd2003, %fd2002, %fd619, %fd2001;
	ld.global.f64 	%fd2004, [%rd7+520];
	fma.rn.f64 	%fd2005, %fd2004, %fd618, %fd2003;
	ld.global.f64 	%fd2006, [%rd7+528];
	fma.rn.f64 	%fd2007, %fd2006, %fd617, %fd2005;
	ld.global.f64 	%fd2008, [%rd7+536];
	fma.rn.f64 	%fd2009, %fd2008, %fd616, %fd2007;
	ld.global.f64 	%fd2010, [%rd7+544];
	fma.rn.f64 	%fd2011, %fd2010, %fd615, %fd2009;
	ld.global.f64 	%fd2012, [%rd7+552];
	fma.rn.f64 	%fd2013, %fd2012, %fd614, %fd2011;
	ld.global.f64 	%fd2014, [%rd7+560];
	sub.f64 	%fd2015, %fd2013, %fd2014;
	abs.f64 	%fd2016, %fd2015;
	ld.global.f64 	%fd2018, [%rd5+40];
	setp.lt.f64 	%p162, %fd2016, %fd2018;
	ld.global.f64 	%fd2020, [%rd7+576];
	fma.rn.f64 	%fd2021, %fd2020, %fd1863, 0d0000000000000000;
	ld.global.f64 	%fd2022, [%rd7+584];
	fma.rn.f64 	%fd2023, %fd2022, %fd622, %fd2021;
	ld.global.f64 	%fd2024, [%rd7+592];
	fma.rn.f64 	%fd2025, %fd2024, %fd621, %fd2023;
	ld.global.f64 	%fd2026, [%rd7+600];
	fma.rn.f64 	%fd2027, %fd2026, %fd620, %fd2025;
	ld.global.f64 	%fd2028, [%rd7+608];
	fma.rn.f64 	%fd2029, %fd2028, %fd619, %fd2027;
	ld.global.f64 	%fd2030, [%rd7+616];
	fma.rn.f64 	%fd2031, %fd2030, %fd618, %fd2029;
	ld.global.f64 	%fd2032, [%rd7+624];
	fma.rn.f64 	%fd2033, %fd2032, %fd617, %fd2031;
	ld.global.f64 	%fd2034, [%rd7+632];
	fma.rn.f64 	%fd2035, %fd2034, %fd616, %fd2033;
	ld.global.f64 	%fd2036, [%rd7+640];
	fma.rn.f64 	%fd2037, %fd2036, %fd615, %fd2035;
	ld.global.f64 	%fd2038, [%rd7+648];
	fma.rn.f64 	%fd2039, %fd2038, %fd614, %fd2037;
	ld.global.f64 	%fd2040, [%rd7+656];
	sub.f64 	%fd2041, %fd2039, %fd2040;
	abs.f64 	%fd2042, %fd2041;
	ld.global.f64 	%fd2044, [%rd5+48];
	setp.lt.f64 	%p163, %fd2042, %fd2044;
	ld.global.f64 	%fd2046, [%rd7+672];
	fma.rn.f64 	%fd2047, %fd2046, %fd1863, 0d0000000000000000;
	ld.global.f64 	%fd2048, [%rd7+680];
	fma.rn.f64 	%fd2049, %fd2048, %fd622, %fd2047;
	ld.global.f64 	%fd2050, [%rd7+688];
	fma.rn.f64 	%fd2051, %fd2050, %fd621, %fd2049;
	ld.global.f64 	%fd2052, [%rd7+696];
	fma.rn.f64 	%fd2053, %fd2052, %fd620, %fd2051;
	ld.global.f64 	%fd2054, [%rd7+704];
	fma.rn.f64 	%fd2055, %fd2054, %fd619, %fd2053;
	ld.global.f64 	%fd2056, [%rd7+712];
	fma.rn.f64 	%fd2057, %fd2056, %fd618, %fd2055;
	ld.global.f64 	%fd2058, [%rd7+720];
	fma.rn.f64 	%fd2059, %fd2058, %fd617, %fd2057;
	ld.global.f64 	%fd2060, [%rd7+728];
	fma.rn.f64 	%fd2061, %fd2060, %fd616, %fd2059;
	ld.global.f64 	%fd2062, [%rd7+736];
	fma.rn.f64 	%fd2063, %fd2062, %fd615, %fd2061;
	ld.global.f64 	%fd2064, [%rd7+744];
	fma.rn.f64 	%fd2065, %fd2064, %fd614, %fd2063;
	ld.global.f64 	%fd2066, [%rd7+752];
	sub.f64 	%fd2067, %fd2065, %fd2066;
	abs.f64 	%fd2068, %fd2067;
	ld.global.f64 	%fd2070, [%rd5+56];
	setp.lt.f64 	%p164, %fd2068, %fd2070;
	ld.global.f64 	%fd2072, [%rd7+768];
	fma.rn.f64 	%fd2073, %fd2072, %fd1863, 0d0000000000000000;
	ld.global.f64 	%fd2074, [%rd7+776];
	fma.rn.f64 	%fd2075, %fd2074, %fd622, %fd2073;
	ld.global.f64 	%fd2076, [%rd7+784];
	fma.rn.f64 	%fd2077, %fd2076, %fd621, %fd2075;
	ld.global.f64 	%fd2078, [%rd7+792];
	fma.rn.f64 	%fd2079, %fd2078, %fd620, %fd2077;
	ld.global.f64 	%fd2080, [%rd7+800];
	fma.rn.f64 	%fd2081, %fd2080, %fd619, %fd2079;
	ld.global.f64 	%fd2082, [%rd7+808];
	fma.rn.f64 	%fd2083, %fd2082, %fd618, %fd2081;
	ld.global.f64 	%fd2084, [%rd7+816];
	fma.rn.f64 	%fd2085, %fd2084, %fd617, %fd2083;
	ld.global.f64 	%fd2086, [%rd7+824];
	fma.rn.f64 	%fd2087, %fd2086, %fd616, %fd2085;
	ld.global.f64 	%fd2088, [%rd7+832];
	fma.rn.f64 	%fd2089, %fd2088, %fd615, %fd2087;
	ld.global.f64 	%fd2090, [%rd7+840];
	fma.rn.f64 	%fd2091, %fd2090, %fd614, %fd2089;
	ld.global.f64 	%fd2092, [%rd7+848];
	sub.f64 	%fd2093, %fd2091, %fd2092;
	abs.f64 	%fd2094, %fd2093;
	ld.global.f64 	%fd2096, [%rd5+64];
	setp.lt.f64 	%p165, %fd2094, %fd2096;
	ld.global.f64 	%fd2098, [%rd7+864];
	fma.rn.f64 	%fd2099, %fd2098, %fd1863, 0d0000000000000000;
	ld.global.f64 	%fd2100, [%rd7+872];
	fma.rn.f64 	%fd2101, %fd2100, %fd622, %fd2099;
	ld.global.f64 	%fd2102, [%rd7+880];
	fma.rn.f64 	%fd2103, %fd2102, %fd621, %fd2101;
	ld.global.f64 	%fd2104, [%rd7+888];
	fma.rn.f64 	%fd2105, %fd2104, %fd620, %fd2103;
	ld.global.f64 	%fd2106, [%rd7+896];
	fma.rn.f64 	%fd2107, %fd2106, %fd619, %fd2105;
	ld.global.f64 	%fd2108, [%rd7+904];
	fma.rn.f64 	%fd2109, %fd2108, %fd618, %fd2107;
	ld.global.f64 	%fd2110, [%rd7+912];
	fma.rn.f64 	%fd2111, %fd2110, %fd617, %fd2109;
	ld.global.f64 	%fd2112, [%rd7+920];
	fma.rn.f64 	%fd2113, %fd2112, %fd616, %fd2111;
	ld.global.f64 	%fd2114, [%rd7+928];
	fma.rn.f64 	%fd2115, %fd2114, %fd615, %fd2113;
	ld.global.f64 	%fd2116, [%rd7+936];
	fma.rn.f64 	%fd2117, %fd2116, %fd614, %fd2115;
	ld.global.f64 	%fd2118, [%rd7+944];
	sub.f64 	%fd2119, %fd2117, %fd2118;
	abs.f64 	%fd2120, %fd2119;
	ld.global.f64 	%fd2121, [%rd5+72];
	setp.lt.f64 	%p166, %fd2120, %fd2121;
	and.pred  	%p167, %p166, %p165;
	and.pred  	%p168, %p167, %p164;
	and.pred  	%p169, %p168, %p163;
	and.pred  	%p170, %p169, %p162;
	and.pred  	%p171, %p170, %p161;
	and.pred  	%p172, %p171, %p160;
	and.pred  	%p173, %p172, %p159;
	and.pred  	%p174, %p173, %p158;
	and.pred  	%p175, %p174, %p157;
	selp.u32 	%r3304, 1, 0, %p175;
$L__BB4_1460:
	add.s32 	%r600, %r220, 5;
	setp.ge.s32 	%p176, %r600, %r140;
	mov.b32 	%r3305, 1;
	@%p176 bra 	$L__BB4_1492;
	ld.global.u64 	%rd2520, [%rd6+72];
	or.b64  	%rd3144, %rd2179, %rd2520;
	and.b64  	%rd3145, %rd3144, -4294967296;
	setp.ne.s64 	%p177, %rd3145, 0;
	@%p177 bra 	$L__BB4_1463;
	cvt.u32.u64 	%r601, %rd2520;
	cvt.u32.u64 	%r602, %rd2179;
	div.u32 	%r603, %r602, %r601;
	mul.lo.s32 	%r604, %r603, %r601;
	sub.s32 	%r605, %r602, %r604;
	cvt.u64.u32 	%rd5506, %r603;
	cvt.u64.u32 	%rd5507, %r605;
	bra.uni 	$L__BB4_1464;
$L__BB4_1463:
	div.s64 	%rd5506, %rd2179, %rd2520;
	mul.lo.s64 	%rd3146, %rd5506, %rd2520;
	sub.s64 	%rd5507, %rd2179, %rd3146;
$L__BB4_1464:
	ld.global.f64 	%fd2122, [%rd8+216];
	cvt.rn.f64.s64 	%fd2123, %rd5507;
	ld.global.f64 	%fd2124, [%rd8+232];
	fma.rn.f64 	%fd623, %fd2124, %fd2123, %fd2122;
	ld.global.u64 	%rd2527, [%rd6+64];
	or.b64  	%rd3147, %rd5506, %rd2527;
	and.b64  	%rd3148, %rd3147, -4294967296;
	setp.ne.s64 	%p178, %rd3148, 0;
	@%p178 bra 	$L__BB4_1466;
	cvt.u32.u64 	%r606, %rd2527;
	cvt.u32.u64 	%r607, %rd5506;
	div.u32 	%r608, %r607, %r606;
	mul.lo.s32 	%r609, %r608, %r606;
	sub.s32 	%r610, %r607, %r609;
	cvt.u64.u32 	%rd5508, %r608;
	cvt.u64.u32 	%rd5509, %r610;
	bra.uni 	$L__BB4_1467;
$L__BB4_1466:
	div.s64 	%rd5508, %rd5506, %rd2527;
	mul.lo.s64 	%rd3149, %rd5508, %rd2527;
	sub.s64 	%rd5509, %rd5506, %rd3149;
$L__BB4_1467:
	ld.global.f64 	%fd2125, [%rd8+192];
	cvt.rn.f64.s64 	%fd2126, %rd5509;
	ld.global.f64 	%fd2127, [%rd8+208];
	fma.rn.f64 	%fd624, %fd2127, %fd2126, %fd2125;
	ld.global.u64 	%rd2534, [%rd6+56];
	or.b64  	%rd3150, %rd5508, %rd2534;
	and.b64  	%rd3151, %rd3150, -4294967296;
	setp.ne.s64 	%p179, %rd3151, 0;
	@%p179 bra 	$L__BB4_1469;
	cvt.u32.u64 	%r611, %rd2534;
	cvt.u32.u64 	%r612, %rd5508;
	div.u32 	%r613, %r612, %r611;
	mul.lo.s32 	%r614, %r613, %r611;
	sub.s32 	%r615, %r612, %r614;
	cvt.u64.u32 	%rd5510, %r613;
	cvt.u64.u32 	%rd5511, %r615;
	bra.uni 	$L__BB4_1470;
$L__BB4_1469:
	div.s64 	%rd5510, %rd5508, %rd2534;
	mul.lo.s64 	%rd3152, %rd5510, %rd2534;
	sub.s64 	%rd5511, %rd5508, %rd3152;
$L__BB4_1470:
	ld.global.f64 	%fd2128, [%rd8+168];
	cvt.rn.f64.s64 	%fd2129, %rd5511;
	ld.global.f64 	%fd2130, [%rd8+184];
	fma.rn.f64 	%fd625, %fd2130, %fd2129, %fd2128;
	ld.global.u64 	%rd2541, [%rd6+48];
	or.b64  	%rd3153, %rd5510, %rd2541;
	and.b64  	%rd3154, %rd3153, -4294967296;
	setp.ne.s64 	%p180, %rd3154, 0;
	@%p180 bra 	$L__BB4_1472;
	cvt.u32.u64 	%r616, %rd2541;
	cvt.u32.u64 	%r617, %rd5510;
	div.u32 	%r618, %r617, %r616;
	mul.lo.s32 	%r619, %r618, %r616;
	sub.s32 	%r620, %r617, %r619;
	cvt.u64.u32 	%rd5512, %r618;
	cvt.u64.u32 	%rd5513, %r620;
	bra.uni 	$L__BB4_1473;
$L__BB4_1472:
	div.s64 	%rd5512, %rd5510, %rd2541;
	mul.lo.s64 	%rd3155, %rd5512, %rd2541;
	sub.s64 	%rd5513, %rd5510, %rd3155;
$L__BB4_1473:
	ld.global.f64 	%fd2131, [%rd8+144];
	cvt.rn.f64.s64 	%fd2132, %rd5513;
	ld.global.f64 	%fd2133, [%rd8+160];
	fma.rn.f64 	%fd626, %fd2133, %fd2132, %fd2131;
	ld.global.u64 	%rd2548, [%rd6+40];
	or.b64  	%rd3156, %rd5512, %rd2548;
	and.b64  	%rd3157, %rd3156, -4294967296;
	setp.ne.s64 	%p181, %rd3157, 0;
	@%p181 bra 	$L__BB4_1475;
	cvt.u32.u64 	%r621, %rd2548;
	cvt.u32.u64 	%r622, %rd5512;
	div.u32 	%r623, %r622, %r621;
	mul.lo.s32 	%r624, %r623, %r621;
	sub.s32 	%r625, %r622, %r624;
	cvt.u64.u32 	%rd5514, %r623;
	cvt.u64.u32 	%rd5515, %r625;
	bra.uni 	$L__BB4_1476;
$L__BB4_1475:
	div.s64 	%rd5514, %rd5512, %rd2548;
	mul.lo.s64 	%rd3158, %rd5514, %rd2548;
	sub.s64 	%rd5515, %rd5512, %rd3158;
$L__BB4_1476:
	ld.global.f64 	%fd2134, [%rd8+120];
	cvt.rn.f64.s64 	%fd2135, %rd5515;
	ld.global.f64 	%fd2136, [%rd8+136];
	fma.rn.f64 	%fd627, %fd2136, %fd2135, %fd2134;
	ld.global.u64 	%rd2555, [%rd6+32];
	or.b64  	%rd3159, %rd5514, %rd2555;
	and.b64  	%rd3160, %rd3159, -4294967296;
	setp.ne.s64 	%p182, %rd3160, 0;
	@%p182 bra 	$L__BB4_1478;
	cvt.u32.u64 	%r626, %rd2555;
	cvt.u32.u64 	%r627, %rd5514;
	div.u32 	%r628, %r627, %r626;
	mul.lo.s32 	%r629, %r628, %r626;
	sub.s32 	%r630, %r627, %r629;
	cvt.u64.u32 	%rd5516, %r628;
	cvt.u64.u32 	%rd5517, %r630;
	bra.uni 	$L__BB4_1479;
$L__BB4_1478:
	div.s64 	%rd5516, %rd5514, %rd2555;
	mul.lo.s64 	%rd3161, %rd5516, %rd2555;
	sub.s64 	%rd5517, %rd5514, %rd3161;
$L__BB4_1479:
	ld.global.f64 	%fd2137, [%rd8+96];
	cvt.rn.f64.s64 	%fd2138, %rd5517;
	ld.global.f64 	%fd2139, [%rd8+112];
	fma.rn.f64 	%fd628, %fd2139, %fd2138, %fd2137;
	ld.global.u64 	%rd2562, [%rd6+24];
	or.b64  	%rd3162, %rd5516, %rd2562;
	and.b64  	%rd3163, %rd3162, -4294967296;
	setp.ne.s64 	%p183, %rd3163, 0;
	@%p183 bra 	$L__BB4_1481;
	cvt.u32.u64 	%r631, %rd2562;
	cvt.u32.u64 	%r632, %rd5516;
	div.u32 	%r633, %r632, %r631;
	mul.lo.s32 	%r634, %r633, %r631;
	sub.s32 	%r635, %r632, %r634;
	cvt.u64.u32 	%rd5518, %r633;
	cvt.u64.u32 	%rd5519, %r635;
	bra.uni 	$L__BB4_1482;
$L__BB4_1481:
	div.s64 	%rd5518, %rd5516, %rd2562;
	mul.lo.s64 	%rd3164, %rd5518, %rd2562;
	sub.s64 	%rd5519, %rd5516, %rd3164;
$L__BB4_1482:
	ld.global.f64 	%fd2140, [%rd8+72];
	cvt.rn.f64.s64 	%fd2141, %rd5519;
	ld.global.f64 	%fd2142, [%rd8+88];
	fma.rn.f64 	%fd629, %fd2142, %fd2141, %fd2140;
	ld.global.u64 	%rd2569, [%rd6+16];
	or.b64  	%rd3165, %rd5518, %rd2569;
	and.b64  	%rd3166, %rd3165, -4294967296;
	setp.ne.s64 	%p184, %rd3166, 0;
	@%p184 bra 	$L__BB4_1484;
	cvt.u32.u64 	%r636, %rd2569;
	cvt.u32.u64 	%r637, %rd5518;
	div.u32 	%r638, %r637, %r636;
	mul.lo.s32 	%r639, %r638, %r636;
	sub.s32 	%r640, %r637, %r639;
	cvt.u64.u32 	%rd5520, %r638;
	cvt.u64.u32 	%rd5521, %r640;
	bra.uni 	$L__BB4_1485;
$L__BB4_1484:
	div.s64 	%rd5520, %rd5518, %rd2569;
	mul.lo.s64 	%rd3167, %rd5520, %rd2569;
	sub.s64 	%rd5521, %rd5518, %rd3167;
$L__BB4_1485:
	ld.global.f64 	%fd2143, [%rd8+48];
	cvt.rn.f64.s64 	%fd2144, %rd5521;
	ld.global.f64 	%fd2145, [%rd8+64];
	fma.rn.f64 	%fd630, %fd2145, %fd2144, %fd2143;
	ld.global.u64 	%rd2576, [%rd6+8];
	or.b64  	%rd3168, %rd5520, %rd2576;
	and.b64  	%rd3169, %rd3168, -4294967296;
	setp.ne.s64 	%p185, %rd3169, 0;
	@%p185 bra 	$L__BB4_1487;
	cvt.u32.u64 	%r641, %rd2576;
	cvt.u32.u64 	%r642, %rd5520;
	div.u32 	%r643, %r642, %r641;
	mul.lo.s32 	%r644, %r643, %r641;
	sub.s32 	%r645, %r642, %r644;
	cvt.u64.u32 	%rd5522, %r643;
	cvt.u64.u32 	%rd5523, %r645;
	bra.uni 	$L__BB4_1488;
$L__BB4_1487:
	div.s64 	%rd5522, %rd5520, %rd2576;
	mul.lo.s64 	%rd3170, %rd5522, %rd2576;
	sub.s64 	%rd5523, %rd5520, %rd3170;
$L__BB4_1488:
	ld.global.f64 	%fd2146, [%rd8+24];
	cvt.rn.f64.s64 	%fd2147, %rd5523;
	ld.global.f64 	%fd2148, [%rd8+40];
	fma.rn.f64 	%fd631, %fd2148, %fd2147, %fd2146;
	ld.global.u64 	%rd2583, [%rd6];
	or.b64  	%rd3171, %rd5522, %rd2583;
	and.b64  	%rd3172, %rd3171, -4294967296;
	setp.ne.s64 	%p186, %rd3172, 0;
	@%p186 bra 	$L__BB4_1490;
	cvt.u32.u64 	%r646, %rd2583;
	cvt.u32.u64 	%r647, %rd5522;
	rem.u32 	%r648, %r647, %r646;
	cvt.u64.u32 	%rd5524, %r648;
	bra.uni 	$L__BB4_1491;
$L__BB4_1490:
	rem.s64 	%rd5524, %rd5522, %rd2583;
$L__BB4_1491:
	ld.global.f64 	%fd2149, [%rd8];
	cvt.rn.f64.s64 	%fd2150, %rd5524;
	ld.global.f64 	%fd2151, [%rd8+16];
	fma.rn.f64 	%fd2152, %fd2151, %fd2150, %fd2149;
	ld.global.f64 	%fd2153, [%rd7];
	fma.rn.f64 	%fd2154, %fd2153, %fd2152, 0d0000000000000000;
	ld.global.f64 	%fd2155, [%rd7+8];
	fma.rn.f64 	%fd2156, %fd2155, %fd631, %fd2154;
	ld.global.f64 	%fd2157, [%rd7+16];
	fma.rn.f64 	%fd2158, %fd2157, %fd630, %fd2156;
	ld.global.f64 	%fd2159, [%rd7+24];
	fma.rn.f64 	%fd2160, %fd2159, %fd629, %fd2158;
	ld.global.f64 	%fd2161, [%rd7+32];
	fma.rn.f64 	%fd2162, %fd2161, %fd628, %fd2160;
	ld.global.f64 	%fd2163, [%rd7+40];
	fma.rn.f64 	%fd2164, %fd2163, %fd627, %fd2162;
	ld.global.f64 	%fd2165, [%rd7+48];
	fma.rn.f64 	%fd2166, %fd2165, %fd626, %fd2164;
	ld.global.f64 	%fd2167, [%rd7+56];
	fma.rn.f64 	%fd2168, %fd2167, %fd625, %fd2166;
	ld.global.f64 	%fd2169, [%rd7+64];
	fma.rn.f64 	%fd2170, %fd2169, %fd624, %fd2168;
	ld.global.f64 	%fd2171, [%rd7+72];
	fma.rn.f64 	%fd2172, %fd2171, %fd623, %fd2170;
	ld.global.f64 	%fd2173, [%rd7+80];
	sub.f64 	%fd2174, %fd2172, %fd2173;
	abs.f64 	%fd2175, %fd2174;
	ld.global.f64 	%fd2177, [%rd5];
	setp.lt.f64 	%p187, %fd2175, %fd2177;
	ld.global.f64 	%fd2179, [%rd7+96];
	fma.rn.f64 	%fd2180, %fd2179, %fd2152, 0d0000000000000000;
	ld.global.f64 	%fd2181, [%rd7+104];
	fma.rn.f64 	%fd2182, %fd2181, %fd631, %fd2180;
	ld.global.f64 	%fd2183, [%rd7+112];
	fma.rn.f64 	%fd2184, %fd2183, %fd630, %fd2182;
	ld.global.f64 	%fd2185, [%rd7+120];
	fma.rn.f64 	%fd2186, %fd2185, %fd629, %fd2184;
	ld.global.f64 	%fd2187, [%rd7+128];
	fma.rn.f64 	%fd2188, %fd2187, %fd628, %fd2186;
	ld.global.f64 	%fd2189, [%rd7+136];
	fma.rn.f64 	%fd2190, %fd2189, %fd627, %fd2188;
	ld.global.f64 	%fd2191, [%rd7+144];
	fma.rn.f64 	%fd2192, %fd2191, %fd626, %fd2190;
	ld.global.f64 	%fd2193, [%rd7+152];
	fma.rn.f64 	%fd2194, %fd2193, %fd625, %fd2192;
	ld.global.f64 	%fd2195, [%rd7+160];
	fma.rn.f64 	%fd2196, %fd2195, %fd624, %fd2194;
	ld.global.f64 	%fd2197, [%rd7+168];
	fma.rn.f64 	%fd2198, %fd2197, %fd623, %fd2196;
	ld.global.f64 	%fd2199, [%rd7+176];
	sub.f64 	%fd2200, %fd2198, %fd2199;
	abs.f64 	%fd2201, %fd2200;
	ld.global.f64 	%fd2203, [%rd5+8];
	setp.lt.f64 	%p188, %fd2201, %fd2203;
	ld.global.f64 	%fd2205, [%rd7+192];
	fma.rn.f64 	%fd2206, %fd2205, %fd2152, 0d0000000000000000;
	ld.global.f64 	%fd2207, [%rd7+200];
	fma.rn.f64 	%fd2208, %fd2207, %fd631, %fd2206;
	ld.global.f64 	%fd2209, [%rd7+208];
	fma.rn.f64 	%fd2210, %fd2209, %fd630, %fd2208;
	ld.global.f64 	%fd2211, [%rd7+216];
	fma.rn.f64 	%fd2212, %fd2211, %fd629, %fd2210;
	ld.global.f64 	%fd2213, [%rd7+224];
	fma.rn.f64 	%fd2214, %fd2213, %fd628, %fd2212;
	ld.global.f64 	%fd2215, [%rd7+232];
	fma.rn.f64 	%fd2216, %fd2215, %fd627, %fd2214;
	ld.global.f64 	%fd2217, [%rd7+240];
	fma.rn.f64 	%fd2218, %fd2217, %fd626, %fd2216;
	ld.global.f64 	%fd2219, [%rd7+248];
	fma.rn.f64 	%fd2220, %fd2219, %fd625, %fd2218;
	ld.global.f64 	%fd2221, [%rd7+256];
	fma.rn.f64 	%fd2222, %fd2221, %fd624, %fd2220;
	ld.global.f64 	%fd2223, [%rd7+264];
	fma.rn.f64 	%fd2224, %fd2223, %fd623, %fd2222;
	ld.global.f64 	%fd2225, [%rd7+272];
	sub.f64 	%fd2226, %fd2224, %fd2225;
	abs.f64 	%fd2227, %fd2226;
	ld.global.f64 	%fd2229, [%rd5+16];
	setp.lt.f64 	%p189, %fd2227, %fd2229;
	ld.global.f64 	%fd2231, [%rd7+288];
	fma.rn.f64 	%fd2232, %fd2231, %fd2152, 0d0000000000000000;
	ld.global.f64 	%fd2233, [%rd7+296];
	fma.rn.f64 	%fd2234, %fd2233, %fd631, %fd2232;
	ld.global.f64 	%fd2235, [%rd7+304];
	fma.rn.f64 	%fd2236, %fd2235, %fd630, %fd2234;
	ld.global.f64 	%fd2237, [%rd7+312];
	fma.rn.f64 	%fd2238, %fd2237, %fd629, %fd2236;
	ld.global.f64 	%fd2239, [%rd7+320];
	fma.rn.f64 	%fd2240, %fd2239, %fd628, %fd2238;
	ld.global.f64 	%fd2241, [%rd7+328];
	fma.rn.f64 	%fd2242, %fd2241, %fd627, %fd2240;
	ld.global.f64 	%fd2243, [%rd7+336];
	fma.rn.f64 	%fd2244, %fd2243, %fd626, %fd2242;
	ld.global.f64 	%fd2245, [%rd7+344];
	fma.rn.f64 	%fd2246, %fd2245, %fd625, %fd2244;
	ld.global.f64 	%fd2247, [%rd7+352];
	fma.rn.f64 	%fd2248, %fd2247, %fd624, %fd2246;
	ld.global.f64 	%fd2249, [%rd7+360];
	fma.rn.f64 	%fd2250, %fd2249, %fd623, %fd2248;
	ld.global.f64 	%fd2251, [%rd7+368];
	sub.f64 	%fd2252, %fd2250, %fd2251;
	abs.f64 	%fd2253, %fd2252;
	ld.global.f64 	%fd2255, [%rd5+24];
	setp.lt.f64 	%p190, %fd2253, %fd2255;
	ld.global.f64 	%fd2257, [%rd7+384];
	fma.rn.f64 	%fd2258, %fd2257, %fd2152, 0d0000000000000000;
	ld.global.f64 	%fd2259, [%rd7+392];
	fma.rn.f64 	%fd2260, %fd2259, %fd631, %fd2258;
	ld.global.f64 	%fd2261, [%rd7+400];
	fma.rn.f64 	%fd2262, %fd2261, %fd630, %fd2260;
	ld.global.f64 	%fd2263, [%rd7+408];
	fma.rn.f64 	%fd2264, %fd2263, %fd629, %fd2262;
	ld.global.f64 	%fd2265, [%rd7+416];
	fma.rn.f64 	%fd2266, %fd2265, %fd628, %fd2264;
	ld.global.f64 	%fd2267, [%rd7+424];
	fma.rn.f64 	%fd2268, %fd2267, %fd627, %fd2266;
	ld.global.f64 	%fd2269, [%rd7+432];
	fma.rn.f64 	%fd2270, %fd2269, %fd626, %fd2268;
	ld.global.f64 	%fd2271, [%rd7+440];
	fma.rn.f64 	%fd2272, %fd2271, %fd625, %fd2270;
	ld.global.f64 	%fd2273, [%rd7+448];
	fma.rn.f64 	%fd2274, %fd2273, %fd624, %fd2272;
	ld.global.f64 	%fd2275, [%rd7+456];
	fma.rn.f64 	%fd2276, %fd2275, %fd623, %fd2274;
	ld.global.f64 	%fd2277, [%rd7+464];
	sub.f64 	%fd2278, %fd2276, %fd2277;
	abs.f64 	%fd2279, %fd2278;
	ld.global.f64 	%fd2281, [%rd5+32];
	setp.lt.f64 	%p191, %fd2279, %fd2281;
	ld.global.f64 	%fd2283, [%rd7+480];
	fma.rn.f64 	%fd2284, %fd2283, %fd2152, 0d0000000000000000;
	ld.global.f64 	%fd2285, [%rd7+488];
	fma.rn.f64 	%fd2286, %fd2285, %fd631, %fd2284;
	ld.global.f64 	%fd2287, [%rd7+496];
	fma.rn.f64 	%fd2288, %fd2287, %fd630, %fd2286;
	ld.global.f64 	%fd2289, [%rd7+504];
	fma.rn.f64 	%fd2290, %fd2289, %fd629, %fd2288;
	ld.global.f64 	%fd2291, [%rd7+512];
	fma.rn.f64 	%fd2292, %fd2291, %fd628, %fd2290;
	ld.global.f64 	%fd2293, [%rd7+520];
	fma.rn.f64 	%fd2294, %fd2293, %fd627, %fd2292;
	ld.global.f64 	%fd2295, [%rd7+528];
	fma.rn.f64 	%fd2296, %fd2295, %fd626, %fd2294;
	ld.global.f64 	%fd2297, [%rd7+536];
	fma.rn.f64 	%fd2298, %fd2297, %fd625, %fd2296;
	ld.global.f64 	%fd2299, [%rd7+544];
	fma.rn.f64 	%fd2300, %fd2299, %fd624, %fd2298;
	ld.global.f64 	%fd2301, [%rd7+552];
	fma.rn.f64 	%fd2302, %fd2301, %fd623, %fd2300;
	ld.global.f64 	%fd2303, [%rd7+560];
	sub.f64 	%fd2304, %fd2302, %fd2303;
	abs.f64 	%fd2305, %fd2304;
	ld.global.f64 	%fd2307, [%rd5+40];
	setp.lt.f64 	%p192, %fd2305, %fd2307;
	ld.global.f64 	%fd2309, [%rd7+576];
	fma.rn.f64 	%fd2310, %fd2309, %fd2152, 0d0000000000000000;
	ld.global.f64 	%fd2311, [%rd7+584];
	fma.rn.f64 	%fd2312, %fd2311, %fd631, %fd2310;
	ld.global.f64 	%fd2313, [%rd7+592];
	fma.rn.f64 	%fd2314, %fd2313, %fd630, %fd2312;
	ld.global.f64 	%fd2315, [%rd7+600];
	fma.rn.f64 	%fd2316, %fd2315, %fd629, %fd2314;
	ld.global.f64 	%fd2317, [%rd7+608];
	fma.rn.f64 	%fd2318, %fd2317, %fd628, %fd2316;
	ld.global.f64 	%fd2319, [%rd7+616];
	fma.rn.f64 	%fd2320, %fd2319, %fd627, %fd2318;
	ld.global.f64 	%fd2321, [%rd7+624];
	fma.rn.f64 	%fd2322, %fd2321, %fd626, %fd2320;
	ld.global.f64 	%fd2323, [%rd7+632];
	fma.rn.f64 	%fd2324, %fd2323, %fd625, %fd2322;
	ld.global.f64 	%fd2325, [%rd7+640];
	fma.rn.f64 	%fd2326, %fd2325, %fd624, %fd2324;
	ld.global.f64 	%fd2327, [%rd7+648];
	fma.rn.f64 	%fd2328, %fd2327, %fd623, %fd2326;
	ld.global.f64 	%fd2329, [%rd7+656];
	sub.f64 	%fd2330, %fd2328, %fd2329;
	abs.f64 	%fd2331, %fd2330;
	ld.global.f64 	%fd2333, [%rd5+48];
	setp.lt.f64 	%p193, %fd2331, %fd2333;
	ld.global.f64 	%fd2335, [%rd7+672];
	fma.rn.f64 	%fd2336, %fd2335, %fd2152, 0d0000000000000000;
	ld.global.f64 	%fd2337, [%rd7+680];
	fma.rn.f64 	%fd2338, %fd2337, %fd631, %fd2336;
	ld.global.f64 	%fd2339, [%rd7+688];
	fma.rn.f64 	%fd2340, %fd2339, %fd630, %fd2338;
	ld.global.f64 	%fd2341, [%rd7+696];
	fma.rn.f64 	%fd2342, %fd2341, %fd629, %fd2340;
	ld.global.f64 	%fd2343, [%rd7+704];
	fma.rn.f64 	%fd2344, %fd2343, %fd628, %fd2342;
	ld.global.f64 	%fd2345, [%rd7+712];
	fma.rn.f64 	%fd2346, %fd2345, %fd627, %fd2344;
	ld.global.f64 	%fd2347, [%rd7+720];
	fma.rn.f64 	%fd2348, %fd2347, %fd626, %fd2346;
	ld.global.f64 	%fd2349, [%rd7+728];
	fma.rn.f64 	%fd2350, %fd2349, %fd625, %fd2348;
	ld.global.f64 	%fd2351, [%rd7+736];
	fma.rn.f64 	%fd2352, %fd2351, %fd624, %fd2350;
	ld.global.f64 	%fd2353, [%rd7+744];
	fma.rn.f64 	%fd2354, %fd2353, %fd623, %fd2352;
	ld.global.f64 	%fd2355, [%rd7+752];
	sub.f64 	%fd2356, %fd2354, %fd2355;
	abs.f64 	%fd2357, %fd2356;
	ld.global.f64 	%fd2359, [%rd5+56];
	setp.lt.f64 	%p194, %fd2357, %fd2359;
	ld.global.f64 	%fd2361, [%rd7+768];
	fma.rn.f64 	%fd2362, %fd2361, %fd2152, 0d0000000000000000;
	ld.global.f64 	%fd2363, [%rd7+776];
	fma.rn.f64 	%fd2364, %fd2363, %fd631, %fd2362;
	ld.global.f64 	%fd2365, [%rd7+784];
	fma.rn.f64 	%fd2366, %fd2365, %fd630, %fd2364;
	ld.global.f64 	%fd2367, [%rd7+792];
	fma.rn.f64 	%fd2368, %fd2367, %fd629, %fd2366;
	ld.global.f64 	%fd2369, [%rd7+800];
	fma.rn.f64 	%fd2370, %fd2369, %fd628, %fd2368;
	ld.global.f64 	%fd2371, [%rd7+808];
	fma.rn.f64 	%fd2372, %fd2371, %fd627, %fd2370;
	ld.global.f64 	%fd2373, [%rd7+816];
	fma.rn.f64 	%fd2374, %fd2373, %fd626, %fd2372;
	ld.global.f64 	%fd2375, [%rd7+824];
	fma.rn.f64 	%fd2376, %fd2375, %fd625, %fd2374;
	ld.global.f64 	%fd2377, [%rd7+832];
	fma.rn.f64 	%fd2378, %fd2377, %fd624, %fd2376;
	ld.global.f64 	%fd2379, [%rd7+840];
	fma.rn.f64 	%fd2380, %fd2379, %fd623, %fd2378;
	ld.global.f64 	%fd2381, [%rd7+848];
	sub.f64 	%fd2382, %fd2380, %fd2381;
	abs.f64 	%fd2383, %fd2382;
	ld.global.f64 	%fd2385, [%rd5+64];
	setp.lt.f64 	%p195, %fd2383, %fd2385;
	ld.global.f64 	%fd2387, [%rd7+864];
	fma.rn.f64 	%fd2388, %fd2387, %fd2152, 0d0000000000000000;
	ld.global.f64 	%fd2389, [%rd7+872];
	fma.rn.f64 	%fd2390, %fd2389, %fd631, %fd2388;
	ld.global.f64 	%fd2391, [%rd7+880];
	fma.rn.f64 	%fd2392, %fd2391, %fd630, %fd2390;
	ld.global.f64 	%fd2393, [%rd7+888];
	fma.rn.f64 	%fd2394, %fd2393, %fd629, %fd2392;
	ld.global.f64 	%fd2395, [%rd7+896];
	fma.rn.f64 	%fd2396, %fd2395, %fd628, %fd2394;
	ld.global.f64 	%fd2397, [%rd7+904];
	fma.rn.f64 	%fd2398, %fd2397, %fd627, %fd2396;
	ld.global.f64 	%fd2399, [%rd7+912];
	fma.rn.f64 	%fd2400, %fd2399, %fd626, %fd2398;
	ld.global.f64 	%fd2401, [%rd7+920];
	fma.rn.f64 	%fd2402, %fd2401, %fd625, %fd2400;
	ld.global.f64 	%fd2403, [%rd7+928];
	fma.rn.f64 	%fd2404, %fd2403, %fd624, %fd2402;
	ld.global.f64 	%fd2405, [%rd7+936];
	fma.rn.f64 	%fd2406, %fd2405, %fd623, %fd2404;
	ld.global.f64 	%fd2407, [%rd7+944];
	sub.f64 	%fd2408, %fd2406, %fd2407;
	abs.f64 	%fd2409, %fd2408;
	ld.global.f64 	%fd2410, [%rd5+72];
	setp.lt.f64 	%p196, %fd2409, %fd2410;
	and.pred  	%p197, %p196, %p195;
	and.pred  	%p198, %p197, %p194;
	and.pred  	%p199, %p198, %p193;
	and.pred  	%p200, %p199, %p192;
	and.pred  	%p201, %p200, %p191;
	and.pred  	%p202, %p201, %p190;
	and.pred  	%p203, %p202, %p189;
	and.pred  	%p204, %p203, %p188;
	and.pred  	%p205, %p204, %p187;
	selp.u32 	%r3305, 1, 0, %p205;
$L__BB4_1492:
	add.s32 	%r650, %r220, 6;
	setp.ge.s32 	%p206, %r650, %r140;
	mov.b32 	%r3306, 1;
	@%p206 bra 	$L__BB4_1524;
	ld.global.u64 	%rd2587, [%rd6+72];
	or.b64  	%rd3173, %rd2180, %rd2587;
	and.b64  	%rd3174, %rd3173, -4294967296;
	setp.ne.s64 	%p207, %rd3174, 0;
	@%p207 bra 	$L__BB4_1495;
	cvt.u32.u64 	%r651, %rd2587;
	cvt.u32.u64 	%r652, %rd2180;
	div.u32 	%r653, %r652, %r651;
	mul.lo.s32 	%r654, %r653, %r651;
	sub.s32 	%r655, %r652, %r654;
	cvt.u64.u32 	%rd5525, %r653;
	cvt.u64.u32 	%rd5526, %r655;
	bra.uni 	$L__BB4_1496;
$L__BB4_1495:
	div.s64 	%rd5525, %rd2180, %rd2587;
	mul.lo.s64 	%rd3175, %rd5525, %rd2587;
	sub.s64 	%rd5526, %rd2180, %rd3175;
$L__BB4_1496:
	ld.global.f64 	%fd2411, [%rd8+216];
	cvt.rn.f64.s64 	%fd2412, %rd5526;
	ld.global.f64 	%fd2413, [%rd8+232];
	fma.rn.f64 	%fd632, %fd2413, %fd2412, %fd2411;
	ld.global.u64 	%rd2594, [%rd6+64];
	or.b64  	%rd3176, %rd5525, %rd2594;
	and.b64  	%rd3177, %rd3176, -4294967296;
	setp.ne.s64 	%p208, %rd3177, 0;
	@%p208 bra 	$L__BB4_1498;
	cvt.u32.u64 	%r656, %rd2594;
	cvt.u32.u64 	%r657, %rd5525;
	div.u32 	%r658, %r657, %r656;
	mul.lo.s32 	%r659, %r658, %r656;
	sub.s32 	%r660, %r657, %r659;
	cvt.u64.u32 	%rd5527, %r658;
	cvt.u64.u32 	%rd5528, %r660;
	bra.uni 	$L__BB4_1499;
$L__BB4_1498:
	div.s64 	%rd5527, %rd5525, %rd2594;
	mul.lo.s64 	%rd3178, %rd5527, %rd2594;
	sub.s64 	%rd5528, %rd5525, %rd3178;
$L__BB4_1499:
	ld.global.f64 	%fd2414, [%rd8+192];
	cvt.rn.f64.s64 	%fd2415, %rd5528;
	ld.global.f64 	%fd2416, [%rd8+208];
	fma.rn.f64 	%fd633, %fd2416, %fd2415, %fd2414;
	ld.global.u64 	%rd2601, [%rd6+56];
	or.b64  	%rd3179, %rd5527, %rd2601;
	and.b64  	%rd3180, %rd3179, -4294967296;
	setp.ne.s64 	%p209, %rd3180, 0;
	@%p209 bra 	$L__BB4_1501;
	cvt.u32.u64 	%r661, %rd2601;
	cvt.u32.u64 	%r662, %rd5527;
	div.u32 	%r663, %r662, %r661;
	mul.lo.s32 	%r664, %r663, %r661;
	sub.s32 	%r665, %r662, %r664;
	cvt.u64.u32 	%rd5529, %r663;
	cvt.u64.u32 	%rd5530, %r665;
	bra.uni 	$L__BB4_1502;
$L__BB4_1501:
	div.s64 	%rd5529, %rd5527, %rd2601;
	mul.lo.s64 	%rd3181, %rd5529, %rd2601;
	sub.s64 	%rd5530, %rd5527, %rd3181;
$L__BB4_1502:
	ld.global.f64 	%fd2417, [%rd8+168];
	cvt.rn.f64.s64 	%fd2418, %rd5530;
	ld.global.f64 	%fd2419, [%rd8+184];
	fma.rn.f64 	%fd634, %fd2419, %fd2418, %fd2417;
	ld.global.u64 	%rd2608, [%rd6+48];
	or.b64  	%rd3182, %rd5529, %rd2608;
	and.b64  	%rd3183, %rd3182, -4294967296;
	setp.ne.s64 	%p210, %rd3183, 0;
	@%p210 bra 	$L__BB4_1504;
	cvt.u32.u64 	%r666, %rd2608;
	cvt.u32.u64 	%r667, %rd5529;
	div.u32 	%r668, %r667, %r666;
	mul.lo.s32 	%r669, %r668, %r666;
	sub.s32 	%r670, %r667, %r669;
	cvt.u64.u32 	%rd5531, %r668;
	cvt.u64.u32 	%rd5532, %r670;
	bra.uni 	$L__BB4_1505;
$L__BB4_1504:
	div.s64 	%rd5531, %rd5529, %rd2608;
	mul.lo.s64 	%rd3184, %rd5531, %rd2608;
	sub.s64 	%rd5532, %rd5529, %rd3184;
$L__BB4_1505:
	ld.global.f64 	%fd2420, [%rd8+144];
	cvt.rn.f64.s64 	%fd2421, %rd5532;
	ld.global.f64 	%fd2422, [%rd8+160];
	fma.rn.f64 	%fd635, %fd2422, %fd2421, %fd2420;
	ld.global.u64 	%rd2615, [%rd6+40];
	or.b64  	%rd3185, %rd5531, %rd2615;
	and.b64  	%rd3186, %rd3185, -4294967296;
	setp.ne.s64 	%p211, %rd3186, 0;
	@%p211 bra 	$L__BB4_1507;
	cvt.u32.u64 	%r671, %rd2615;
	cvt.u32.u64 	%r672, %rd5531;
	div.u32 	%r673, %r672, %r671;
	mul.lo.s32 	%r674, %r673, %r671;
	sub.s32 	%r675, %r672, %r674;
	cvt.u64.u32 	%rd5533, %r673;
	cvt.u64.u32 	%rd5534, %r675;
	bra.uni 	$L__BB4_1508;
$L__BB4_1507:
	div.s64 	%rd5533, %rd5531, %rd2615;
	mul.lo.s64 	%rd3187, %rd5533, %rd2615;
	sub.s64 	%rd5534, %rd5531, %rd3187;
$L__BB4_1508:
	ld.global.f64 	%fd2423, [%rd8+120];
	cvt.rn.f64.s64 	%fd2424, %rd5534;
	ld.global.f64 	%fd2425, [%rd8+136];
	fma.rn.f64 	%fd636, %fd2425, %fd2424, %fd2423;
	ld.global.u64 	%rd2622, [%rd6+32];
	or.b64  	%rd3188, %rd5533, %rd2622;
	and.b64  	%rd3189, %rd3188, -4294967296;
	setp.ne.s64 	%p212, %rd3189, 0;
	@%p212 bra 	$L__BB4_1510;
	cvt.u32.u64 	%r676, %rd2622;
	cvt.u32.u64 	%r677, %rd5533;
	div.u32 	%r678, %r677, %r676;
	mul.lo.s32 	%r679, %r678, %r676;
	sub.s32 	%r680, %r677, %r679;
	cvt.u64.u32 	%rd5535, %r678;
	cvt.u64.u32 	%rd5536, %r680;
	bra.uni 	$L__BB4_1511;
$L__BB4_1510:
	div.s64 	%rd5535, %rd5533, %rd2622;
	mul.lo.s64 	%rd3190, %rd5535, %rd2622;
	sub.s64 	%rd5536, %rd5533, %rd3190;
$L__BB4_1511:
	ld.global.f64 	%fd2426, [%rd8+96];
	cvt.rn.f64.s64 	%fd2427, %rd5536;
	ld.global.f64 	%fd2428, [%rd8+112];
	fma.rn.f64 	%fd637, %fd2428, %fd2427, %fd2426;
	ld.global.u64 	%rd2629, [%rd6+24];
	or.b64  	%rd3191, %rd5535, %rd2629;
	and.b64  	%rd3192, %rd3191, -4294967296;
	setp.ne.s64 	%p213, %rd3192, 0;
	@%p213 bra 	$L__BB4_1513;
	cvt.u32.u64 	%r681, %rd2629;
	cvt.u32.u64 	%r682, %rd5535;
	div.u32 	%r683, %r682, %r681;
	mul.lo.s32 	%r684, %r683, %r681;
	sub.s32 	%r685, %r682, %r684;
	cvt.u64.u32 	%rd5537, %r683;
	cvt.u64.u32 	%rd5538, %r685;
	bra.uni 	$L__BB4_1514;
$L__BB4_1513:
	div.s64 	%rd5537, %rd5535, %rd2629;
	mul.lo.s64 	%rd3193, %rd5537, %rd2629;
	sub.s64 	%rd5538, %rd5535, %rd3193;
$L__BB4_1514:
	ld.global.f64 	%fd2429, [%rd8+72];
	cvt.rn.f64.s64 	%fd2430, %rd5538;
	ld.global.f64 	%fd2431, [%rd8+88];
	fma.rn.f64 	%fd638, %fd2431, %fd2430, %fd2429;
	ld.global.u64 	%rd2636, [%rd6+16];
	or.b64  	%rd3194, %rd5537, %rd2636;
	and.b64  	%rd3195, %rd3194, -4294967296;
	setp.ne.s64 	%p214, %rd3195, 0;
	@%p214 bra 	$L__BB4_1516;
	cvt.u32.u64 	%r686, %rd2636;
	cvt.u32.u64 	%r687, %rd5537;
	div.u32 	%r688, %r687, %r686;
	mul.lo.s32 	%r689, %r688, %r686;
	sub.s32 	%r690, %r687, %r689;
	cvt.u64.u32 	%rd5539, %r688;
	cvt.u64.u32 	%rd5540, %r690;
	bra.uni 	$L__BB4_1517;
$L__BB4_1516:
	div.s64 	%rd5539, %rd5537, %rd2636;
	mul.lo.s64 	%rd3196, %rd5539, %rd2636;
	sub.s64 	%rd5540, %rd5537, %rd3196;
$L__BB4_1517:
	ld.global.f64 	%fd2432, [%rd8+48];
	cvt.rn.f64.s64 	%fd2433, %rd5540;
	ld.global.f64 	%fd2434, [%rd8+64];
	fma.rn.f64 	%fd639, %fd2434, %fd2433, %fd2432;
	ld.global.u64 	%rd2643, [%rd6+8];
	or.b64  	%rd3197, %rd5539, %rd2643;
	and.b64  	%rd3198, %rd3197, -4294967296;
	setp.ne.s64 	%p215, %rd3198, 0;
	@%p215 bra 	$L__BB4_1519;
	cvt.u32.u64 	%r691, %rd2643;
	cvt.u32.u64 	%r692, %rd5539;
	div.u32 	%r693, %r692, %r691;
	mul.lo.s32 	%r694, %r693, %r691;
	sub.s32 	%r695, %r692, %r694;
	cvt.u64.u32 	%rd5541, %r693;
	cvt.u64.u32 	%rd5542, %r695;
	bra.uni 	$L__BB4_1520;
$L__BB4_1519:
	div.s64 	%rd5541, %rd5539, %rd2643;
	mul.lo.s64 	%rd3199, %rd5541, %rd2643;
	sub.s64 	%rd5542, %rd5539, %rd3199;
$L__BB4_1520:
	ld.global.f64 	%fd2435, [%rd8+24];
	cvt.rn.f64.s64 	%fd2436, %rd5542;
	ld.global.f64 	%fd2437, [%rd8+40];
	fma.rn.f64 	%fd640, %fd2437, %fd2436, %fd2435;
	ld.global.u64 	%rd2650, [%rd6];
	or.b64  	%rd3200, %rd5541, %rd2650;
	and.b64  	%rd3201, %rd3200, -4294967296;
	setp.ne.s64 	%p216, %rd3201, 0;
	@%p216 bra 	$L__BB4_1522;
	cvt.u32.u64 	%r696, %rd2650;
	cvt.u32.u64 	%r697, %rd5541;
	rem.u32 	%r698, %r697, %r696;
	cvt.u64.u32 	%rd5543, %r698;
	bra.uni 	$L__BB4_1523;
$L__BB4_1522:
	rem.s64 	%rd5543, %rd5541, %rd2650;
$L__BB4_1523:
	ld.global.f64 	%fd2438, [%rd8];
	cvt.rn.f64.s64 	%fd2439, %rd5543;
	ld.global.f64 	%fd2440, [%rd8+16];
	fma.rn.f64 	%fd2441, %fd2440, %fd2439, %fd2438;
	ld.global.f64 	%fd2442, [%rd7];
	fma.rn.f64 	%fd2443, %fd2442, %fd2441, 0d0000000000000000;
	ld.global.f64 	%fd2444, [%rd7+8];
	fma.rn.f64 	%fd2445, %fd2444, %fd640, %fd2443;
	ld.global.f64 	%fd2446, [%rd7+16];
	fma.rn.f64 	%fd2447, %fd2446, %fd639, %fd2445;
	ld.global.f64 	%fd2448, [%rd7+24];
	fma.rn.f64 	%fd2449, %fd2448, %fd638, %fd2447;
	ld.global.f64 	%fd2450, [%rd7+32];
	fma.rn.f64 	%fd2451, %fd2450, %fd637, %fd2449;
	ld.global.f64 	%fd2452, [%rd7+40];
	fma.rn.f64 	%fd2453, %fd2452, %fd636, %fd2451;
	ld.global.f64 	%fd2454, [%rd7+48];
	fma.rn.f64 	%fd2455, %fd2454, %fd635, %fd2453;
	ld.global.f64 	%fd2456, [%rd7+56];
	fma.rn.f64 	%fd2457, %fd2456, %fd634, %fd2455;
	ld.global.f64 	%fd2458, [%rd7+64];
	fma.rn.f64 	%fd2459, %fd2458, %fd633, %fd2457;
	ld.global.f64 	%fd2460, [%rd7+72];
	fma.rn.f64 	%fd2461, %fd2460, %fd632, %fd2459;
	ld.global.f64 	%fd2462, [%rd7+80];
	sub.f64 	%fd2463, %fd2461, %fd2462;
	abs.f64 	%fd2464, %fd2463;
	ld.global.f64 	%fd2466, [%rd5];
	setp.lt.f64 	%p217, %fd2464, %fd2466;
	ld.global.f64 	%fd2468, [%rd7+96];
	fma.rn.f64 	%fd2469, %fd2468, %fd2441, 0d0000000000000000;
	ld.global.f64 	%fd2470, [%rd7+104];
	fma.rn.f64 	%fd2471, %fd2470, %fd640, %fd2469;
	ld.global.f64 	%fd2472, [%rd7+112];
	fma.rn.f64 	%fd2473, %fd2472, %fd639, %fd2471;
	ld.global.f64 	%fd2474, [%rd7+120];
	fma.rn.f64 	%fd2475, %fd2474, %fd638, %fd2473;
	ld.global.f64 	%fd2476, [%rd7+128];
	fma.rn.f64 	%fd2477, %fd2476, %fd637, %fd2475;
	ld.global.f64 	%fd2478, [%rd7+136];
	fma.rn.f64 	%fd2479, %fd2478, %fd636, %fd2477;
	ld.global.f64 	%fd2480, [%rd7+144];
	fma.rn.f64 	%fd2481, %fd2480, %fd635, %fd2479;
	ld.global.f64 	%fd2482, [%rd7+152];
	fma.rn.f64 	%fd2483, %fd2482, %fd634, %fd2481;
	ld.global.f64 	%fd2484, [%rd7+160];
	fma.rn.f64 	%fd2485, %fd2484, %fd633, %fd2483;
	ld.global.f64 	%fd2486, [%rd7+168];
	fma.rn.f64 	%fd2487, %fd2486, %fd632, %fd2485;
	ld.global.f64 	%fd2488, [%rd7+176];
	sub.f64 	%fd2489, %fd2487, %fd2488;
	abs.f64 	%fd2490, %fd2489;
	ld.global.f64 	%fd2492, [%rd5+8];
	setp.lt.f64 	%p218, %fd2490, %fd2492;
	ld.global.f64 	%fd2494, [%rd7+192];
	fma.rn.f64 	%fd2495, %fd2494, %fd2441, 0d0000000000000000;
	ld.global.f64 	%fd2496, [%rd7+200];
	fma.rn.f64 	%fd2497, %fd2496, %fd640, %fd2495;
	ld.global.f64 	%fd2498, [%rd7+208];
	fma.rn.f64 	%fd2499, %fd2498, %fd639, %fd2497;
	ld.global.f64 	%fd2500, [%rd7+216];
	fma.rn.f64 	%fd2501, %fd2500, %fd638, %fd2499;
	ld.global.f64 	%fd2502, [%rd7+224];
	fma.rn.f64 	%fd2503, %fd2502, %fd637, %fd2501;
	ld.global.f64 	%fd2504, [%rd7+232];
	fma.rn.f64 	%fd2505, %fd2504, %fd636, %fd2503;
	ld.global.f64 	%fd2506, [%rd7+240];
	fma.rn.f64 	%fd2507, %fd2506, %fd635, %fd2505;
	ld.global.f64 	%fd2508, [%rd7+248];
	fma.rn.f64 	%fd2509, %fd2508, %fd634, %fd2507;
	ld.global.f64 	%fd2510, [%rd7+256];
	fma.rn.f64 	%fd2511, %fd2510, %fd633, %fd2509;
	ld.global.f64 	%fd2512, [%rd7+264];
	fma.rn.f64 	%fd2513, %fd2512, %fd632, %fd2511;
	ld.global.f64 	%fd2514, [%rd7+272];
	sub.f64 	%fd2515, %fd2513, %fd2514;
	abs.f64 	%fd2516, %fd2515;
	ld.global.f64 	%fd2518, [%rd5+16];
	setp.lt.f64 	%p219, %fd2516, %fd2518;
	ld.global.f64 	%fd2520, [%rd7+288];
	fma.rn.f64 	%fd2521, %fd2520, %fd2441, 0d0000000000000000;
	ld.global.f64 	%fd2522, [%rd7+296];
	fma.rn.f64 	%fd2523, %fd2522, %fd640, %fd2521;
	ld.global.f64 	%fd2524, [%rd7+304];
	fma.rn.f64 	%fd2525, %fd2524, %fd639, %fd2523;
	ld.global.f64 	%fd2526, [%rd7+312];
	fma.rn.f64 	%fd2527, %fd2526, %fd638, %fd2525;
	ld.global.f64 	%fd2528, [%rd7+320];
	fma.rn.f64 	%fd2529, %fd2528, %fd637, %fd2527;
	ld.global.f64 	%fd2530, [%rd7+328];
	fma.rn.f64 	%fd2531, %fd2530, %fd636, %fd2529;
	ld.global.f64 	%fd2532, [%rd7+336];
	fma.rn.f64 	%fd2533, %fd2532, %fd635, %fd2531;
	ld.global.f64 	%fd2534, [%rd7+344];
	fma.rn.f64 	%fd2535, %fd2534, %fd634, %fd2533;
	ld.global.f64 	%fd2536, [%rd7+352];
	fma.rn.f64 	%fd2537, %fd2536, %fd633, %fd2535;
	ld.global.f64 	%fd2538, [%rd7+360];
	fma.rn.f64 	%fd2539, %fd2538, %fd632, %fd2537;
	ld.global.f64 	%fd2540, [%rd7+368];
	sub.f64 	%fd2541, %fd2539, %fd2540;
	abs.f64 	%fd2542, %fd2541;
	ld.global.f64 	%fd2544, [%rd5+24];
	setp.lt.f64 	%p220, %fd2542, %fd2544;
	ld.global.f64 	%fd2546, [%rd7+384];
	fma.rn.f64 	%fd2547, %fd2546, %fd2441, 0d0000000000000000;
	ld.global.f64 	%fd2548, [%rd7+392];
	fma.rn.f64 	%fd2549, %fd2548, %fd640, %fd2547;
	ld.global.f64 	%fd2550, [%rd7+400];
	fma.rn.f64 	%fd2551, %fd2550, %fd639, %fd2549;
	ld.global.f64 	%fd2552, [%rd7+408];
	fma.rn.f64 	%fd2553, %fd2552, %fd638, %fd2551;
	ld.global.f64 	%fd2554, [%rd7+416];
	fma.rn.f64 	%fd2555, %fd2554, %fd637, %fd2553;
	ld.global.f64 	%fd2556, [%rd7+424];
	fma.rn.f64 	%fd2557, %fd2556, %fd636, %fd2555;
	ld.global.f64 	%fd2558, [%rd7+432];
	fma.rn.f64 	%fd2559, %fd2558, %fd635, %fd2557;
	ld.global.f64 	%fd2560, [%rd7+440];
	fma.rn.f64 	%fd2561, %fd2560, %fd634, %fd2559;
	ld.global.f64 	%fd2562, [%rd7+448];
	fma.rn.f64 	%fd2563, %fd2562, %fd633, %fd2561;
	ld.global.f64 	%fd2564, [%rd7+456];
	fma.rn.f64 	%fd2565, %fd2564, %fd632, %fd2563;
	ld.global.f64 	%fd2566, [%rd7+464];
	sub.f64 	%fd2567, %fd2565, %fd2566;
	abs.f64 	%fd2568, %fd2567;
	ld.global.f64 	%fd2570, [%rd5+32];
	setp.lt.f64 	%p221, %fd2568, %fd2570;
	ld.global.f64 	%fd2572, [%rd7+480];
	fma.rn.f64 	%fd2573, %fd2572, %fd2441, 0d0000000000000000;
	ld.global.f64 	%fd2574, [%rd7+488];
	fma.rn.f64 	%fd2575, %fd2574, %fd640, %fd2573;
	ld.global.f64 	%fd2576, [%rd7+496];
	fma.rn.f64 	%fd2577, %fd2576, %fd639, %fd2575;
	ld.global.f64 	%fd2578, [%rd7+504];
	fma.rn.f64 	%fd2579, %fd2578, %fd638, %fd2577;
	ld.global.f64 	%fd2580, [%rd7+512];
	fma.rn.f64 	%fd2581, %fd2580, %fd637, %fd2579;
	ld.global.f64 	%fd2582, [%rd7+520];
	fma.rn.f64 	%fd2583, %fd2582, %fd636, %fd2581;
	ld.global.f64 	%fd2584, [%rd7+528];
	fma.rn.f64 	%fd2585, %fd2584, %fd635, %fd2583;
	ld.global.f64 	%fd2586, [%rd7+536];
	fma.rn.f64 	%fd2587, %fd2586, %fd634, %fd2585;
	ld.global.f64 	%fd2588, [%rd7+544];
	fma.rn.f64 	%fd2589, %fd2588, %fd633, %fd2587;
	ld.global.f64 	%fd2590, [%rd7+552];
	fma.rn.f64 	%fd2591, %fd2590, %fd632, %fd2589;
	ld.global.f64 	%fd2592, [%rd7+560];
	sub.f64 	%fd2593, %fd2591, %fd2592;
	abs.f64 	%fd2594, %fd2593;
	ld.global.f64 	%fd2596, [%rd5+40];
	setp.lt.f64 	%p222, %fd2594, %fd2596;
	ld.global.f64 	%fd2598, [%rd7+576];
	fma.rn.f64 	%fd2599, %fd2598, %fd2441, 0d0000000000000000;
	ld.global.f64 	%fd2600, [%rd7+584];
	fma.rn.f64 	%fd2601, %fd2600, %fd640, %fd2599;
	ld.global.f64 	%fd2602, [%rd7+592];
	fma.rn.f64 	%fd2603, %fd2602, %fd639, %fd2601;
	ld.global.f64 	%fd2604, [%rd7+600];
	fma.rn.f64 	%fd2605, %fd2604, %fd638, %fd2603;
	ld.global.f64 	%fd2606, [%rd7+608];
	fma.rn.f64 	%fd2607, %fd2606, %fd637, %fd2605;
	ld.global.f64 	%fd2608, [%rd7+616];
	fma.rn.f64 	%fd2609, %fd2608, %fd636, %fd2607;
	ld.global.f64 	%fd2610, [%rd7+624];
	fma.rn.f64 	%fd2611, %fd2610, %fd635, %fd2609;
	ld.global.f64 	%fd2612, [%rd7+632];
	fma.rn.f64 	%fd2613, %fd2612, %fd634, %fd2611;
	ld.global.f64 	%fd2614, [%rd7+640];
	fma.rn.f64 	%fd2615, %fd2614, %fd633, %fd2613;
	ld.global.f64 	%fd2616, [%rd7+648];
	fma.rn.f64 	%fd2617, %fd2616, %fd632, %fd2615;
	ld.global.f64 	%fd2618, [%rd7+656];
	sub.f64 	%fd2619, %fd2617, %fd2618;
	abs.f64 	%fd2620, %fd2619;
	ld.global.f64 	%fd2622, [%rd5+48];
	setp.lt.f64 	%p223, %fd2620, %fd2622;
	ld.global.f64 	%fd2624, [%rd7+672];
	fma.rn.f64 	%fd2625, %fd2624, %fd2441, 0d0000000000000000;
	ld.global.f64 	%fd2626, [%rd7+680];
	fma.rn.f64 	%fd2627, %fd2626, %fd640, %fd2625;
	ld.global.f64 	%fd2628, [%rd7+688];
	fma.rn.f64 	%fd2629, %fd2628, %fd639, %fd2627;
	ld.global.f64 	%fd2630, [%rd7+696];
	fma.rn.f64 	%fd2631, %fd2630, %fd638, %fd2629;
	ld.global.f64 	%fd2632, [%rd7+704];
	fma.rn.f64 	%fd2633, %fd2632, %fd637, %fd2631;
	ld.global.f64 	%fd2634, [%rd7+712];
	fma.rn.f64 	%fd2635, %fd2634, %fd636, %fd2633;
	ld.global.f64 	%fd2636, [%rd7+720];
	fma.rn.f64 	%fd2637, %fd2636, %fd635, %fd2635;
	ld.global.f64 	%fd2638, [%rd7+728];
	fma.rn.f64 	%fd2639, %fd2638, %fd634, %fd2637;
	ld.global.f64 	%fd2640, [%rd7+736];
	fma.rn.f64 	%fd2641, %fd2640, %fd633, %fd2639;
	ld.global.f64 	%fd2642, [%rd7+744];
	fma.rn.f64 	%fd2643, %fd2642, %fd632, %fd2641;
	ld.global.f64 	%fd2644, [%rd7+752];
	sub.f64 	%fd2645, %fd2643, %fd2644;
	abs.f64 	%fd2646, %fd2645;
	ld.global.f64 	%fd2648, [%rd5+56];
	setp.lt.f64 	%p224, %fd2646, %fd2648;
	ld.global.f64 	%fd2650, [%rd7+768];
	fma.rn.f64 	%fd2651, %fd2650, %fd2441, 0d0000000000000000;
	ld.global.f64 	%fd2652, [%rd7+776];
	fma.rn.f64 	%fd2653, %fd2652, %fd640, %fd2651;
	ld.global.f64 	%fd2654, [%rd7+784];
	fma.rn.f64 	%fd2655, %fd2654, %fd639, %fd2653;
	ld.global.f64 	%fd2656, [%rd7+792];
	fma.rn.f64 	%fd2657, %fd2656, %fd638, %fd2655;
	ld.global.f64 	%fd2658, [%rd7+800];
	fma.rn.f64 	%fd2659, %fd2658, %fd637, %fd2657;
	ld.global.f64 	%fd2660, [%rd7+808];
	fma.rn.f64 	%fd2661, %fd2660, %fd636, %fd2659;
	ld.global.f64 	%fd2662, [%rd7+816];
	fma.rn.f64 	%fd2663, %fd2662, %fd635, %fd2661;
	ld.global.f64 	%fd2664, [%rd7+824];
	fma.rn.f64 	%fd2665, %fd2664, %fd634, %fd2663;
	ld.global.f64 	%fd2666, [%rd7+832];
	fma.rn.f64 	%fd2667, %fd2666, %fd633, %fd2665;
	ld.global.f64 	%fd2668, [%rd7+840];
	fma.rn.f64 	%fd2669, %fd2668, %fd632, %fd2667;
	ld.global.f64 	%fd2670, [%rd7+848];
	sub.f64 	%fd2671, %fd2669, %fd2670;
	abs.f64 	%fd2672, %fd2671;
	ld.global.f64 	%fd2674, [%rd5+64];
	setp.lt.f64 	%p225, %fd2672, %fd2674;
	ld.global.f64 	%fd2676, [%rd7+864];
	fma.rn.f64 	%fd2677, %fd2676, %fd2441, 0d0000000000000000;
	ld.global.f64 	%fd2678, [%rd7+872];
	fma.rn.f64 	%fd2679, %fd2678, %fd640, %fd2677;
	ld.global.f64 	%fd2680, [%rd7+880];
	fma.rn.f64 	%fd2681, %fd2680, %fd639, %fd2679;
	ld.global.f64 	%fd2682, [%rd7+888];
	fma.rn.f64 	%fd2683, %fd2682, %fd638, %fd2681;
	ld.global.f64 	%fd2684, [%rd7+896];
	fma.rn.f64 	%fd2685, %fd2684, %fd637, %fd2683;
	ld.global.f64 	%fd2686, [%rd7+904];
	fma.rn.f64 	%fd2687, %fd2686, %fd636, %fd2685;
	ld.global.f64 	%fd2688, [%rd7+912];
	fma.rn.f64 	%fd2689, %fd2688, %fd635, %fd2687;
	ld.global.f64 	%fd2690, [%rd7+920];
	fma.rn.f64 	%fd2691, %fd2690, %fd634, %fd2689;
	ld.global.f64 	%fd2692, [%rd7+928];
	fma.rn.f64 	%fd2693, %fd2692, %fd633, %fd2691;
	ld.global.f64 	%fd2694, [%rd7+936];
	fma.rn.f64 	%fd2695, %fd2694, %fd632, %fd2693;
	ld.global.f64 	%fd2696, [%rd7+944];
	sub.f64 	%fd2697, %fd2695, %fd2696;
	abs.f64 	%fd2698, %fd2697;
	ld.global.f64 	%fd2699, [%rd5+72];
	setp.lt.f64 	%p226, %fd2698, %fd2699;
	and.pred  	%p227, %p226, %p225;
	and.pred  	%p228, %p227, %p224;
	and.pred  	%p229, %p228, %p223;
	and.pred  	%p230, %p229, %p222;
	and.pred  	%p231, %p230, %p221;
	and.pred  	%p232, %p231, %p220;
	and.pred  	%p233, %p232, %p219;
	and.pred  	%p234, %p233, %p218;
	and.pred  	%p235, %p234, %p217;
	selp.u32 	%r3306, 1, 0, %p235;
$L__BB4_1524:
	add.s32 	%r700, %r220, 7;
	setp.ge.s32 	%p236, %r700, %r140;
	mov.b32 	%r3307, 1;
	@%p236 bra 	$L__BB4_1556;
	ld.global.u64 	%rd2654, [%rd6+72];
	or.b64  	%rd3202, %rd2181, %rd2654;
	and.b64  	%rd3203, %rd3202, -4294967296;
	setp.ne.s64 	%p237, %rd3203, 0;
	@%p237 bra 	$L__BB4_1527;
	cvt.u32.u64 	%r701, %rd2654;
	cvt.u32.u64 	%r702, %rd2181;
	div.u32 	%r703, %r702, %r701;
	mul.lo.s32 	%r704, %r703, %r701;
	sub.s32 	%r705, %r702, %r704;
	cvt.u64.u32 	%rd5544, %r703;
	cvt.u64.u32 	%rd5545, %r705;
	bra.uni 	$L__BB4_1528;
$L__BB4_1527:
	div.s64 	%rd5544, %rd2181, %rd2654;
	mul.lo.s64 	%rd3204, %rd5544, %rd2654;
	sub.s64 	%rd5545, %rd2181, %rd3204;
$L__BB4_1528:
	ld.global.f64 	%fd2700, [%rd8+216];
	cvt.rn.f64.s64 	%fd2701, %rd5545;
	ld.global.f64 	%fd2702, [%rd8+232];
	fma.rn.f64 	%fd641, %fd2702, %fd2701, %fd2700;
	ld.global.u64 	%rd2661, [%rd6+64];
	or.b64  	%rd3205, %rd5544, %rd2661;
	and.b64  	%rd3206, %rd3205, -4294967296;
	setp.ne.s64 	%p238, %rd3206, 0;
	@%p238 bra 	$L__BB4_1530;
	cvt.u32.u64 	%r706, %rd2661;
	cvt.u32.u64 	%r707, %rd5544;
	div.u32 	%r708, %r707, %r706;
	mul.lo.s32 	%r709, %r708, %r706;
	sub.s32 	%r710, %r707, %r709;
	cvt.u64.u32 	%rd5546, %r708;
	cvt.u64.u32 	%rd5547, %r710;
	bra.uni 	$L__BB4_1531;
$L__BB4_1530:
	div.s64 	%rd5546, %rd5544, %rd2661;
	mul.lo.s64 	%rd3207, %rd5546, %rd2661;
	sub.s64 	%rd5547, %rd5544, %rd3207;
$L__BB4_1531:
	ld.global.f64 	%fd2703, [%rd8+192];
	cvt.rn.f64.s64 	%fd2704, %rd5547;
	ld.global.f64 	%fd2705, [%rd8+208];
	fma.rn.f64 	%fd642, %fd2705, %fd2704, %fd2703;
	ld.global.u64 	%rd2668, [%rd6+56];
	or.b64  	%rd3208, %rd5546, %rd2668;
	and.b64  	%rd3209, %rd3208, -4294967296;
	setp.ne.s64 	%p239, %rd3209, 0;
	@%p239 bra 	$L__BB4_1533;
	cvt.u32.u64 	%r711, %rd2668;
	cvt.u32.u64 	%r712, %rd5546;
	div.u32 	%r713, %r712, %r711;
	mul.lo.s32 	%r714, %r713, %r711;
	sub.s32 	%r715, %r712, %r714;
	cvt.u64.u32 	%rd5548, %r713;
	cvt.u64.u32 	%rd5549, %r715;
	bra.uni 	$L__BB4_1534;
$L__BB4_1533:
	div.s64 	%rd5548, %rd5546, %rd2668;
	mul.lo.s64 	%rd3210, %rd5548, %rd2668;
	sub.s64 	%rd5549, %rd5546, %rd3210;
$L__BB4_1534:
	ld.global.f64 	%fd2706, [%rd8+168];
	cvt.rn.f64.s64 	%fd2707, %rd5549;
	ld.global.f64 	%fd2708, [%rd8+184];
	fma.rn.f64 	%fd643, %fd2708, %fd2707, %fd2706;
	ld.global.u64 	%rd2675, [%rd6+48];
	or.b64  	%rd3211, %rd5548, %rd2675;
	and.b64  	%rd3212, %rd3211, -4294967296;
	setp.ne.s64 	%p240, %rd3212, 0;
	@%p240 bra 	$L__BB4_1536;
	cvt.u32.u64 	%r716, %rd2675;
	cvt.u32.u64 	%r717, %rd5548;
	div.u32 	%r718, %r717, %r716;
	mul.lo.s32 	%r719, %r718, %r716;
	sub.s32 	%r720, %r717, %r719;
	cvt.u64.u32 	%rd5550, %r718;
	cvt.u64.u32 	%rd5551, %r720;
	bra.uni 	$L__BB4_1537;
$L__BB4_1536:
	div.s64 	%rd5550, %rd5548, %rd2675;
	mul.lo.s64 	%rd3213, %rd5550, %rd2675;
	sub.s64 	%rd5551, %rd5548, %rd3213;
$L__BB4_1537:
	ld.global.f64 	%fd2709, [%rd8+144];
	cvt.rn.f64.s64 	%fd2710, %rd5551;
	ld.global.f64 	%fd2711, [%rd8+160];
	fma.rn.f64 	%fd644, %fd2711, %fd2710, %fd2709;
	ld.global.u64 	%rd2682, [%rd6+40];
	or.b64  	%rd3214, %rd5550, %rd2682;
	and.b64  	%rd3215, %rd3214, -4294967296;
	setp.ne.s64 	%p241, %rd3215, 0;
	@%p241 bra 	$L__BB4_1539;
	cvt.u32.u64 	%r721, %rd2682;
	cvt.u32.u64 	%r722, %rd5550;
	div.u32 	%r723, %r722, %r721;
	mul.lo.s32 	%r724, %r723, %r721;
	sub.s32 	%r725, %r722, %r724;
	cvt.u64.u32 	%rd5552, %r723;
	cvt.u64.u32 	%rd5553, %r725;
	bra.uni 	$L__BB4_1540;
$L__BB4_1539:
	div.s64 	%rd5552, %rd5550, %rd2682;
	mul.lo.s64 	%rd3216, %rd5552, %rd2682;
	sub.s64 	%rd5553, %rd5550, %rd3216;
$L__BB4_1540:
	ld.global.f64 	%fd2712, [%rd8+120];
	cvt.rn.f64.s64 	%fd2713, %rd5553;
	ld.global.f64 	%fd2714, [%rd8+136];
	fma.rn.f64 	%fd645, %fd2714, %fd2713, %fd2712;
	ld.global.u64 	%rd2689, [%rd6+32];
	or.b64  	%rd3217, %rd5552, %rd2689;
	and.b64  	%rd3218, %rd3217, -4294967296;
	setp.ne.s64 	%p242, %rd3218, 0;
	@%p242 bra 	$L__BB4_1542;
	cvt.u32.u64 	%r726, %rd2689;
	cvt.u32.u64 	%r727, %rd5552;
	div.u32 	%r728, %r727, %r726;
	mul.lo.s32 	%r729, %r728, %r726;
	sub.s32 	%r730, %r727, %r729;
	cvt.u64.u32 	%rd5554, %r728;
	cvt.u64.u32 	%rd5555, %r730;
	bra.uni 	$L__BB4_1543;
$L__BB4_1542:
	div.s64 	%rd5554, %rd5552, %rd2689;
	mul.lo.s64 	%rd3219, %rd5554, %rd2689;
	sub.s64 	%rd5555, %rd5552, %rd3219;
$L__BB4_1543:
	ld.global.f64 	%fd2715, [%rd8+96];
	cvt.rn.f64.s64 	%fd2716, %rd5555;
	ld.global.f64 	%fd2717, [%rd8+112];
	fma.rn.f64 	%fd646, %fd2717, %fd2716, %fd2715;
	ld.global.u64 	%rd2696, [%rd6+24];
	or.b64  	%rd3220, %rd5554, %rd2696;
	and.b64  	%rd3221, %rd3220, -4294967296;
	setp.ne.s64 	%p243, %rd3221, 0;
	@%p243 bra 	$L__BB4_1545;
	cvt.u32.u64 	%r731, %rd2696;
	cvt.u32.u64 	%r732, %rd5554;
	div.u32 	%r733, %r732, %r731;
	mul.lo.s32 	%r734, %r733, %r731;
	sub.s32 	%r735, %r732, %r734;
	cvt.u64.u32 	%rd5556, %r733;
	cvt.u64.u32 	%rd5557, %r735;
	bra.uni 	$L__BB4_1546;
$L__BB4_1545:
	div.s64 	%rd5556, %rd5554, %rd2696;
	mul.lo.s64 	%rd3222, %rd5556, %rd2696;
	sub.s64 	%rd5557, %rd5554, %rd3222;
$L__BB4_1546:
	ld.global.f64 	%fd2718, [%rd8+72];
	cvt.rn.f64.s64 	%fd2719, %rd5557;
	ld.global.f64 	%fd2720, [%rd8+88];
	fma.rn.f64 	%fd647, %fd2720, %fd2719, %fd2718;
	ld.global.u64 	%rd2703, [%rd6+16];
	or.b64  	%rd3223, %rd5556, %rd2703;
	and.b64  	%rd3224, %rd3223, -4294967296;
	setp.ne.s64 	%p244, %rd3224, 0;
	@%p244 bra 	$L__BB4_1548;
	cvt.u32.u64 	%r736, %rd2703;
	cvt.u32.u64 	%r737, %rd5556;
	div.u32 	%r738, %r737, %r736;
	mul.lo.s32 	%r739, %r738, %r736;
	sub.s32 	%r740, %r737, %r739;
	cvt.u64.u32 	%rd5558, %r738;
	cvt.u64.u32 	%rd5559, %r740;
	bra.uni 	$L__BB4_1549;
$L__BB4_1548:
	div.s64 	%rd5558, %rd5556, %rd2703;
	mul.lo.s64 	%rd3225, %rd5558, %rd2703;
	sub.s64 	%rd5559, %rd5556, %rd3225;
$L__BB4_1549:
	ld.global.f64 	%fd2721, [%rd8+48];
	cvt.rn.f64.s64 	%fd2722, %rd5559;
	ld.global.f64 	%fd2723, [%rd8+64];
	fma.rn.f64 	%fd648, %fd2723, %fd2722, %fd2721;
	ld.global.u64 	%rd2710, [%rd6+8];
	or.b64  	%rd3226, %rd5558, %rd2710;
	and.b64  	%rd3227, %rd3226, -4294967296;
	setp.ne.s64 	%p245, %rd3227, 0;
	@%p245 bra 	$L__BB4_1551;
	cvt.u32.u64 	%r741, %rd2710;
	cvt.u32.u64 	%r742, %rd5558;
	div.u32 	%r743, %r742, %r741;
	mul.lo.s32 	%r744, %r743, %r741;
	sub.s32 	%r745, %r742, %r744;
	cvt.u64.u32 	%rd5560, %r743;
	cvt.u64.u32 	%rd5561, %r745;
	bra.uni 	$L__BB4_1552;
$L__BB4_1551:
	div.s64 	%rd5560, %rd5558, %rd2710;
	mul.lo.s64 	%rd3228, %rd5560, %rd2710;
	sub.s64 	%rd5561, %rd5558, %rd3228;
$L__BB4_1552:
	ld.global.f64 	%fd2724, [%rd8+24];
	cvt.rn.f64.s64 	%fd2725, %rd5561;
	ld.global.f64 	%fd2726, [%rd8+40];
	fma.rn.f64 	%fd649, %fd2726, %fd2725, %fd2724;
	ld.global.u64 	%rd2717, [%rd6];
	or.b64  	%rd3229, %rd5560, %rd2717;
	and.b64  	%rd3230, %rd3229, -4294967296;
	setp.ne.s64 	%p246, %rd3230, 0;
	@%p246 bra 	$L__BB4_1554;
	cvt.u32.u64 	%r746, %rd2717;
	cvt.u32.u64 	%r747, %rd5560;
	rem.u32 	%r748, %r747, %r746;
	cvt.u64.u32 	%rd5562, %r748;
	bra.uni 	$L__BB4_1555;
$L__BB4_1554:
	rem.s64 	%rd5562, %rd5560, %rd2717;
$L__BB4_1555:
	ld.global.f64 	%fd2727, [%rd8];
	cvt.rn.f64.s64 	%fd2728, %rd5562;
	ld.global.f64 	%fd2729, [%rd8+16];
	fma.rn.f64 	%fd2730, %fd2729, %fd2728, %fd2727;
	ld.global.f64 	%fd2731, [%rd7];
	fma.rn.f64 	%fd2732, %fd2731, %fd2730, 0d0000000000000000;
	ld.global.f64 	%fd2733, [%rd7+8];
	fma.rn.f64 	%fd2734, %fd2733, %fd649, %fd2732;
	ld.global.f64 	%fd2735, [%rd7+16];
	fma.rn.f64 	%fd2736, %fd2735, %fd648, %fd2734;
	ld.global.f64 	%fd2737, [%rd7+24];
	fma.rn.f64 	%fd2738, %fd2737, %fd647, %fd2736;
	ld.global.f64 	%fd2739, [%rd7+32];
	fma.rn.f64 	%fd2740, %fd2739, %fd646, %fd2738;
	ld.global.f64 	%fd2741, [%rd7+40];
	fma.rn.f64 	%fd2742, %fd2741, %fd645, %fd2740;
	ld.global.f64 	%fd2743, [%rd7+48];
	fma.rn.f64 	%fd2744, %fd2743, %fd644, %fd2742;
	ld.global.f64 	%fd2745, [%rd7+56];
	fma.rn.f64 	%fd2746, %fd2745, %fd643, %fd2744;
	ld.global.f64 	%fd2747, [%rd7+64];
	fma.rn.f64 	%fd2748, %fd2747, %fd642, %fd2746;
	ld.global.f64 	%fd2749, [%rd7+72];
	fma.rn.f64 	%fd2750, %fd2749, %fd641, %fd2748;
	ld.global.f64 	%fd2751, [%rd7+80];
	sub.f64 	%fd2752, %fd2750, %fd2751;
	abs.f64 	%fd2753, %fd2752;
	ld.global.f64 	%fd2755, [%rd5];
	setp.lt.f64 	%p247, %fd2753, %fd2755;
	ld.global.f64 	%fd2757, [%rd7+96];
	fma.rn.f64 	%fd2758, %fd2757, %fd2730, 0d0000000000000000;
	ld.global.f64 	%fd2759, [%rd7+104];
	fma.rn.f64 	%fd2760, %fd2759, %fd649, %fd2758;
	ld.global.f64 	%fd2761, [%rd7+112];
	fma.rn.f64 	%fd2762, %fd2761, %fd648, %fd2760;
	ld.global.f64 	%fd2763, [%rd7+120];
	fma.rn.f64 	%fd2764, %fd2763, %fd647, %fd2762;
	ld.global.f64 	%fd2765, [%rd7+128];
	fma.rn.f64 	%fd2766, %fd2765, %fd646, %fd2764;
	ld.global.f64 	%fd2767, [%rd7+136];
	fma.rn.f64 	%fd2768, %fd2767, %fd645, %fd2766;
	ld.global.f64 	%fd2769, [%rd7+144];
	fma.rn.f64 	%fd2770, %fd2769, %fd644, %fd2768;
	ld.global.f64 	%fd2771, [%rd7+152];
	fma.rn.f64 	%fd2772, %fd2771, %fd643, %fd2770;
	ld.global.f64 	%fd2773, [%rd7+160];
	fma.rn.f64 	%fd2774, %fd2773, %fd642, %fd2772;
	ld.global.f64 	%fd2775, [%rd7+168];
	fma.rn.f64 	%fd2776, %fd2775, %fd641, %fd2774;
	ld.global.f64 	%fd2777, [%rd7+176];
	sub.f64 	%fd2778, %fd2776, %fd2777;
	abs.f64 	%fd2779, %fd2778;
	ld.global.f64 	%fd2781, [%rd5+8];
	setp.lt.f64 	%p248, %fd2779, %fd2781;
	ld.global.f64 	%fd2783, [%rd7+192];
	fma.rn.f64 	%fd2784, %fd2783, %fd2730, 0d0000000000000000;
	ld.global.f64 	%fd2785, [%rd7+200];
	fma.rn.f64 	%fd2786, %fd2785, %fd649, %fd2784;
	ld.global.f64 	%fd2787, [%rd7+208];
	fma.rn.f64 	%fd2788, %fd2787, %fd648, %fd2786;
	ld.global.f64 	%fd2789, [%rd7+216];
	fma.rn.f64 	%fd2790, %fd2789, %fd647, %fd2788;
	ld.global.f64 	%fd2791, [%rd7+224];
	fma.rn.f64 	%fd2792, %fd2791, %fd646, %fd2790;
	ld.global.f64 	%fd2793, [%rd7+232];
	fma.rn.f64 	%fd2794, %fd2793, %fd645, %fd2792;
	ld.global.f64 	%fd2795, [%rd7+240];
	fma.rn.f64 	%fd2796, %fd2795, %fd644, %fd2794;
	ld.global.f64 	%fd2797, [%rd7+248];
	fma.rn.f64 	%fd2798, %fd2797, %fd643, %fd2796;
	ld.global.f64 	%fd2799, [%rd7+256];
	fma.rn.f64 	%fd2800, %fd2799, %fd642, %fd2798;
	ld.global.f64 	%fd2801, [%rd7+264];
	fma.rn.f64 	%fd2802, %fd2801, %fd641, %fd2800;
	ld.global.f64 	%fd2803, [%rd7+272];
	sub.f64 	%fd2804, %fd2802, %fd2803;
	abs.f64 	%fd2805, %fd2804;
	ld.global.f64 	%fd2807, [%rd5+16];
	setp.lt.f64 	%p249, %fd2805, %fd2807;
	ld.global.f64 	%fd2809, [%rd7+288];
	fma.rn.f64 	%fd2810, %fd2809, %fd2730, 0d0000000000000000;
	ld.global.f64 	%fd2811, [%rd7+296];
	fma.rn.f64 	%fd2812, %fd2811, %fd649, %fd2810;
	ld.global.f64 	%fd2813, [%rd7+304];
	fma.rn.f64 	%fd2814, %fd2813, %fd648, %fd2812;
	ld.global.f64 	%fd2815, [%rd7+312];
	fma.rn.f64 	%fd2816, %fd2815, %fd647, %fd2814;
	ld.global.f64 	%fd2817, [%rd7+320];
	fma.rn.f64 	%fd2818, %fd2817, %fd646, %fd2816;
	ld.global.f64 	%fd2819, [%rd7+328];
	fma.rn.f64 	%fd2820, %fd2819, %fd645, %fd2818;
	ld.global.f64 	%fd2821, [%rd7+336];
	fma.rn.f64 	%fd2822, %fd2821, %fd644, %fd2820;
	ld.global.f64 	%fd2823, [%rd7+344];
	fma.rn.f64 	%fd2824, %fd2823, %fd643, %fd2822;
	ld.global.f64 	%fd2825, [%rd7+352];
	fma.rn.f64 	%fd2826, %fd2825, %fd642, %fd2824;
	ld.global.f64 	%fd2827, [%rd7+360];
	fma.rn.f64 	%fd2828, %fd2827, %fd641, %fd2826;
	ld.global.f64 	%fd2829, [%rd7+368];
	sub.f64 	%fd2830, %fd2828, %fd2829;
	abs.f64 	%fd2831, %fd2830;
	ld.global.f64 	%fd2833, [%rd5+24];
	setp.lt.f64 	%p250, %fd2831, %fd2833;
	ld.global.f64 	%fd2835, [%rd7+384];
	fma.rn.f64 	%fd2836, %fd2835, %fd2730, 0d0000000000000000;
	ld.global.f64 	%fd2837, [%rd7+392];
	fma.rn.f64 	%fd2838, %fd2837, %fd649, %fd2836;
	ld.global.f64 	%fd2839, [%rd7+400];
	fma.rn.f64 	%fd2840, %fd2839, %fd648, %fd2838;
	ld.global.f64 	%fd2841, [%rd7+408];
	fma.rn.f64 	%fd2842, %fd2841, %fd647, %fd2840;
	ld.global.f64 	%fd2843, [%rd7+416];
	fma.rn.f64 	%fd2844, %fd2843, %fd646, %fd2842;
	ld.global.f64 	%fd2845, [%rd7+424];
	fma.rn.f64 	%fd2846, %fd2845, %fd645, %fd2844;
	ld.global.f64 	%fd2847, [%rd7+432];
	fma.rn.f64 	%fd2848, %fd2847, %fd644, %fd2846;
	ld.global.f64 	%fd2849, [%rd7+440];
	fma.rn.f64 	%fd2850, %fd2849, %fd643, %fd2848;
	ld.global.f64 	%fd2851, [%rd7+448];
	fma.rn.f64 	%fd2852, %fd2851, %fd642, %fd2850;
	ld.global.f64 	%fd2853, [%rd7+456];
	fma.rn.f64 	%fd2854, %fd2853, %fd641, %fd2852;
	ld.global.f64 	%fd2855, [%rd7+464];
	sub.f64 	%fd2856, %fd2854, %fd2855;
	abs.f64 	%fd2857, %fd2856;
	ld.global.f64 	%fd2859, [%rd5+32];
	setp.lt.f64 	%p251, %fd2857, %fd2859;
	ld.global.f64 	%fd2861, [%rd7+480];
	fma.rn.f64 	%fd2862, %fd2861, %fd2730, 0d0000000000000000;
	ld.global.f64 	%fd2863, [%rd7+488];
	fma.rn.f64 	%fd2864, %fd2863, %fd649, %fd2862;
	ld.global.f64 	%fd2865, [%rd7+496];
	fma.rn.f64 	%fd2866, %fd2865, %fd648, %fd2864;
	ld.global.f64 	%fd2867, [%rd7+504];
	fma.rn.f64 	%fd2868, %fd2867, %fd647, %fd2866;
	ld.global.f64 	%fd2869, [%rd7+512];
	fma.rn.f64 	%fd2870, %fd2869, %fd646, %fd2868;
	ld.global.f64 	%fd2871, [%rd7+520];
	fma.rn.f64 	%fd2872, %fd2871, %fd645, %fd2870;
	ld.global.f64 	%fd2873, [%rd7+528];
	fma.rn.f64 	%fd2874, %fd2873, %fd644, %fd2872;
	ld.global.f64 	%fd2875, [%rd7+536];
	fma.rn.f64 	%fd2876, %fd2875, %fd643, %fd2874;
	ld.global.f64 	%fd2877, [%rd7+544];
	fma.rn.f64 	%fd2878, %fd2877, %fd642, %fd2876;
	ld.global.f64 	%fd2879, [%rd7+552];
	fma.rn.f64 	%fd2880, %fd2879, %fd641, %fd2878;
	ld.global.f64 	%fd2881, [%rd7+560];
	sub.f64 	%fd2882, %fd2880, %fd2881;
	abs.f64 	%fd2883, %fd2882;
	ld.global.f64 	%fd2885, [%rd5+40];
	setp.lt.f64 	%p252, %fd2883, %fd2885;
	ld.global.f64 	%fd2887, [%rd7+576];
	fma.rn.f64 	%fd2888, %fd2887, %fd2730, 0d0000000000000000;
	ld.global.f64 	%fd2889, [%rd7+584];
	fma.rn.f64 	%fd2890, %fd2889, %fd649, %fd2888;
	ld.global.f64 	%fd2891, [%rd7+592];
	fma.rn.f64 	%fd2892, %fd2891, %fd648, %fd2890;
	ld.global.f64 	%fd2893, [%rd7+600];
	fma.rn.f64 	%fd2894, %fd2893, %fd647, %fd2892;
	ld.global.f64 	%fd2895, [%rd7+608];
	fma.rn.f64 	%fd2896, %fd2895, %fd646, %fd2894;
	ld.global.f64 	%fd2897, [%rd7+616];
	fma.rn.f64 	%fd2898, %fd2897, %fd645, %fd2896;
	ld.global.f64 	%fd2899, [%rd7+624];
	fma.rn.f64 	%fd2900, %fd2899, %fd644, %fd2898;
	ld.global.f64 	%fd2901, [%rd7+632];
	fma.rn.f64 	%fd2902, %fd2901, %fd643, %fd2900;
	ld.global.f64 	%fd2903, [%rd7+640];
	fma.rn.f64 	%fd2904, %fd2903, %fd642, %fd2902;
	ld.global.f64 	%fd2905, [%rd7+648];
	fma.rn.f64 	%fd2906, %fd2905, %fd641, %fd2904;
	ld.global.f64 	%fd2907, [%rd7+656];
	sub.f64 	%fd2908, %fd2906, %fd2907;
	abs.f64 	%fd2909, %fd2908;
	ld.global.f64 	%fd2911, [%rd5+48];
	setp.lt.f64 	%p253, %fd2909, %fd2911;
	ld.global.f64 	%fd2913, [%rd7+672];
	fma.rn.f64 	%fd2914, %fd2913, %fd2730, 0d0000000000000000;
	ld.global.f64 	%fd2915, [%rd7+680];
	fma.rn.f64 	%fd2916, %fd2915, %fd649, %fd2914;
	ld.global.f64 	%fd2917, [%rd7+688];
	fma.rn.f64 	%fd2918, %fd2917, %fd648, %fd2916;
	ld.global.f64 	%fd2919, [%rd7+696];
	fma.rn.f64 	%fd2920, %fd2919, %fd647, %fd2918;
	ld.global.f64 	%fd2921, [%rd7+704];
	fma.rn.f64 	%fd2922, %fd2921, %fd646, %fd2920;
	ld.global.f64 	%fd2923, [%rd7+712];
	fma.rn.f64 	%fd2924, %fd2923, %fd645, %fd2922;
	ld.global.f64 	%fd2925, [%rd7+720];
	fma.rn.f64 	%fd2926, %fd2925, %fd644, %fd2924;
	ld.global.f64 	%fd2927, [%rd7+728];
	fma.rn.f64 	%fd2928, %fd2927, %fd643, %fd2926;
	ld.global.f64 	%fd2929, [%rd7+736];
	fma.rn.f64 	%fd2930, %fd2929, %fd642, %fd2928;
	ld.global.f64 	%fd2931, [%rd7+744];
	fma.rn.f64 	%fd2932, %fd2931, %fd641, %fd2930;
	ld.global.f64 	%fd2933, [%rd7+752];
	sub.f64 	%fd2934, %fd2932, %fd2933;
	abs.f64 	%fd2935, %fd2934;
	ld.global.f64 	%fd2937, [%rd5+56];
	setp.lt.f64 	%p254, %fd2935, %fd2937;
	ld.global.f64 	%fd2939, [%rd7+768];
	fma.rn.f64 	%fd2940, %fd2939, %fd2730, 0d0000000000000000;
	ld.global.f64 	%fd2941, [%rd7+776];
	fma.rn.f64 	%fd2942, %fd2941, %fd649, %fd2940;
	ld.global.f64 	%fd2943, [%rd7+784];
	fma.rn.f64 	%fd2944, %fd2943, %fd648, %fd2942;
	ld.global.f64 	%fd2945, [%rd7+792];
	fma.rn.f64 	%fd2946, %fd2945, %fd647, %fd2944;
	ld.global.f64 	%fd2947, [%rd7+800];
	fma.rn.f64 	%fd2948, %fd2947, %fd646, %fd2946;
	ld.global.f64 	%fd2949, [%rd7+808];
	fma.rn.f64 	%fd2950, %fd2949, %fd645, %fd2948;
	ld.global.f64 	%fd2951, [%rd7+816];
	fma.rn.f64 	%fd2952, %fd2951, %fd644, %fd2950;
	ld.global.f64 	%fd2953, [%rd7+824];
	fma.rn.f64 	%fd2954, %fd2953, %fd643, %fd2952;
	ld.global.f64 	%fd2955, [%rd7+832];
	fma.rn.f64 	%fd2956, %fd2955, %fd642, %fd2954;
	ld.global.f64 	%fd2957, [%rd7+840];
	fma.rn.f64 	%fd2958, %fd2957, %fd641, %fd2956;
	ld.global.f64 	%fd2959, [%rd7+848];
	sub.f64 	%fd2960, %fd2958, %fd2959;
	abs.f64 	%fd2961, %fd2960;
	ld.global.f64 	%fd2963, [%rd5+64];
	setp.lt.f64 	%p255, %fd2961, %fd2963;
	ld.global.f64 	%fd2965, [%rd7+864];
	fma.rn.f64 	%fd2966, %fd2965, %fd2730, 0d0000000000000000;
	ld.global.f64 	%fd2967, [%rd7+872];
	fma.rn.f64 	%fd2968, %fd2967, %fd649, %fd2966;
	ld.global.f64 	%fd2969, [%rd7+880];
	fma.rn.f64 	%fd2970, %fd2969, %fd648, %fd2968;
	ld.global.f64 	%fd2971, [%rd7+888];
	fma.rn.f64 	%fd2972, %fd2971, %fd647, %fd2970;
	ld.global.f64 	%fd2973, [%rd7+896];
	fma.rn.f64 	%fd2974, %fd2973, %fd646, %fd2972;
	ld.global.f64 	%fd2975, [%rd7+904];
	fma.rn.f64 	%fd2976, %fd2975, %fd645, %fd2974;
	ld.global.f64 	%fd2977, [%rd7+912];
	fma.rn.f64 	%fd2978, %fd2977, %fd644, %fd2976;
	ld.global.f64 	%fd2979, [%rd7+920];
	fma.rn.f64 	%fd2980, %fd2979, %fd643, %fd2978;
	ld.global.f64 	%fd2981, [%rd7+928];
	fma.rn.f64 	%fd2982, %fd2981, %fd642, %fd2980;
	ld.global.f64 	%fd2983, [%rd7+936];
	fma.rn.f64 	%fd2984, %fd2983, %fd641, %fd2982;
	ld.global.f64 	%fd2985, [%rd7+944];
	sub.f64 	%fd2986, %fd2984, %fd2985;
	abs.f64 	%fd2987, %fd2986;
	ld.global.f64 	%fd2988, [%rd5+72];
	setp.lt.f64 	%p256, %fd2987, %fd2988;
	and.pred  	%p257, %p256, %p255;
	and.pred  	%p258, %p257, %p254;
	and.pred  	%p259, %p258, %p253;
	and.pred  	%p260, %p259, %p252;
	and.pred  	%p261, %p260, %p251;
	and.pred  	%p262, %p261, %p250;
	and.pred  	%p263, %p262, %p249;
	and.pred  	%p264, %p263, %p248;
	and.pred  	%p265, %p264, %p247;
	selp.u32 	%r3307, 1, 0, %p265;
$L__BB4_1556:
	add.s32 	%r750, %r220, 8;
	setp.ge.s32 	%p266, %r750, %r140;
	mov.b32 	%r3308, 1;
	@%p266 bra 	$L__BB4_1588;
	ld.global.u64 	%rd2721, [%rd6+72];
	or.b64  	%rd3231, %rd2182, %rd2721;
	and.b64  	%rd3232, %rd3231, -4294967296;
	setp.ne.s64 	%p267, %rd3232, 0;
	@%p267 bra 	$L__BB4_1559;
	cvt.u32.u64 	%r751, %rd2721;
	cvt.u32.u64 	%r752, %rd2182;
	div.u32 	%r753, %r752, %r751;
	mul.lo.s32 	%r754, %r753, %r751;
	sub.s32 	%r755, %r752, %r754;
	cvt.u64.u32 	%rd5563, %r753;
	cvt.u64.u32 	%rd5564, %r755;
	bra.uni 	$L__BB4_1560;
$L__BB4_1559:
	div.s64 	%rd5563, %rd2182, %rd2721;
	mul.lo.s64 	%rd3233, %rd5563, %rd2721;
	sub.s64 	%rd5564, %rd2182, %rd3233;
$L__BB4_1560:
	ld.global.f64 	%fd2989, [%rd8+216];
	cvt.rn.f64.s64 	%fd2990, %rd5564;
	ld.global.f64 	%fd2991, [%rd8+232];
	fma.rn.f64 	%fd650, %fd2991, %fd2990, %fd2989;
	ld.global.u64 	%rd2728, [%rd6+64];
	or.b64  	%rd3234, %rd5563, %rd2728;
	and.b64  	%rd3235, %rd3234, -4294967296;
	setp.ne.s64 	%p268, %rd3235, 0;
	@%p268 bra 	$L__BB4_1562;
	cvt.u32.u64 	%r756, %rd2728;
	cvt.u32.u64 	%r757, %rd5563;
	div.u32 	%r758, %r757, %r756;
	mul.lo.s32 	%r759, %r758, %r756;
	sub.s32 	%r760, %r757, %r759;
	cvt.u64.u32 	%rd5565, %r758;
	cvt.u64.u32 	%rd5566, %r760;
	bra.uni 	$L__BB4_1563;
$L__BB4_1562:
	div.s64 	%rd5565, %rd5563, %rd2728;
	mul.lo.s64 	%rd3236, %rd5565, %rd2728;
	sub.s64 	%rd5566, %rd5563, %rd3236;
$L__BB4_1563:
	ld.global.f64 	%fd2992, [%rd8+192];
	cvt.rn.f64.s64 	%fd2993, %rd5566;
	ld.global.f64 	%fd2994, [%rd8+208];
	fma.rn.f64 	%fd651, %fd2994, %fd2993, %fd2992;
	ld.global.u64 	%rd2735, [%rd6+56];
	or.b64  	%rd3237, %rd5565, %rd2735;
	and.b64  	%rd3238, %rd3237, -4294967296;
	setp.ne.s64 	%p269, %rd3238, 0;
	@%p269 bra 	$L__BB4_1565;
	cvt.u32.u64 	%r761, %rd2735;
	cvt.u32.u64 	%r762, %rd5565;
	div.u32 	%r763, %r762, %r761;
	mul.lo.s32 	%r764, %r763, %r761;
	sub.s32 	%r765, %r762, %r764;
	cvt.u64.u32 	%rd5567, %r763;
	cvt.u64.u32 	%rd5568, %r765;
	bra.uni 	$L__BB4_1566;
$L__BB4_1565:
	div.s64 	%rd5567, %rd5565, %rd2735;
	mul.lo.s64 	%rd3239, %rd5567, %rd2735;
	sub.s64 	%rd5568, %rd5565, %rd3239;
$L__BB4_1566:
	ld.global.f64 	%fd2995, [%rd8+168];
	cvt.rn.f64.s64 	%fd2996, %rd5568;
	ld.global.f64 	%fd2997, [%rd8+184];
	fma.rn.f64 	%fd652, %fd2997, %fd2996, %fd2995;
	ld.global.u64 	%rd2742, [%rd6+48];
	or.b64  	%rd3240, %rd5567, %rd2742;
	and.b64  	%rd3241, %rd3240, -4294967296;
	setp.ne.s64 	%p270, %rd3241, 0;
	@%p270 bra 	$L__BB4_1568;
	cvt.u32.u64 	%r766, %rd2742;
	cvt.u32.u64 	%r767, %rd5567;
	div.u32 	%r768, %r767, %r766;
	mul.lo.s32 	%r769, %r768, %r766;
	sub.s32 	%r770, %r767, %r769;
	cvt.u64.u32 	%rd5569, %r768;
	cvt.u64.u32 	%rd5570, %r770;
	bra.uni 	$L__BB4_1569;
$L__BB4_1568:
	div.s64 	%rd5569, %rd5567, %rd2742;
	mul.lo.s64 	%rd3242, %rd5569, %rd2742;
	sub.s64 	%rd5570, %rd5567, %rd3242;
$L__BB4_1569:
	ld.global.f64 	%fd2998, [%rd8+144];
	cvt.rn.f64.s64 	%fd2999, %rd5570;
	ld.global.f64 	%fd3000, [%rd8+160];
	fma.rn.f64 	%fd653, %fd3000, %fd2999, %fd2998;
	ld.global.u64 	%rd2749, [%rd6+40];
	or.b64  	%rd3243, %rd5569, %rd2749;
	and.b64  	%rd3244, %rd3243, -4294967296;
	setp.ne.s64 	%p271, %rd3244, 0;
	@%p271 bra 	$L__BB4_1571;
	cvt.u32.u64 	%r771, %rd2749;
	cvt.u32.u64 	%r772, %rd5569;
	div.u32 	%r773, %r772, %r771;
	mul.lo.s32 	%r774, %r773, %r771;
	sub.s32 	%r775, %r772, %r774;
	cvt.u64.u32 	%rd5571, %r773;
	cvt.u64.u32 	%rd5572, %r775;
	bra.uni 	$L__BB4_1572;
$L__BB4_1571:
	div.s64 	%rd5571, %rd5569, %rd2749;
	mul.lo.s64 	%rd3245, %rd5571, %rd2749;
	sub.s64 	%rd5572, %rd5569, %rd3245;
$L__BB4_1572:
	ld.global.f64 	%fd3001, [%rd8+120];
	cvt.rn.f64.s64 	%fd3002, %rd5572;
	ld.global.f64 	%fd3003, [%rd8+136];
	fma.rn.f64 	%fd654, %fd3003, %fd3002, %fd3001;
	ld.global.u64 	%rd2756, [%rd6+32];
	or.b64  	%rd3246, %rd5571, %rd2756;
	and.b64  	%rd3247, %rd3246, -4294967296;
	setp.ne.s64 	%p272, %rd3247, 0;
	@%p272 bra 	$L__BB4_1574;
	cvt.u32.u64 	%r776, %rd2756;
	cvt.u32.u64 	%r777, %rd5571;
	div.u32 	%r778, %r777, %r776;
	mul.lo.s32 	%r779, %r778, %r776;
	sub.s32 	%r780, %r777, %r779;
	cvt.u64.u32 	%rd5573, %r778;
	cvt.u64.u32 	%rd5574, %r780;
	bra.uni 	$L__BB4_1575;
$L__BB4_1574:
	div.s64 	%rd5573, %rd5571, %rd2756;
	mul.lo.s64 	%rd3248, %rd5573, %rd2756;
	sub.s64 	%rd5574, %rd5571, %rd3248;
$L__BB4_1575:
	ld.global.f64 	%fd3004, [%rd8+96];
	cvt.rn.f64.s64 	%fd3005, %rd5574;
	ld.global.f64 	%fd3006, [%rd8+112];
	fma.rn.f64 	%fd655, %fd3006, %fd3005, %fd3004;
	ld.global.u64 	%rd2763, [%rd6+24];
	or.b64  	%rd3249, %rd5573, %rd2763;
	and.b64  	%rd3250, %rd3249, -4294967296;
	setp.ne.s64 	%p273, %rd3250, 0;
	@%p273 bra 	$L__BB4_1577;
	cvt.u32.u64 	%r781, %rd2763;
	cvt.u32.u64 	%r782, %rd5573;
	div.u32 	%r783, %r782, %r781;
	mul.lo.s32 	%r784, %r783, %r781;
	sub.s32 	%r785, %r782, %r784;
	cvt.u64.u32 	%rd5575, %r783;
	cvt.u64.u32 	%rd5576, %r785;
	bra.uni 	$L__BB4_1578;
$L__BB4_1577:
	div.s64 	%rd5575, %rd5573, %rd2763;
	mul.lo.s64 	%rd3251, %rd5575, %rd2763;
	sub.s64 	%rd5576, %rd5573, %rd3251;
$L__BB4_1578:
	ld.global.f64 	%fd3007, [%rd8+72];
	cvt.rn.f64.s64 	%fd3008, %rd5576;
	ld.global.f64 	%fd3009, [%rd8+88];
	fma.rn.f64 	%fd656, %fd3009, %fd3008, %fd3007;
	ld.global.u64 	%rd2770, [%rd6+16];
	or.b64  	%rd3252, %rd5575, %rd2770;
	and.b64  	%rd3253, %rd3252, -4294967296;
	setp.ne.s64 	%p274, %rd3253, 0;
	@%p274 bra 	$L__BB4_1580;
	cvt.u32.u64 	%r786, %rd2770;
	cvt.u32.u64 	%r787, %rd5575;
	div.u32 	%r788, %r787, %r786;
	mul.lo.s32 	%r789, %r788, %r786;
	sub.s32 	%r790, %r787, %r789;
	cvt.u64.u32 	%rd5577, %r788;
	cvt.u64.u32 	%rd5578, %r790;
	bra.uni 	$L__BB4_1581;
$L__BB4_1580:
	div.s64 	%rd5577, %rd5575, %rd2770;
	mul.lo.s64 	%rd3254, %rd5577, %rd2770;
	sub.s64 	%rd5578, %rd5575, %rd3254;
$L__BB4_1581:
	ld.global.f64 	%fd3010, [%rd8+48];
	cvt.rn.f64.s64 	%fd3011, %rd5578;
	ld.global.f64 	%fd3012, [%rd8+64];
	fma.rn.f64 	%fd657, %fd3012, %fd3011, %fd3010;
	ld.global.u64 	%rd2777, [%rd6+8];
	or.b64  	%rd3255, %rd5577, %rd2777;
	and.b64  	%rd3256, %rd3255, -4294967296;
	setp.ne.s64 	%p275, %rd3256, 0;
	@%p275 bra 	$L__BB4_1583;
	cvt.u32.u64 	%r791, %rd2777;
	cvt.u32.u64 	%r792, %rd5577;
	div.u32 	%r793, %r792, %r791;
	mul.lo.s32 	%r794, %r793, %r791;
	sub.s32 	%r795, %r792, %r794;
	cvt.u64.u32 	%rd5579, %r793;
	cvt.u64.u32 	%rd5580, %r795;
	bra.uni 	$L__BB4_1584;
$L__BB4_1583:
	div.s64 	%rd5579, %rd5577, %rd2777;
	mul.lo.s64 	%rd3257, %rd5579, %rd2777;
	sub.s64 	%rd5580, %rd5577, %rd3257;
$L__BB4_1584:
	ld.global.f64 	%fd3013, [%rd8+24];
	cvt.rn.f64.s64 	%fd3014, %rd5580;
	ld.global.f64 	%fd3015, [%rd8+40];
	fma.rn.f64 	%fd658, %fd3015, %fd3014, %fd3013;
	ld.global.u64 	%rd2784, [%rd6];
	or.b64  	%rd3258, %rd5579, %rd2784;
	and.b64  	%rd3259, %rd3258, -4294967296;
	setp.ne.s64 	%p276, %rd3259, 0;
	@%p276 bra 	$L__BB4_1586;
	cvt.u32.u64 	%r796, %rd2784;
	cvt.u32.u64 	%r797, %rd5579;
	rem.u32 	%r798, %r797, %r796;
	cvt.u64.u32 	%rd5581, %r798;
	bra.uni 	$L__BB4_1587;
$L__BB4_1586:
	rem.s64 	%rd5581, %rd5579, %rd2784;
$L__BB4_1587:
	ld.global.f64 	%fd3016, [%rd8];
	cvt.rn.f64.s64 	%fd3017, %rd5581;
	ld.global.f64 	%fd3018, [%rd8+16];
	fma.rn.f64 	%fd3019, %fd3018, %fd3017, %fd3016;
	ld.global.f64 	%fd3020, [%rd7];
	fma.rn.f64 	%fd3021, %fd3020, %fd3019, 0d0000000000000000;
	ld.global.f64 	%fd3022, [%rd7+8];
	fma.rn.f64 	%fd3023, %fd3022, %fd658, %fd3021;
	ld.global.f64 	%fd3024, [%rd7+16];
	fma.rn.f64 	%fd3025, %fd3024, %fd657, %fd3023;
	ld.global.f64 	%fd3026, [%rd7+24];
	fma.rn.f64 	%fd3027, %fd3026, %fd656, %fd3025;
	ld.global.f64 	%fd3028, [%rd7+32];
	fma.rn.f64 	%fd3029, %fd3028, %fd655, %fd3027;
	ld.global.f64 	%fd3030, [%rd7+40];
	fma.rn.f64 	%fd3031, %fd3030, %fd654, %fd3029;
	ld.global.f64 	%fd3032, [%rd7+48];
	fma.rn.f64 	%fd3033, %fd3032, %fd653, %fd3031;
	ld.global.f64 	%fd3034, [%rd7+56];
	fma.rn.f64 	%fd3035, %fd3034, %fd652, %fd3033;
	ld.global.f64 	%fd3036, [%rd7+64];
	fma.rn.f64 	%fd3037, %fd3036, %fd651, %fd3035;
	ld.global.f64 	%fd3038, [%rd7+72];
	fma.rn.f64 	%fd3039, %fd3038, %fd650, %fd3037;
	ld.global.f64 	%fd3040, [%rd7+80];
	sub.f64 	%fd3041, %fd3039, %fd3040;
	abs.f64 	%fd3042, %fd3041;
	ld.global.f64 	%fd3044, [%rd5];
	setp.lt.f64 	%p277, %fd3042, %fd3044;
	ld.global.f64 	%fd3046, [%rd7+96];
	fma.rn.f64 	%fd3047, %fd3046, %fd3019, 0d0000000000000000;
	ld.global.f64 	%fd3048, [%rd7+104];
	fma.rn.f64 	%fd3049, %fd3048, %fd658, %fd3047;
	ld.global.f64 	%fd3050, [%rd7+112];
	fma.rn.f64 	%fd3051, %fd3050, %fd657, %fd3049;
	ld.global.f64 	%fd3052, [%rd7+120];
	fma.rn.f64 	%fd3053, %fd3052, %fd656, %fd3051;
	ld.global.f64 	%fd3054, [%rd7+128];
	fma.rn.f64 	%fd3055, %fd3054, %fd655, %fd3053;
	ld.global.f64 	%fd3056, [%rd7+136];
	fma.rn.f64 	%fd3057, %fd3056, %fd654, %fd3055;
	ld.global.f64 	%fd3058, [%rd7+144];
	fma.rn.f64 	%fd3059, %fd3058, %fd653, %fd3057;
	ld.global.f64 	%fd3060, [%rd7+152];
	fma.rn.f64 	%fd3061, %fd3060, %fd652, %fd3059;
	ld.global.f64 	%fd3062, [%rd7+160];
	fma.rn.f64 	%fd3063, %fd3062, %fd651, %fd3061;
	ld.global.f64 	%fd3064, [%rd7+168];
	fma.rn.f64 	%fd3065, %fd3064, %fd650, %fd3063;
	ld.global.f64 	%fd3066, [%rd7+176];
	sub.f64 	%fd3067, %fd3065, %fd3066;
	abs.f64 	%fd3068, %fd3067;
	ld.global.f64 	%fd3070, [%rd5+8];
	setp.lt.f64 	%p278, %fd3068, %fd3070;
	ld.global.f64 	%fd3072, [%rd7+192];
	fma.rn.f64 	%fd3073, %fd3072, %fd3019, 0d0000000000000000;
	ld.global.f64 	%fd3074, [%rd7+200];
	fma.rn.f64 	%fd3075, %fd3074, %fd658, %fd3073;
	ld.global.f64 	%fd3076, [%rd7+208];
	fma.rn.f64 	%fd3077, %fd3076, %fd657, %fd3075;
	ld.global.f64 	%fd3078, [%rd7+216];
	fma.rn.f64 	%fd3079, %fd3078, %fd656, %fd3077;
	ld.global.f64 	%fd3080, [%rd7+224];
	fma.rn.f64 	%fd3081, %fd3080, %fd655, %fd3079;
	ld.global.f64 	%fd3082, [%rd7+232];
	fma.rn.f64 	%fd3083, %fd3082, %fd654, %fd3081;
	ld.global.f64 	%fd3084, [%rd7+240];
	fma.rn.f64 	%fd3085, %fd3084, %fd653, %fd3083;
	ld.global.f64 	%fd3086, [%rd7+248];
	fma.rn.f64 	%fd3087, %fd3086, %fd652, %fd3085;
	ld.global.f64 	%fd3088, [%rd7+256];
	fma.rn.f64 	%fd3089, %fd3088, %fd651, %fd3087;
	ld.global.f64 	%fd3090, [%rd7+264];
	fma.rn.f64 	%fd3091, %fd3090, %fd650, %fd3089;
	ld.global.f64 	%fd3092, [%rd7+272];
	sub.f64 	%fd3093, %fd3091, %fd3092;
	abs.f64 	%fd3094, %fd3093;
	ld.global.f64 	%fd3096, [%rd5+16];
	setp.lt.f64 	%p279, %fd3094, %fd3096;
	ld.global.f64 	%fd3098, [%rd7+288];
	fma.rn.f64 	%fd3099, %fd3098, %fd3019, 0d0000000000000000;
	ld.global.f64 	%fd3100, [%rd7+296];
	fma.rn.f64 	%fd3101, %fd3100, %fd658, %fd3099;
	ld.global.f64 	%fd3102, [%rd7+304];
	fma.rn.f64 	%fd3103, %fd3102, %fd657, %fd3101;
	ld.global.f64 	%fd3104, [%rd7+312];
	fma.rn.f64 	%fd3105, %fd3104, %fd656, %fd3103;
	ld.global.f64 	%fd3106, [%rd7+320];
	fma.rn.f64 	%fd3107, %fd3106, %fd655, %fd3105;
	ld.global.f64 	%fd3108, [%rd7+328];
	fma.rn.f64 	%fd3109, %fd3108, %fd654, %fd3107;
	ld.global.f64 	%fd3110, [%rd7+336];
	fma.rn.f64 	%fd3111, %fd3110, %fd653, %fd3109;
	ld.global.f64 	%fd3112, [%rd7+344];
	fma.rn.f64 	%fd3113, %fd3112, %fd652, %fd3111;
	ld.global.f64 	%fd3114, [%rd7+352];
	fma.rn.f64 	%fd3115, %fd3114, %fd651, %fd3113;
	ld.global.f64 	%fd3116, [%rd7+360];
	fma.rn.f64 	%fd3117, %fd3116, %fd650, %fd3115;
	ld.global.f64 	%fd3118, [%rd7+368];
	sub.f64 	%fd3119, %fd3117, %fd3118;
	abs.f64 	%fd3120, %fd3119;
	ld.global.f64 	%fd3122, [%rd5+24];
	setp.lt.f64 	%p280, %fd3120, %fd3122;
	ld.global.f64 	%fd3124, [%rd7+384];
	fma.rn.f64 	%fd3125, %fd3124, %fd3019, 0d0000000000000000;
	ld.global.f64 	%fd3126, [%rd7+392];
	fma.rn.f64 	%fd3127, %fd3126, %fd658, %fd3125;
	ld.global.f64 	%fd3128, [%rd7+400];
	fma.rn.f64 	%fd3129, %fd3128, %fd657, %fd3127;
	ld.global.f64 	%fd3130, [%rd7+408];
	fma.rn.f64 	%fd3131, %fd3130, %fd656, %fd3129;
	ld.global.f64 	%fd3132, [%rd7+416];
	fma.rn.f64 	%fd3133, %fd3132, %fd655, %fd3131;
	ld.global.f64 	%fd3134, [%rd7+424];
	fma.rn.f64 	%fd3135, %fd3134, %fd654, %fd3133;
	ld.global.f64 	%fd3136, [%rd7+432];
	fma.rn.f64 	%fd3137, %fd3136, %fd653, %fd3135;
	ld.global.f64 	%fd3138, [%rd7+440];
	fma.rn.f64 	%fd3139, %fd3138, %fd652, %fd3137;
	ld.global.f64 	%fd3140, [%rd7+448];
	fma.rn.f64 	%fd3141, %fd3140, %fd651, %fd3139;
	ld.global.f64 	%fd3142, [%rd7+456];
	fma.rn.f64 	%fd3143, %fd3142, %fd650, %fd3141;
	ld.global.f64 	%fd3144, [%rd7+464];
	sub.f64 	%fd3145, %fd3143, %fd3144;
	abs.f64 	%fd3146, %fd3145;
	ld.global.f64 	%fd3148, [%rd5+32];
	setp.lt.f64 	%p281, %fd3146, %fd3148;
	ld.global.f64 	%fd3150, [%rd7+480];
	fma.rn.f64 	%fd3151, %fd3150, %fd3019, 0d0000000000000000;
	ld.global.f64 	%fd3152, [%rd7+488];
	fma.rn.f64 	%fd3153, %fd3152, %fd658, %fd3151;
	ld.global.f64 	%fd3154, [%rd7+496];
	fma.rn.f64 	%fd3155, %fd3154, %fd657, %fd3153;
	ld.global.f64 	%fd3156, [%rd7+504];
	fma.rn.f64 	%fd3157, %fd3156, %fd656, %fd3155;
	ld.global.f64 	%fd3158, [%rd7+512];
	fma.rn.f64 	%fd3159, %fd3158, %fd655, %fd3157;
	ld.global.f64 	%fd3160, [%rd7+520];
	fma.rn.f64 	%fd3161, %fd3160, %fd654, %fd3159;
	ld.global.f64 	%fd3162, [%rd7+528];
	fma.rn.f64 	%fd3163, %fd3162, %fd653, %fd3161;
	ld.global.f64 	%fd3164, [%rd7+536];
	fma.rn.f64 	%fd3165, %fd3164, %fd652, %fd3163;
	ld.global.f64 	%fd3166, [%rd7+544];
	fma.rn.f64 	%fd3167, %fd3166, %fd651, %fd3165;
	ld.global.f64 	%fd3168, [%rd7+552];
	fma.rn.f64 	%fd3169, %fd3168, %fd650, %fd3167;
	ld.global.f64 	%fd3170, [%rd7+560];
	sub.f64 	%fd3171, %fd3169, %fd3170;
	abs.f64 	%fd3172, %fd3171;
	ld.global.f64 	%fd3174, [%rd5+40];
	setp.lt.f64 	%p282, %fd3172, %fd3174;
	ld.global.f64 	%fd3176, [%rd7+576];
	fma.rn.f64 	%fd3177, %fd3176, %fd3019, 0d0000000000000000;
	ld.global.f64 	%fd3178, [%rd7+584];
	fma.rn.f64 	%fd3179, %fd3178, %fd658, %fd3177;
	ld.global.f64 	%fd3180, [%rd7+592];
	fma.rn.f64 	%fd3181, %fd3180, %fd657, %fd3179;
	ld.global.f64 	%fd3182, [%rd7+600];
	fma.rn.f64 	%fd3183, %fd3182, %fd656, %fd3181;
	ld.global.f64 	%fd3184, [%rd7+608];
	fma.rn.f64 	%fd3185, %fd3184, %fd655, %fd3183;
	ld.global.f64 	%fd3186, [%rd7+616];
	fma.rn.f64 	%fd3187, %fd3186, %fd654, %fd3185;
	ld.global.f64 	%fd3188, [%rd7+624];
	fma.rn.f64 	%fd3189, %fd3188, %fd653, %fd3187;
	ld.global.f64 	%fd3190, [%rd7+632];
	fma.rn.f64 	%fd3191, %fd3190, %fd652, %fd3189;
	ld.global.f64 	%fd3192, [%rd7+640];
	fma.rn.f64 	%fd3193, %fd3192, %fd651, %fd3191;
	ld.global.f64 	%fd3194, [%rd7+648];
	fma.rn.f64 	%fd3195, %fd3194, %fd650, %fd3193;
	ld.global.f64 	%fd3196, [%rd7+656];
	sub.f64 	%fd3197, %fd3195, %fd3196;
	abs.f64 	%fd3198, %fd3197;
	ld.global.f64 	%fd3200, [%rd5+48];
	setp.lt.f64 	%p283, %fd3198, %fd3200;
	ld.global.f64 	%fd3202, [%rd7+672];
	fma.rn.f64 	%fd3203, %fd3202, %fd3019, 0d0000000000000000;
	ld.global.f64 	%fd3204, [%rd7+680];
	fma.rn.f64 	%fd3205, %fd3204, %fd658, %fd3203;
	ld.global.f64 	%fd3206, [%rd7+688];
	fma.rn.f64 	%fd3207, %fd3206, %fd657, %fd3205;
	ld.global.f64 	%fd3208, [%rd7+696];
	fma.rn.f64 	%fd3209, %fd3208, %fd656, %fd3207;
	ld.global.f64 	%fd3210, [%rd7+704];
	fma.rn.f64 	%fd3211, %fd3210, %fd655, %fd3209;
	ld.global.f64 	%fd3212, [%rd7+712];
	fma.rn.f64 	%fd3213, %fd3212, %fd654, %fd3211;
	ld.global.f64 	%fd3214, [%rd7+720];
	fma.rn.f64 	%fd3215, %fd3214, %fd653, %fd3213;
	ld.global.f64 	%fd3216, [%rd7+728];
	fma.rn.f64 	%fd3217, %fd3216, %fd652, %fd3215;
	ld.global.f64 	%fd3218, [%rd7+736];
	fma.rn.f64 	%fd3219, %fd3218, %fd651, %fd3217;
	ld.global.f64 	%fd3220, [%rd7+744];
	fma.rn.f64 	%fd3221, %fd3220, %fd650, %fd3219;
	ld.global.f64 	%fd3222, [%rd7+752];
	sub.f64 	%fd3223, %fd3221, %fd3222;
	abs.f64 	%fd3224, %fd3223;
	ld.global.f64 	%fd3226, [%rd5+56];
	setp.lt.f64 	%p284, %fd3224, %fd3226;
	ld.global.f64 	%fd3228, [%rd7+768];
	fma.rn.f64 	%fd3229, %fd3228, %fd3019, 0d0000000000000000;
	ld.global.f64 	%fd3230, [%rd7+776];
	fma.rn.f64 	%fd3231, %fd3230, %fd658, %fd3229;
	ld.global.f64 	%fd3232, [%rd7+784];
	fma.rn.f64 	%fd3233, %fd3232, %fd657, %fd3231;
	ld.global.f64 	%fd3234, [%rd7+792];
	fma.rn.f64 	%fd3235, %fd3234, %fd656, %fd3233;
	ld.global.f64 	%fd3236, [%rd7+800];
	fma.rn.f64 	%fd3237, %fd3236, %fd655, %fd3235;
	ld.global.f64 	%fd3238, [%rd7+808];
	fma.rn.f64 	%fd3239, %fd3238, %fd654, %fd3237;
	ld.global.f64 	%fd3240, [%rd7+816];
	fma.rn.f64 	%fd3241, %fd3240, %fd653, %fd3239;
	ld.global.f64 	%fd3242, [%rd7+824];
	fma.rn.f64 	%fd3243, %fd3242, %fd652, %fd3241;
	ld.global.f64 	%fd3244, [%rd7+832];
	fma.rn.f64 	%fd3245, %fd3244, %fd651, %fd3243;
	ld.global.f64 	%fd3246, [%rd7+840];
	fma.rn.f64 	%fd3247, %fd3246, %fd650, %fd3245;
	ld.global.f64 	%fd3248, [%rd7+848];
	sub.f64 	%fd3249, %fd3247, %fd3248;
	abs.f64 	%fd3250, %fd3249;
	ld.global.f64 	%fd3252, [%rd5+64];
	setp.lt.f64 	%p285, %fd3250, %fd3252;
	ld.global.f64 	%fd3254, [%rd7+864];
	fma.rn.f64 	%fd3255, %fd3254, %fd3019, 0d0000000000000000;
	ld.global.f64 	%fd3256, [%rd7+872];
	fma.rn.f64 	%fd3257, %fd3256, %fd658, %fd3255;
	ld.global.f64 	%fd3258, [%rd7+880];
	fma.rn.f64 	%fd3259, %fd3258, %fd657, %fd3257;
	ld.global.f64 	%fd3260, [%rd7+888];
	fma.rn.f64 	%fd3261, %fd3260, %fd656, %fd3259;
	ld.global.f64 	%fd3262, [%rd7+896];
	fma.rn.f64 	%fd3263, %fd3262, %fd655, %fd3261;
	ld.global.f64 	%fd3264, [%rd7+904];
	fma.rn.f64 	%fd3265, %fd3264, %fd654, %fd3263;
	ld.global.f64 	%fd3266, [%rd7+912];
	fma.rn.f64 	%fd3267, %fd3266, %fd653, %fd3265;
	ld.global.f64 	%fd3268, [%rd7+920];
	fma.rn.f64 	%fd3269, %fd3268, %fd652, %fd3267;
	ld.global.f64 	%fd3270, [%rd7+928];
	fma.rn.f64 	%fd3271, %fd3270, %fd651, %fd3269;
	ld.global.f64 	%fd3272, [%rd7+936];
	fma.rn.f64 	%fd3273, %fd3272, %fd650, %fd3271;
	ld.global.f64 	%fd3274, [%rd7+944];
	sub.f64 	%fd3275, %fd3273, %fd3274;
	abs.f64 	%fd3276, %fd3275;
	ld.global.f64 	%fd3277, [%rd5+72];
	setp.lt.f64 	%p286, %fd3276, %fd3277;
	and.pred  	%p287, %p286, %p285;
	and.pred  	%p288, %p287, %p284;
	and.pred  	%p289, %p288, %p283;
	and.pred  	%p290, %p289, %p282;
	and.pred  	%p291, %p290, %p281;
	and.pred  	%p292, %p291, %p280;
	and.pred  	%p293, %p292, %p279;
	and.pred  	%p294, %p293, %p278;
	and.pred  	%p295, %p294, %p277;
	selp.u32 	%r3308, 1, 0, %p295;
$L__BB4_1588:
	add.s32 	%r800, %r220, 9;
	setp.ge.s32 	%p296, %r800, %r140;
	mov.b32 	%r3309, 1;
	@%p296 bra 	$L__BB4_1620;
	ld.global.u64 	%rd2788, [%rd6+72];
	or.b64  	%rd3260, %rd2183, %rd2788;
	and.b64  	%rd3261, %rd3260, -4294967296;
	setp.ne.s64 	%p297, %rd3261, 0;
	@%p297 bra 	$L__BB4_1591;
	cvt.u32.u64 	%r801, %rd2788;
	cvt.u32.u64 	%r802, %rd2183;
	div.u32 	%r803, %r802, %r801;
	mul.lo.s32 	%r804, %r803, %r801;
	sub.s32 	%r805, %r802, %r804;
	cvt.u64.u32 	%rd5582, %r803;
	cvt.u64.u32 	%rd5583, %r805;
	bra.uni 	$L__BB4_1592;
$L__BB4_1591:
	div.s64 	%rd5582, %rd2183, %rd2788;
	mul.lo.s64 	%rd3262, %rd5582, %rd2788;
	sub.s64 	%rd5583, %rd2183, %rd3262;
$L__BB4_1592:
	ld.global.f64 	%fd3278, [%rd8+216];
	cvt.rn.f64.s64 	%fd3279, %rd5583;
	ld.global.f64 	%fd3280, [%rd8+232];
	fma.rn.f64 	%fd659, %fd3280, %fd3279, %fd3278;
	ld.global.u64 	%rd2795, [%rd6+64];
	or.b64  	%rd3263, %rd5582, %rd2795;
	and.b64  	%rd3264, %rd3263, -4294967296;
	setp.ne.s64 	%p298, %rd3264, 0;
	@%p298 bra 	$L__BB4_1594;
	cvt.u32.u64 	%r806, %rd2795;
	cvt.u32.u64 	%r807, %rd5582;
	div.u32 	%r808, %r807, %r806;
	mul.lo.s32 	%r809, %r808, %r806;
	sub.s32 	%r810, %r807, %r809;
	cvt.u64.u32 	%rd5584, %r808;
	cvt.u64.u32 	%rd5585, %r810;
	bra.uni 	$L__BB4_1595;
$L__BB4_1594:
	div.s64 	%rd5584, %rd5582, %rd2795;
	mul.lo.s64 	%rd3265, %rd5584, %rd2795;
	sub.s64 	%rd5585, %rd5582, %rd3265;
$L__BB4_1595:
	ld.global.f64 	%fd3281, [%rd8+192];
	cvt.rn.f64.s64 	%fd3282, %rd5585;
	ld.global.f64 	%fd3283, [%rd8+208];
	fma.rn.f64 	%fd660, %fd3283, %fd3282, %fd3281;
	ld.global.u64 	%rd2802, [%rd6+56];
	or.b64  	%rd3266, %rd5584, %rd2802;
	and.b64  	%rd3267, %rd3266, -4294967296;
	setp.ne.s64 	%p299, %rd3267, 0;
	@%p299 bra 	$L__BB4_1597;
	cvt.u32.u64 	%r811, %rd2802;
	cvt.u32.u64 	%r812, %rd5584;
	div.u32 	%r813, %r812, %r811;
	mul.lo.s32 	%r814, %r813, %r811;
	sub.s32 	%r815, %r812, %r814;
	cvt.u64.u32 	%rd5586, %r813;
	cvt.u64.u32 	%rd5587, %r815;
	bra.uni 	$L__BB4_1598;
$L__BB4_1597:
	div.s64 	%rd5586, %rd5584, %rd2802;
	mul.lo.s64 	%rd3268, %rd5586, %rd2802;
	sub.s64 	%rd5587, %rd5584, %rd3268;
$L__BB4_1598:
	ld.global.f64 	%fd3284, [%rd8+168];
	cvt.rn.f64.s64 	%fd3285, %rd5587;
	ld.global.f64 	%fd3286, [%rd8+184];
	fma.rn.f64 	%fd661, %fd3286, %fd3285, %fd3284;
	ld.global.u64 	%rd2809, [%rd6+48];
	or.b64  	%rd3269, %rd5586, %rd2809;
	and.b64  	%rd3270, %rd3269, -4294967296;
	setp.ne.s64 	%p300, %rd3270, 0;
	@%p300 bra 	$L__BB4_1600;
	cvt.u32.u64 	%r816, %rd2809;
	cvt.u32.u64 	%r817, %rd5586;
	div.u32 	%r818, %r817, %r816;
	mul.lo.s32 	%r819, %r818, %r816;
	sub.s32 	%r820, %r817, %r819;
	cvt.u64.u32 	%rd5588, %r818;
	cvt.u64.u32 	%rd5589, %r820;
	bra.uni 	$L__BB4_1601;
$L__BB4_1600:
	div.s64 	%rd5588, %rd5586, %rd2809;
	mul.lo.s64 	%rd3271, %rd5588, %rd2809;
	sub.s64 	%rd5589, %rd5586, %rd3271;
$L__BB4_1601:
	ld.global.f64 	%fd3287, [%rd8+144];
	cvt.rn.f64.s64 	%fd3288, %rd5589;
	ld.global.f64 	%fd3289, [%rd8+160];
	fma.rn.f64 	%fd662, %fd3289, %fd3288, %fd3287;
	ld.global.u64 	%rd2816, [%rd6+40];
	or.b64  	%rd3272, %rd5588, %rd2816;
	and.b64  	%rd3273, %rd3272, -4294967296;
	setp.ne.s64 	%p301, %rd3273, 0;
	@%p301 bra 	$L__BB4_1603;
	cvt.u32.u64 	%r821, %rd2816;
	cvt.u32.u64 	%r822, %rd5588;
	div.u32 	%r823, %r822, %r821;
	mul.lo.s32 	%r824, %r823, %r821;
	sub.s32 	%r825, %r822, %r824;
	cvt.u64.u32 	%rd5590, %r823;
	cvt.u64.u32 	%rd5591, %r825;
	bra.uni 	$L__BB4_1604;
$L__BB4_1603:
	div.s64 	%rd5590, %rd5588, %rd2816;
	mul.lo.s64 	%rd3274, %rd5590, %rd2816;
	sub.s64 	%rd5591, %rd5588, %rd3274;
$L__BB4_1604:
	ld.global.f64 	%fd3290, [%rd8+120];
	cvt.rn.f64.s64 	%fd3291, %rd5591;
	ld.global.f64 	%fd3292, [%rd8+136];
	fma.rn.f64 	%fd663, %fd3292, %fd3291, %fd3290;
	ld.global.u64 	%rd2823, [%rd6+32];
	or.b64  	%rd3275, %rd5590, %rd2823;
	and.b64  	%rd3276, %rd3275, -4294967296;
	setp.ne.s64 	%p302, %rd3276, 0;
	@%p302 bra 	$L__BB4_1606;
	cvt.u32.u64 	%r826, %rd2823;
	cvt.u32.u64 	%r827, %rd5590;
	div.u32 	%r828, %r827, %r826;
	mul.lo.s32 	%r829, %r828, %r826;
	sub.s32 	%r830, %r827, %r829;
	cvt.u64.u32 	%rd5592, %r828;
	cvt.u64.u32 	%rd5593, %r830;
	bra.uni 	$L__BB4_1607;
$L__BB4_1606:
	div.s64 	%rd5592, %rd5590, %rd2823;
	mul.lo.s64 	%rd3277, %rd5592, %rd2823;
	sub.s64 	%rd5593, %rd5590, %rd3277;
$L__BB4_1607:
	ld.global.f64 	%fd3293, [%rd8+96];
	cvt.rn.f64.s64 	%fd3294, %rd5593;
	ld.global.f64 	%fd3295, [%rd8+112];
	fma.rn.f64 	%fd664, %fd3295, %fd3294, %fd3293;
	ld.global.u64 	%rd2830, [%rd6+24];
	or.b64  	%rd3278, %rd5592, %rd2830;
	and.b64  	%rd3279, %rd3278, -4294967296;
	setp.ne.s64 	%p303, %rd3279, 0;
	@%p303 bra 	$L__BB4_1609;
	cvt.u32.u64 	%r831, %rd2830;
	cvt.u32.u64 	%r832, %rd5592;
	div.u32 	%r833, %r832, %r831;
	mul.lo.s32 	%r834, %r833, %r831;
	sub.s32 	%r835, %r832, %r834;
	cvt.u64.u32 	%rd5594, %r833;
	cvt.u64.u32 	%rd5595, %r835;
	bra.uni 	$L__BB4_1610;
$L__BB4_1609:
	div.s64 	%rd5594, %rd5592, %rd2830;
	mul.lo.s64 	%rd3280, %rd5594, %rd2830;
	sub.s64 	%rd5595, %rd5592, %rd3280;
$L__BB4_1610:
	ld.global.f64 	%fd3296, [%rd8+72];
	cvt.rn.f64.s64 	%fd3297, %rd5595;
	ld.global.f64 	%fd3298, [%rd8+88];
	fma.rn.f64 	%fd665, %fd3298, %fd3297, %fd3296;
	ld.global.u64 	%rd2837, [%rd6+16];
	or.b64  	%rd3281, %rd5594, %rd2837;
	and.b64  	%rd3282, %rd3281, -4294967296;
	setp.ne.s64 	%p304, %rd3282, 0;
	@%p304 bra 	$L__BB4_1612;
	cvt.u32.u64 	%r836, %rd2837;
	cvt.u32.u64 	%r837, %rd5594;
	div.u32 	%r838, %r837, %r836;
	mul.lo.s32 	%r839, %r838, %r836;
	sub.s32 	%r840, %r837, %r839;
	cvt.u64.u32 	%rd5596, %r838;
	cvt.u64.u32 	%rd5597, %r840;
	bra.uni 	$L__BB4_1613;
$L__BB4_1612:
	div.s64 	%rd5596, %rd5594, %rd2837;
	mul.lo.s64 	%rd3283, %rd5596, %rd2837;
	sub.s64 	%rd5597, %rd5594, %rd3283;
$L__BB4_1613:
	ld.global.f64 	%fd3299, [%rd8+48];
	cvt.rn.f64.s64 	%fd3300, %rd5597;
	ld.global.f64 	%fd3301, [%rd8+64];
	fma.rn.f64 	%fd666, %fd3301, %fd3300, %fd3299;
	ld.global.u64 	%rd2844, [%rd6+8];
	or.b64  	%rd3284, %rd5596, %rd2844;
	and.b64  	%rd3285, %rd3284, -4294967296;
	setp.ne.s64 	%p305, %rd3285, 0;
	@%p305 bra 	$L__BB4_1615;
	cvt.u32.u64 	%r841, %rd2844;
	cvt.u32.u64 	%r842, %rd5596;
	div.u32 	%r843, %r842, %r841;
	mul.lo.s32 	%r844, %r843, %r841;
	sub.s32 	%r845, %r842, %r844;
	cvt.u64.u32 	%rd5598, %r843;
	cvt.u64.u32 	%rd5599, %r845;
	bra.uni 	$L__BB4_1616;
$L__BB4_1615:
	div.s64 	%rd5598, %rd5596, %rd2844;
	mul.lo.s64 	%rd3286, %rd5598, %rd2844;
	sub.s64 	%rd5599, %rd5596, %rd3286;
$L__BB4_1616:
	ld.global.f64 	%fd3302, [%rd8+24];
	cvt.rn.f64.s64 	%fd3303, %rd5599;
	ld.global.f64 	%fd3304, [%rd8+40];
	fma.rn.f64 	%fd667, %fd3304, %fd3303, %fd3302;
	ld.global.u64 	%rd2851, [%rd6];
	or.b64  	%rd3287, %rd5598, %rd2851;
	and.b64  	%rd3288, %rd3287, -4294967296;
	setp.ne.s64 	%p306, %rd3288, 0;
	@%p306 bra 	$L__BB4_1618;
	cvt.u32.u64 	%r846, %rd2851;
	cvt.u32.u64 	%r847, %rd5598;
	rem.u32 	%r848, %r847, %r846;
	cvt.u64.u32 	%rd5600, %r848;
	bra.uni 	$L__BB4_1619;
$L__BB4_1618:
	rem.s64 	%rd5600, %rd5598, %rd2851;
$L__BB4_1619:
	ld.global.f64 	%fd3305, [%rd8];
	cvt.rn.f64.s64 	%fd3306, %rd5600;
	ld.global.f64 	%fd3307, [%rd8+16];
	fma.rn.f64 	%fd3308, %fd3307, %fd3306, %fd3305;
	ld.global.f64 	%fd3309, [%rd7];
	fma.rn.f64 	%fd3310, %fd3309, %fd3308, 0d0000000000000000;
	ld.global.f64 	%fd3311, [%rd7+8];
	fma.rn.f64 	%fd3312, %fd3311, %fd667, %fd3310;
	ld.global.f64 	%fd3313, [%rd7+16];
	fma.rn.f64 	%fd3314, %fd3313, %fd666, %fd3312;
	ld.global.f64 	%fd3315, [%rd7+24];
	fma.rn.f64 	%fd3316, %fd3315, %fd665, %fd3314;
	ld.global.f64 	%fd3317, [%rd7+32];
	fma.rn.f64 	%fd3318, %fd3317, %fd664, %fd3316;
	ld.global.f64 	%fd3319, [%rd7+40];
	fma.rn.f64 	%fd3320, %fd3319, %fd663, %fd3318;
	ld.global.f64 	%fd3321, [%rd7+48];
	fma.rn.f64 	%fd3322, %fd3321, %fd662, %fd3320;
	ld.global.f64 	%fd3323, [%rd7+56];
	fma.rn.f64 	%fd3324, %fd3323, %fd661, %fd3322;
	ld.global.f64 	%fd3325, [%rd7+64];
	fma.rn.f64 	%fd3326, %fd3325, %fd660, %fd3324;
	ld.global.f64 	%fd3327, [%rd7+72];
	fma.rn.f64 	%fd3328, %fd3327, %fd659, %fd3326;
	ld.global.f64 	%fd3329, [%rd7+80];
	sub.f64 	%fd3330, %fd3328, %fd3329;
	abs.f64 	%fd3331, %fd3330;
	ld.global.f64 	%fd3333, [%rd5];
	setp.lt.f64 	%p307, %fd3331, %fd3333;
	ld.global.f64 	%fd3335, [%rd7+96];
	fma.rn.f64 	%fd3336, %fd3335, %fd3308, 0d0000000000000000;
	ld.global.f64 	%fd3337, [%rd7+104];
	fma.rn.f64 	%fd3338, %fd3337, %fd667, %fd3336;
	ld.global.f64 	%fd3339, [%rd7+112];
	fma.rn.f64 	%fd3340, %fd3339, %fd666, %fd3338;
	ld.global.f64 	%fd3341, [%rd7+120];
	fma.rn.f64 	%fd3342, %fd3341, %fd665, %fd3340;
	ld.global.f64 	%fd3343, [%rd7+128];
	fma.rn.f64 	%fd3344, %fd3343, %fd664, %fd3342;
	ld.global.f64 	%fd3345, [%rd7+136];
	fma.rn.f64 	%fd3346, %fd3345, %fd663, %fd3344;
	ld.global.f64 	%fd3347, [%rd7+144];
	fma.rn.f64 	%fd3348, %fd3347, %fd662, %fd3346;
	ld.global.f64 	%fd3349, [%rd7+152];
	fma.rn.f64 	%fd3350, %fd3349, %fd661, %fd3348;
	ld.global.f64 	%fd3351, [%rd7+160];
	fma.rn.f64 	%fd3352, %fd3351, %fd660, %fd3350;
	ld.global.f64 	%fd3353, [%rd7+168];
	fma.rn.f64 	%fd3354, %fd3353, %fd659, %fd3352;
	ld.global.f64 	%fd3355, [%rd7+176];
	sub.f64 	%fd3356, %fd3354, %fd3355;
	abs.f64 	%fd3357, %fd3356;
	ld.global.f64 	%fd3359, [%rd5+8];
	setp.lt.f64 	%p308, %fd3357, %fd3359;
	ld.global.f64 	%fd3361, [%rd7+192];
	fma.rn.f64 	%fd3362, %fd3361, %fd3308, 0d0000000000000000;
	ld.global.f64 	%fd3363, [%rd7+200];
	fma.rn.f64 	%fd3364, %fd3363, %fd667, %fd3362;
	ld.global.f64 	%fd3365, [%rd7+208];
	fma.rn.f64 	%fd3366, %fd3365, %fd666, %fd3364;
	ld.global.f64 	%fd3367, [%rd7+216];
	fma.rn.f64 	%fd3368, %fd3367, %fd665, %fd3366;
	ld.global.f64 	%fd3369, [%rd7+224];
	fma.rn.f64 	%fd3370, %fd3369, %fd664, %fd3368;
	ld.global.f64 	%fd3371, [%rd7+232];
	fma.rn.f64 	%fd3372, %fd3371, %fd663, %fd3370;
	ld.global.f64 	%fd3373, [%rd7+240];
	fma.rn.f64 	%fd3374, %fd3373, %fd662, %fd3372;
	ld.global.f64 	%fd3375, [%rd7+248];
	fma.rn.f64 	%fd3376, %fd3375, %fd661, %fd3374;
	ld.global.f64 	%fd3377, [%rd7+256];
	fma.rn.f64 	%fd3378, %fd3377, %fd660, %fd3376;
	ld.global.f64 	%fd3379, [%rd7+264];
	fma.rn.f64 	%fd3380, %fd3379, %fd659, %fd3378;
	ld.global.f64 	%fd3381, [%rd7+272];
	sub.f64 	%fd3382, %fd3380, %fd3381;
	abs.f64 	%fd3383, %fd3382;
	ld.global.f64 	%fd3385, [%rd5+16];
	setp.lt.f64 	%p309, %fd3383, %fd3385;
	ld.global.f64 	%fd3387, [%rd7+288];
	fma.rn.f64 	%fd3388, %fd3387, %fd3308, 0d0000000000000000;
	ld.global.f64 	%fd3389, [%rd7+296];
	fma.rn.f64 	%fd3390, %fd3389, %fd667, %fd3388;
	ld.global.f64 	%fd3391, [%rd7+304];
	fma.rn.f64 	%fd3392, %fd3391, %fd666, %fd3390;
	ld.global.f64 	%fd3393, [%rd7+312];
	fma.rn.f64 	%fd3394, %fd3393, %fd665, %fd3392;
	ld.global.f64 	%fd3395, [%rd7+320];
	fma.rn.f64 	%fd3396, %fd3395, %fd664, %fd3394;
	ld.global.f64 	%fd3397, [%rd7+328];
	fma.rn.f64 	%fd3398, %fd3397, %fd663, %fd3396;
	ld.global.f64 	%fd3399, [%rd7+336];
	fma.rn.f64 	%fd3400, %fd3399, %fd662, %fd3398;
	ld.global.f64 	%fd3401, [%rd7+344];
	fma.rn.f64 	%fd3402, %fd3401, %fd661, %fd3400;
	ld.global.f64 	%fd3403, [%rd7+352];
	fma.rn.f64 	%fd3404, %fd3403, %fd660, %fd3402;
	ld.global.f64 	%fd3405, [%rd7+360];
	fma.rn.f64 	%fd3406, %fd3405, %fd659, %fd3404;
	ld.global.f64 	%fd3407, [%rd7+368];
	sub.f64 	%fd3408, %fd3406, %fd3407;
	abs.f64 	%fd3409, %fd3408;
	ld.global.f64 	%fd3411, [%rd5+24];
	setp.lt.f64 	%p310, %fd3409, %fd3411;
	ld.global.f64 	%fd3413, [%rd7+384];
	fma.rn.f64 	%fd3414, %fd3413, %fd3308, 0d0000000000000000;
	ld.global.f64 	%fd3415, [%rd7+392];
	fma.rn.f64 	%fd3416, %fd3415, %fd667, %fd3414;
	ld.global.f64 	%fd3417, [%rd7+400];
	fma.rn.f64 	%fd3418, %fd3417, %fd666, %fd3416;
	ld.global.f64 	%fd3419, [%rd7+408];
	fma.rn.f64 	%fd3420, %fd3419, %fd665, %fd3418;
	ld.global.f64 	%fd3421, [%rd7+416];
	fma.rn.f64 	%fd3422, %fd3421, %fd664, %fd3420;
	ld.global.f64 	%fd3423, [%rd7+424];
	fma.rn.f64 	%fd3424, %fd3423, %fd663, %fd3422;
	ld.global.f64 	%fd3425, [%rd7+432];
	fma.rn.f64 	%fd3426, %fd3425, %fd662, %fd3424;
	ld.global.f64 	%fd3427, [%rd7+440];
	fma.rn.f64 	%fd3428, %fd3427, %fd661, %fd3426;
	ld.global.f64 	%fd3429, [%rd7+448];
	fma.rn.f64 	%fd3430, %fd3429, %fd660, %fd3428;
	ld.global.f64 	%fd3431, [%rd7+456];
	fma.rn.f64 	%fd3432, %fd3431, %fd659, %fd3430;
	ld.global.f64 	%fd3433, [%rd7+464];
	sub.f64 	%fd3434, %fd3432, %fd3433;
	abs.f64 	%fd3435, %fd3434;
	ld.global.f64 	%fd3437, [%rd5+32];
	setp.lt.f64 	%p311, %fd3435, %fd3437;
	ld.global.f64 	%fd3439, [%rd7+480];
	fma.rn.f64 	%fd3440, %fd3439, %fd3308, 0d0000000000000000;
	ld.global.f64 	%fd3441, [%rd7+488];
	fma.rn.f64 	%fd3442, %fd3441, %fd667, %fd3440;
	ld.global.f64 	%fd3443, [%rd7+496];
	fma.rn.f64 	%fd3444, %fd3443, %fd666, %fd3442;
	ld.global.f64 	%fd3445, [%rd7+504];
	fma.rn.f64 	%fd3446, %fd3445, %fd665, %fd3444;
	ld.global.f64 	%fd3447, [%rd7+512];
	fma.rn.f64 	%fd3448, %fd3447, %fd664, %fd3446;
	ld.global.f64 	%fd3449, [%rd7+520];
	fma.rn.f64 	%fd3450, %fd3449, %fd663, %fd3448;
	ld.global.f64 	%fd3451, [%rd7+528];
	fma.rn.f64 	%fd3452, %fd3451, %fd662, %fd3450;
	ld.global.f64 	%fd3453, [%rd7+536];
	fma.rn.f64 	%fd3454, %fd3453, %fd661, %fd3452;
	ld.global.f64 	%fd3455, [%rd7+544];
	fma.rn.f64 	%fd3456, %fd3455, %fd660, %fd3454;
	ld.global.f64 	%fd3457, [%rd7+552];
	fma.rn.f64 	%fd3458, %fd3457, %fd659, %fd3456;
	ld.global.f64 	%fd3459, [%rd7+560];
	sub.f64 	%fd3460, %fd3458, %fd3459;
	abs.f64 	%fd3461, %fd3460;
	ld.global.f64 	%fd3463, [%rd5+40];
	setp.lt.f64 	%p312, %fd3461, %fd3463;
	ld.global.f64 	%fd3465, [%rd7+576];
	fma.rn.f64 	%fd3466, %fd3465, %fd3308, 0d0000000000000000;
	ld.global.f64 	%fd3467, [%rd7+584];
	fma.rn.f64 	%fd3468, %fd3467, %fd667, %fd3466;
	ld.global.f64 	%fd3469, [%rd7+592];
	fma.rn.f64 	%fd3470, %fd3469, %fd666, %fd3468;
	ld.global.f64 	%fd3471, [%rd7+600];
	fma.rn.f64 	%fd3472, %fd3471, %fd665, %fd3470;
	ld.global.f64 	%fd3473, [%rd7+608];
	fma.rn.f64 	%fd3474, %fd3473, %fd664, %fd3472;
	ld.global.f64 	%fd3475, [%rd7+616];
	fma.rn.f64 	%fd3476, %fd3475, %fd663, %fd3474;
	ld.global.f64 	%fd3477, [%rd7+624];
	fma.rn.f64 	%fd3478, %fd3477, %fd662, %fd3476;
	ld.global.f64 	%fd3479, [%rd7+632];
	fma.rn.f64 	%fd3480, %fd3479, %fd661, %fd3478;
	ld.global.f64 	%fd3481, [%rd7+640];
	fma.rn.f64 	%fd3482, %fd3481, %fd660, %fd3480;
	ld.global.f64 	%fd3483, [%rd7+648];
	fma.rn.f64 	%fd3484, %fd3483, %fd659, %fd3482;
	ld.global.f64 	%fd3485, [%rd7+656];
	sub.f64 	%fd3486, %fd3484, %fd3485;
	abs.f64 	%fd3487, %fd3486;
	ld.global.f64 	%fd3489, [%rd5+48];
	setp.lt.f64 	%p313, %fd3487, %fd3489;
	ld.global.f64 	%fd3491, [%rd7+672];
	fma.rn.f64 	%fd3492, %fd3491, %fd3308, 0d0000000000000000;
	ld.global.f64 	%fd3493, [%rd7+680];
	fma.rn.f64 	%fd3494, %fd3493, %fd667, %fd3492;
	ld.global.f64 	%fd3495, [%rd7+688];
	fma.rn.f64 	%fd3496, %fd3495, %fd666, %fd3494;
	ld.global.f64 	%fd3497, [%rd7+696];
	fma.rn.f64 	%fd3498, %fd3497, %fd665, %fd3496;
	ld.global.f64 	%fd3499, [%rd7+704];
	fma.rn.f64 	%fd3500, %fd3499, %fd664, %fd3498;
	ld.global.f64 	%fd3501, [%rd7+712];
	fma.rn.f64 	%fd3502, %fd3501, %fd663, %fd3500;
	ld.global.f64 	%fd3503, [%rd7+720];
	fma.rn.f64 	%fd3504, %fd3503, %fd662, %fd3502;
	ld.global.f64 	%fd3505, [%rd7+728];
	fma.rn.f64 	%fd3506, %fd3505, %fd661, %fd3504;
	ld.global.f64 	%fd3507, [%rd7+736];
	fma.rn.f64 	%fd3508, %fd3507, %fd660, %fd3506;
	ld.global.f64 	%fd3509, [%rd7+744];
	fma.rn.f64 	%fd3510, %fd3509, %fd659, %fd3508;
	ld.global.f64 	%fd3511, [%rd7+752];
	sub.f64 	%fd3512, %fd3510, %fd3511;
	abs.f64 	%fd3513, %fd3512;
	ld.global.f64 	%fd3515, [%rd5+56];
	setp.lt.f64 	%p314, %fd3513, %fd3515;
	ld.global.f64 	%fd3517, [%rd7+768];
	fma.rn.f64 	%fd3518, %fd3517, %fd3308, 0d0000000000000000;
	ld.global.f64 	%fd3519, [%rd7+776];
	fma.rn.f64 	%fd3520, %fd3519, %fd667, %fd3518;
	ld.global.f64 	%fd3521, [%rd7+784];
	fma.rn.f64 	%fd3522, %fd3521, %fd666, %fd3520;
	ld.global.f64 	%fd3523, [%rd7+792];
	fma.rn.f64 	%fd3524, %fd3523, %fd665, %fd3522;
	ld.global.f64 	%fd3525, [%rd7+800];
	fma.rn.f64 	%fd3526, %fd3525, %fd664, %fd3524;
	ld.global.f64 	%fd3527, [%rd7+808];
	fma.rn.f64 	%fd3528, %fd3527, %fd663, %fd3526;
	ld.global.f64 	%fd3529, [%rd7+816];
	fma.rn.f64 	%fd3530, %fd3529, %fd662, %fd3528;
	ld.global.f64 	%fd3531, [%rd7+824];
	fma.rn.f64 	%fd3532, %fd3531, %fd661, %fd3530;
	ld.global.f64 	%fd3533, [%rd7+832];
	fma.rn.f64 	%fd3534, %fd3533, %fd660, %fd3532;
	ld.global.f64 	%fd3535, [%rd7+840];
	fma.rn.f64 	%fd3536, %fd3535, %fd659, %fd3534;
	ld.global.f64 	%fd3537, [%rd7+848];
	sub.f64 	%fd3538, %fd3536, %fd3537;
	abs.f64 	%fd3539, %fd3538;
	ld.global.f64 	%fd3541, [%rd5+64];
	setp.lt.f64 	%p315, %fd3539, %fd3541;
	ld.global.f64 	%fd3543, [%rd7+864];
	fma.rn.f64 	%fd3544, %fd3543, %fd3308, 0d0000000000000000;
	ld.global.f64 	%fd3545, [%rd7+872];
	fma.rn.f64 	%fd3546, %fd3545, %fd667, %fd3544;
	ld.global.f64 	%fd3547, [%rd7+880];
	fma.rn.f64 	%fd3548, %fd3547, %fd666, %fd3546;
	ld.global.f64 	%fd3549, [%rd7+888];
	fma.rn.f64 	%fd3550, %fd3549, %fd665, %fd3548;
	ld.global.f64 	%fd3551, [%rd7+896];
	fma.rn.f64 	%fd3552, %fd3551, %fd664, %fd3550;
	ld.global.f64 	%fd3553, [%rd7+904];
	fma.rn.f64 	%fd3554, %fd3553, %fd663, %fd3552;
	ld.global.f64 	%fd3555, [%rd7+912];
	fma.rn.f64 	%fd3556, %fd3555, %fd662, %fd3554;
	ld.global.f64 	%fd3557, [%rd7+920];
	fma.rn.f64 	%fd3558, %fd3557, %fd661, %fd3556;
	ld.global.f64 	%fd3559, [%rd7+928];
	fma.rn.f64 	%fd3560, %fd3559, %fd660, %fd3558;
	ld.global.f64 	%fd3561, [%rd7+936];
	fma.rn.f64 	%fd3562, %fd3561, %fd659, %fd3560;
	ld.global.f64 	%fd3563, [%rd7+944];
	sub.f64 	%fd3564, %fd3562, %fd3563;
	abs.f64 	%fd3565, %fd3564;
	ld.global.f64 	%fd3566, [%rd5+72];
	setp.lt.f64 	%p316, %fd3565, %fd3566;
	and.pred  	%p317, %p316, %p315;
	and.pred  	%p318, %p317, %p314;
	and.pred  	%p319, %p318, %p313;
	and.pred  	%p320, %p319, %p312;
	and.pred  	%p321, %p320, %p311;
	and.pred  	%p322, %p321, %p310;
	and.pred  	%p323, %p322, %p309;
	and.pred  	%p324, %p323, %p308;
	and.pred  	%p325, %p324, %p307;
	selp.u32 	%r3309, 1, 0, %p325;
$L__BB4_1620:
	add.s32 	%r850, %r220, 10;
	setp.ge.s32 	%p326, %r850, %r140;
	mov.b32 	%r3310, 1;
	@%p326 bra 	$L__BB4_1652;
	ld.global.u64 	%rd2855, [%rd6+72];
	or.b64  	%rd3289, %rd2184, %rd2855;
	and.b64  	%rd3290, %rd3289, -4294967296;
	setp.ne.s64 	%p327, %rd3290, 0;
	@%p327 bra 	$L__BB4_1623;
	cvt.u32.u64 	%r851, %rd2855;
	cvt.u32.u64 	%r852, %rd2184;
	div.u32 	%r853, %r852, %r851;
	mul.lo.s32 	%r854, %r853, %r851;
	sub.s32 	%r855, %r852, %r854;
	cvt.u64.u32 	%rd5601, %r853;
	cvt.u64.u32 	%rd5602, %r855;
	bra.uni 	$L__BB4_1624;
$L__BB4_1623:
	div.s64 	%rd5601, %rd2184, %rd2855;
	mul.lo.s64 	%rd3291, %rd5601, %rd2855;
	sub.s64 	%rd5602, %rd2184, %rd3291;
$L__BB4_1624:
	ld.global.f64 	%fd3567, [%rd8+216];
	cvt.rn.f64.s64 	%fd3568, %rd5602;
	ld.global.f64 	%fd3569, [%rd8+232];
	fma.rn.f64 	%fd668, %fd3569, %fd3568, %fd3567;
	ld.global.u64 	%rd2862, [%rd6+64];
	or.b64  	%rd3292, %rd5601, %rd2862;
	and.b64  	%rd3293, %rd3292, -4294967296;
	setp.ne.s64 	%p328, %rd3293, 0;
	@%p328 bra 	$L__BB4_1626;
	cvt.u32.u64 	%r856, %rd2862;
	cvt.u32.u64 	%r857, %rd5601;
	div.u32 	%r858, %r857, %r856;
	mul.lo.s32 	%r859, %r858, %r856;
	sub.s32 	%r860, %r857, %r859;
	cvt.u64.u32 	%rd5603, %r858;
	cvt.u64.u32 	%rd5604, %r860;
	bra.uni 	$L__BB4_1627;
$L__BB4_1626:
	div.s64 	%rd5603, %rd5601, %rd2862;
	mul.lo.s64 	%rd3294, %rd5603, %rd2862;
	sub.s64 	%rd5604, %rd5601, %rd3294;
$L__BB4_1627:
	ld.global.f64 	%fd3570, [%rd8+192];
	cvt.rn.f64.s64 	%fd3571, %rd5604;
	ld.global.f64 	%fd3572, [%rd8+208];
	fma.rn.f64 	%fd669, %fd3572, %fd3571, %fd3570;
	ld.global.u64 	%rd2869, [%rd6+56];
	or.b64  	%rd3295, %rd5603, %rd2869;
	and.b64  	%rd3296, %rd3295, -4294967296;
	setp.ne.s64 	%p329, %rd3296, 0;
	@%p329 bra 	$L__BB4_1629;
	cvt.u32.u64 	%r861, %rd2869;
	cvt.u32.u64 	%r862, %rd5603;
	div.u32 	%r863, %r862, %r861;
	mul.lo.s32 	%r864, %r863, %r861;
	sub.s32 	%r865, %r862, %r864;
	cvt.u64.u32 	%rd5605, %r863;
	cvt.u64.u32 	%rd5606, %r865;
	bra.uni 	$L__BB4_1630;
$L__BB4_1629:
	div.s64 	%rd5605, %rd5603, %rd2869;
	mul.lo.s64 	%rd3297, %rd5605, %rd2869;
	sub.s64 	%rd5606, %rd5603, %rd3297;
$L__BB4_1630:
	ld.global.f64 	%fd3573, [%rd8+168];
	cvt.rn.f64.s64 	%fd3574, %rd5606;
	ld.global.f64 	%fd3575, [%rd8+184];
	fma.rn.f64 	%fd670, %fd3575, %fd3574, %fd3573;
	ld.global.u64 	%rd2876, [%rd6+48];
	or.b64  	%rd3298, %rd5605, %rd2876;
	and.b64  	%rd3299, %rd3298, -4294967296;
	setp.ne.s64 	%p330, %rd3299, 0;
	@%p330 bra 	$L__BB4_1632;
	cvt.u32.u64 	%r866, %rd2876;
	cvt.u32.u64 	%r867, %rd5605;
	div.u32 	%r868, %r867, %r866;
	mul.lo.s32 	%r869, %r868, %r866;
	sub.s32 	%r870, %r867, %r869;
	cvt.u64.u32 	%rd5607, %r868;
	cvt.u64.u32 	%rd5608, %r870;
	bra.uni 	$L__BB4_1633;
$L__BB4_1632:
	div.s64 	%rd5607, %rd5605, %rd2876;
	mul.lo.s64 	%rd3300, %rd5607, %rd2876;
	sub.s64 	%rd5608, %rd5605, %rd3300;
$L__BB4_1633:
	ld.global.f64 	%fd3576, [%rd8+144];
	cvt.rn.f64.s64 	%fd3577, %rd5608;
	ld.global.f64 	%fd3578, [%rd8+160];
	fma.rn.f64 	%fd671, %fd3578, %fd3577, %fd3576;
	ld.global.u64 	%rd2883, [%rd6+40];
	or.b64  	%rd3301, %rd5607, %rd2883;
	and.b64  	%rd3302, %rd3301, -4294967296;
	setp.ne.s64 	%p331, %rd3302, 0;
	@%p331 bra 	$L__BB4_1635;
	cvt.u32.u64 	%r871, %rd2883;
	cvt.u32.u64 	%r872, %rd5607;
	div.u32 	%r873, %r872, %r871;
	mul.lo.s32 	%r874, %r873, %r871;
	sub.s32 	%r875, %r872, %r874;
	cvt.u64.u32 	%rd5609, %r873;
	cvt.u64.u32 	%rd5610, %r875;
	bra.uni 	$L__BB4_1636;
$L__BB4_1635:
	div.s64 	%rd5609, %rd5607, %rd2883;
	mul.lo.s64 	%rd3303, %rd5609, %rd2883;
	sub.s64 	%rd5610, %rd5607, %rd3303;
$L__BB4_1636:
	ld.global.f64 	%fd3579, [%rd8+120];
	cvt.rn.f64.s64 	%fd3580, %rd5610;
	ld.global.f64 	%fd3581, [%rd8+136];
	fma.rn.f64 	%fd672, %fd3581, %fd3580, %fd3579;
	ld.global.u64 	%rd2890, [%rd6+32];
	or.b64  	%rd3304, %rd5609, %rd2890;
	and.b64  	%rd3305, %rd3304, -4294967296;
	setp.ne.s64 	%p332, %rd3305, 0;
	@%p332 bra 	$L__BB4_1638;
	cvt.u32.u64 	%r876, %rd2890;
	cvt.u32.u64 	%r877, %rd5609;
	div.u32 	%r878, %r877, %r876;
	mul.lo.s32 	%r879, %r878, %r876;
	sub.s32 	%r880, %r877, %r879;
	cvt.u64.u32 	%rd5611, %r878;
	cvt.u64.u32 	%rd5612, %r880;
	bra.uni 	$L__BB4_1639;
$L__BB4_1638:
	div.s64 	%rd5611, %rd5609, %rd2890;
	mul.lo.s64 	%rd3306, %rd5611, %rd2890;
	sub.s64 	%rd5612, %rd5609, %rd3306;
$L__BB4_1639:
	ld.global.f64 	%fd3582, [%rd8+96];
	cvt.rn.f64.s64 	%fd3583, %rd5612;
	ld.global.f64 	%fd3584, [%rd8+112];
	fma.rn.f64 	%fd673, %fd3584, %fd3583, %fd3582;
	ld.global.u64 	%rd2897, [%rd6+24];
	or.b64  	%rd3307, %rd5611, %rd2897;
	and.b64  	%rd3308, %rd3307, -4294967296;
	setp.ne.s64 	%p333, %rd3308, 0;
	@%p333 bra 	$L__BB4_1641;
	cvt.u32.u64 	%r881, %rd2897;
	cvt.u32.u64 	%r882, %rd5611;
	div.u32 	%r883, %r882, %r881;
	mul.lo.s32 	%r884, %r883, %r881;
	sub.s32 	%r885, %r882, %r884;
	cvt.u64.u32 	%rd5613, %r883;
	cvt.u64.u32 	%rd5614, %r885;
	bra.uni 	$L__BB4_1642;
$L__BB4_1641:
	div.s64 	%rd5613, %rd5611, %rd2897;
	mul.lo.s64 	%rd3309, %rd5613, %rd2897;
	sub.s64 	%rd5614, %rd5611, %rd3309;
$L__BB4_1642:
	ld.global.f64 	%fd3585, [%rd8+72];
	cvt.rn.f64.s64 	%fd3586, %rd5614;
	ld.global.f64 	%fd3587, [%rd8+88];
	fma.rn.f64 	%fd674, %fd3587, %fd3586, %fd3585;
	ld.global.u64 	%rd2904, [%rd6+16];
	or.b64  	%rd3310, %rd5613, %rd2904;
	and.b64  	%rd3311, %rd3310, -4294967296;
	setp.ne.s64 	%p334, %rd3311, 0;
	@%p334 bra 	$L__BB4_1644;
	cvt.u32.u64 	%r886, %rd2904;
	cvt.u32.u64 	%r887, %rd5613;
	div.u32 	%r888, %r887, %r886;
	mul.lo.s32 	%r889, %r888, %r886;
	sub.s32 	%r890, %r887, %r889;
	cvt.u64.u32 	%rd5615, %r888;
	cvt.u64.u32 	%rd5616, %r890;
	bra.uni 	$L__BB4_1645;
$L__BB4_1644:
	div.s64 	%rd5615, %rd5613, %rd2904;
	mul.lo.s64 	%rd3312, %rd5615, %rd2904;
	sub.s64 	%rd5616, %rd5613, %rd3312;
$L__BB4_1645:
	ld.global.f64 	%fd3588, [%rd8+48];
	cvt.rn.f64.s64 	%fd3589, %rd5616;
	ld.global.f64 	%fd3590, [%rd8+64];
	fma.rn.f64 	%fd675, %fd3590, %fd3589, %fd3588;
	ld.global.u64 	%rd2911, [%rd6+8];
	or.b64  	%rd3313, %rd5615, %rd2911;
	and.b64  	%rd3314, %rd3313, -4294967296;
	setp.ne.s64 	%p335, %rd3314, 0;
	@%p335 bra 	$L__BB4_1647;
	cvt.u32.u64 	%r891, %rd2911;
	cvt.u32.u64 	%r892, %rd5615;
	div.u32 	%r893, %r892, %r891;
	mul.lo.s32 	%r894, %r893, %r891;
	sub.s32 	%r895, %r892, %r894;
	cvt.u64.u32 	%rd5617, %r893;
	cvt.u64.u32 	%rd5618, %r895;
	bra.uni 	$L__BB4_1648;
$L__BB4_1647:
	div.s64 	%rd5617, %rd5615, %rd2911;
	mul.lo.s64 	%rd3315, %rd5617, %rd2911;
	sub.s64 	%rd5618, %rd5615, %rd3315;
$L__BB4_1648:
	ld.global.f64 	%fd3591, [%rd8+24];
	cvt.rn.f64.s64 	%fd3592, %rd5618;
	ld.global.f64 	%fd3593, [%rd8+40];
	fma.rn.f64 	%fd676, %fd3593, %fd3592, %fd3591;
	ld.global.u64 	%rd2918, [%rd6];
	or.b64  	%rd3316, %rd5617, %rd2918;
	and.b64  	%rd3317, %rd3316, -4294967296;
	setp.ne.s64 	%p336, %rd3317, 0;
	@%p336 bra 	$L__BB4_1650;
	cvt.u32.u64 	%r896, %rd2918;
	cvt.u32.u64 	%r897, %rd5617;
	rem.u32 	%r898, %r897, %r896;
	cvt.u64.u32 	%rd5619, %r898;
	bra.uni 	$L__BB4_1651;
$L__BB4_1650:
	rem.s64 	%rd5619, %rd5617, %rd2918;
$L__BB4_1651:
	ld.global.f64 	%fd3594, [%rd8];
	cvt.rn.f64.s64 	%fd3595, %rd5619;
	ld.global.f64 	%fd3596, [%rd8+16];
	fma.rn.f64 	%fd3597, %fd3596, %fd3595, %fd3594;
	ld.global.f64 	%fd3598, [%rd7];
	fma.rn.f64 	%fd3599, %fd3598, %fd3597, 0d0000000000000000;
	ld.global.f64 	%fd3600, [%rd7+8];
	fma.rn.f64 	%fd3601, %fd3600, %fd676, %fd3599;
	ld.global.f64 	%fd3602, [%rd7+16];
	fma.rn.f64 	%fd3603, %fd3602, %fd675, %fd3601;
	ld.global.f64 	%fd3604, [%rd7+24];
	fma.rn.f64 	%fd3605, %fd3604, %fd674, %fd3603;
	ld.global.f64 	%fd3606, [%rd7+32];
	fma.rn.f64 	%fd3607, %fd3606, %fd673, %fd3605;
	ld.global.f64 	%fd3608, [%rd7+40];
	fma.rn.f64 	%fd3609, %fd3608, %fd672, %fd3607;
	ld.global.f64 	%fd3610, [%rd7+48];
	fma.rn.f64 	%fd3611, %fd3610, %fd671, %fd3609;
	ld.global.f64 	%fd3612, [%rd7+56];
	fma.rn.f64 	%fd3613, %fd3612, %fd670, %fd3611;
	ld.global.f64 	%fd3614, [%rd7+64];
	fma.rn.f64 	%fd3615, %fd3614, %fd669, %fd3613;
	ld.global.f64 	%fd3616, [%rd7+72];
	fma.rn.f64 	%fd3617, %fd3616, %fd668, %fd3615;
	ld.global.f64 	%fd3618, [%rd7+80];
	sub.f64 	%fd3619, %fd3617, %fd3618;
	abs.f64 	%fd3620, %fd3619;
	ld.global.f64 	%fd3622, [%rd5];
	setp.lt.f64 	%p337, %fd3620, %fd3622;
	ld.global.f64 	%fd3624, [%rd7+96];
	fma.rn.f64 	%fd3625, %fd3624, %fd3597, 0d0000000000000000;
	ld.global.f64 	%fd3626, [%rd7+104];
	fma.rn.f64 	%fd3627, %fd3626, %fd676, %fd3625;
	ld.global.f64 	%fd3628, [%rd7+112];
	fma.rn.f64 	%fd3629, %fd3628, %fd675, %fd3627;
	ld.global.f64 	%fd3630, [%rd7+120];
	fma.rn.f64 	%fd3631, %fd3630, %fd674, %fd3629;
	ld.global.f64 	%fd3632, [%rd7+128];
	fma.rn.f64 	%fd3633, %fd3632, %fd673, %fd3631;
	ld.global.f64 	%fd3634, [%rd7+136];
	fma.rn.f64 	%fd3635, %fd3634, %fd672, %fd3633;
	ld.global.f64 	%fd3636, [%rd7+144];
	fma.rn.f64 	%fd3637, %fd3636, %fd671, %fd3635;
	ld.global.f64 	%fd3638, [%rd7+152];
	fma.rn.f64 	%fd3639, %fd3638, %fd670, %fd3637;
	ld.global.f64 	%fd3640, [%rd7+160];
	fma.rn.f64 	%fd3641, %fd3640, %fd669, %fd3639;
	ld.global.f64 	%fd3642, [%rd7+168];
	fma.rn.f64 	%fd3643, %fd3642, %fd668, %fd3641;
	ld.global.f64 	%fd3644, [%rd7+176];
	sub.f64 	%fd3645, %fd3643, %fd3644;
	abs.f64 	%fd3646, %fd3645;
	ld.global.f64 	%fd3648, [%rd5+8];
	setp.lt.f64 	%p338, %fd3646, %fd3648;
	ld.global.f64 	%fd3650, [%rd7+192];
	fma.rn.f64 	%fd3651, %fd3650, %fd3597, 0d0000000000000000;
	ld.global.f64 	%fd3652, [%rd7+200];
	fma.rn.f64 	%fd3653, %fd3652, %fd676, %fd3651;
	ld.global.f64 	%fd3654, [%rd7+208];
	fma.rn.f64 	%fd3655, %fd3654, %fd675, %fd3653;
	ld.global.f64 	%fd3656, [%rd7+216];
	fma.rn.f64 	%fd3657, %fd3656, %fd674, %fd3655;
	ld.global.f64 	%fd3658, [%rd7+224];
	fma.rn.f64 	%fd3659, %fd3658, %fd673, %fd3657;
	ld.global.f64 	%fd3660, [%rd7+232];
	fma.rn.f64 	%fd3661, %fd3660, %fd672, %fd3659;
	ld.global.f64 	%fd3662, [%rd7+240];
	fma.rn.f64 	%fd3663, %fd3662, %fd671, %fd3661;
	ld.global.f64 	%fd3664, [%rd7+248];
	fma.rn.f64 	%fd3665, %fd3664, %fd670, %fd3663;
	ld.global.f64 	%fd3666, [%rd7+256];
	fma.rn.f64 	%fd3667, %fd3666, %fd669, %fd3665;
	ld.global.f64 	%fd3668, [%rd7+264];
	fma.rn.f64 	%fd3669, %fd3668, %fd668, %fd3667;
	ld.global.f64 	%fd3670, [%rd7+272];
	sub.f64 	%fd3671, %fd3669, %fd3670;
	abs.f64 	%fd3672, %fd3671;
	ld.global.f64 	%fd3674, [%rd5+16];
	setp.lt.f64 	%p339, %fd3672, %fd3674;
	ld.global.f64 	%fd3676, [%rd7+288];
	fma.rn.f64 	%fd3677, %fd3676, %fd3597, 0d0000000000000000;
	ld.global.f64 	%fd3678, [%rd7+296];
	fma.rn.f64 	%fd3679, %fd3678, %fd676, %fd3677;
	ld.global.f64 	%fd3680, [%rd7+304];
	fma.rn.f64 	%fd3681, %fd3680, %fd675, %fd3679;
	ld.global.f64 	%fd3682, [%rd7+312];
	fma.rn.f64 	%fd3683, %fd3682, %fd674, %fd3681;
	ld.global.f64 	%fd3684, [%rd7+320];
	fma.rn.f64 	%fd3685, %fd3684, %fd673, %fd3683;
	ld.global.f64 	%fd3686, [%rd7+328];
	fma.rn.f64 	%fd3687, %fd3686, %fd672, %fd3685;
	ld.global.f64 	%fd3688, [%rd7+336];
	fma.rn.f64 	%fd3689, %fd3688, %fd671, %fd3687;
	ld.global.f64 	%fd3690, [%rd7+344];
	fma.rn.f64 	%fd3691, %fd3690, %fd670, %fd3689;
	ld.global.f64 	%fd3692, [%rd7+352];
	fma.rn.f64 	%fd3693, %fd3692, %fd669, %fd3691;
	ld.global.f64 	%fd3694, [%rd7+360];
	fma.rn.f64 	%fd3695, %fd3694, %fd668, %fd3693;
	ld.global.f64 	%fd3696, [%rd7+368];
	sub.f64 	%fd3697, %fd3695, %fd3696;
	abs.f64 	%fd3698, %fd3697;
	ld.global.f64 	%fd3700, [%rd5+24];
	setp.lt.f64 	%p340, %fd3698, %fd3700;
	ld.global.f64 	%fd3702, [%rd7+384];
	fma.rn.f64 	%fd3703, %fd3702, %fd3597, 0d0000000000000000;
	ld.global.f64 	%fd3704, [%rd7+392];
	fma.rn.f64 	%fd3705, %fd3704, %fd676, %fd3703;
	ld.global.f64 	%fd3706, [%rd7+400];
	fma.rn.f64 	%fd3707, %fd3706, %fd675, %fd3705;
	ld.global.f64 	%fd3708, [%rd7+408];
	fma.rn.f64 	%fd3709, %fd3708, %fd674, %fd3707;
	ld.global.f64 	%fd3710, [%rd7+416];
	fma.rn.f64 	%fd3711, %fd3710, %fd673, %fd3709;
	ld.global.f64 	%fd3712, [%rd7+424];
	fma.rn.f64 	%fd3713, %fd3712, %fd672, %fd3711;
	ld.global.f64 	%fd3714, [%rd7+432];
	fma.rn.f64 	%fd3715, %fd3714, %fd671, %fd3713;
	ld.global.f64 	%fd3716, [%rd7+440];
	fma.rn.f64 	%fd3717, %fd3716, %fd670, %fd3715;
	ld.global.f64 	%fd3718, [%rd7+448];
	fma.rn.f64 	%fd3719, %fd3718, %fd669, %fd3717;
	ld.global.f64 	%fd3720, [%rd7+456];
	fma.rn.f64 	%fd3721, %fd3720, %fd668, %fd3719;
	ld.global.f64 	%fd3722, [%rd7+464];
	sub.f64 	%fd3723, %fd3721, %fd3722;
	abs.f64 	%fd3724, %fd3723;
	ld.global.f64 	%fd3726, [%rd5+32];
	setp.lt.f64 	%p341, %fd3724, %fd3726;
	ld.global.f64 	%fd3728, [%rd7+480];
	fma.rn.f64 	%fd3729, %fd3728, %fd3597, 0d0000000000000000;
	ld.global.f64 	%fd3730, [%rd7+488];
	fma.rn.f64 	%fd3731, %fd3730, %fd676, %fd3729;
	ld.global.f64 	%fd3732, [%rd7+496];
	fma.rn.f64 	%fd3733, %fd3732, %fd675, %fd3731;
	ld.global.f64 	%fd3734, [%rd7+504];
	fma.rn.f64 	%fd3735, %fd3734, %fd674, %fd3733;
	ld.global.f64 	%fd3736, [%rd7+512];
	fma.rn.f64 	%fd3737, %fd3736, %fd673, %fd3735;
	ld.global.f64 	%fd3738, [%rd7+520];
	fma.rn.f64 	%fd3739, %fd3738, %fd672, %fd3737;
	ld.global.f64 	%fd3740, [%rd7+528];
	fma.rn.f64 	%fd3741, %fd3740, %fd671, %fd3739;
	ld.global.f64 	%fd3742, [%rd7+536];
	fma.rn.f64 	%fd3743, %fd3742, %fd670, %fd3741;
	ld.global.f64 	%fd3744, [%rd7+544];
	fma.rn.f64 	%fd3745, %fd3744, %fd669, %fd3743;
	ld.global.f64 	%fd3746, [%rd7+552];
	fma.rn.f64 	%fd3747, %fd3746, %fd668, %fd3745;
	ld.global.f64 	%fd3748, [%rd7+560];
	sub.f64 	%fd3749, %fd3747, %fd3748;
	abs.f64 	%fd3750, %fd3749;
	ld.global.f64 	%fd3752, [%rd5+40];
	setp.lt.f64 	%p342, %fd3750, %fd3752;
	ld.global.f64 	%fd3754, [%rd7+576];
	fma.rn.f64 	%fd3755, %fd3754, %fd3597, 0d0000000000000000;
	ld.global.f64 	%fd3756, [%rd7+584];
	fma.rn.f64 	%fd3757, %fd3756, %fd676, %fd3755;
	ld.global.f64 	%fd3758, [%rd7+592];
	fma.rn.f64 	%fd3759, %fd3758, %fd675, %fd3757;
	ld.global.f64 	%fd3760, [%rd7+600];
	fma.rn.f64 	%fd3761, %fd3760, %fd674, %fd3759;
	ld.global.f64 	%fd3762, [%rd7+608];
	fma.rn.f64 	%fd3763, %fd3762, %fd673, %fd3761;
	ld.global.f64 	%fd3764, [%rd7+616];
	fma.rn.f64 	%fd3765, %fd3764, %fd672, %fd3763;
	ld.global.f64 	%fd3766, [%rd7+624];
	fma.rn.f64 	%fd3767, %fd3766, %fd671, %fd3765;
	ld.global.f64 	%fd3768, [%rd7+632];
	fma.rn.f64 	%fd3769, %fd3768, %fd670, %fd3767;
	ld.global.f64 	%fd3770, [%rd7+640];
	fma.rn.f64 	%fd3771, %fd3770, %fd669, %fd3769;
	ld.global.f64 	%fd3772, [%rd7+648];
	fma.rn.f64 	%fd3773, %fd3772, %fd668, %fd3771;
	ld.global.f64 	%fd3774, [%rd7+656];
	sub.f64 	%fd3775, %fd3773, %fd3774;
	abs.f64 	%fd3776, %fd3775;
	ld.global.f64 	%fd3778, [%rd5+48];
	setp.lt.f64 	%p343, %fd3776, %fd3778;
	ld.global.f64 	%fd3780, [%rd7+672];
	fma.rn.f64 	%fd3781, %fd3780, %fd3597, 0d0000000000000000;
	ld.global.f64 	%fd3782, [%rd7+680];
	fma.rn.f64 	%fd3783, %fd3782, %fd676, %fd3781;
	ld.global.f64 	%fd3784, [%rd7+688];
	fma.rn.f64 	%fd3785, %fd3784, %fd675, %fd3783;
	ld.global.f64 	%fd3786, [%rd7+696];
	fma.rn.f64 	%fd3787, %fd3786, %fd674, %fd3785;
	ld.global.f64 	%fd3788, [%rd7+704];
	fma.rn.f64 	%fd3789, %fd3788, %fd673, %fd3787;
	ld.global.f64 	%fd3790, [%rd7+712];
	fma.rn.f64 	%fd3791, %fd3790, %fd672, %fd3789;
	ld.global.f64 	%fd3792, [%rd7+720];
	fma.rn.f64 	%fd3793, %fd3792, %fd671, %fd3791;
	ld.global.f64 	%fd3794, [%rd7+728];
	fma.rn.f64 	%fd3795, %fd3794, %fd670, %fd3793;
	ld.global.f64 	%fd3796, [%rd7+736];
	fma.rn.f64 	%fd3797, %fd3796, %fd669, %fd3795;
	ld.global.f64 	%fd3798, [%rd7+744];
	fma.rn.f64 	%fd3799, %fd3798, %fd668, %fd3797;
	ld.global.f64 	%fd3800, [%rd7+752];
	sub.f64 	%fd3801, %fd3799, %fd3800;
	abs.f64 	%fd3802, %fd3801;
	ld.global.f64 	%fd3804, [%rd5+56];
	setp.lt.f64 	%p344, %fd3802, %fd3804;
	ld.global.f64 	%fd3806, [%rd7+768];
	fma.rn.f64 	%fd3807, %fd3806, %fd3597, 0d0000000000000000;
	ld.global.f64 	%fd3808, [%rd7+776];
	fma.rn.f64 	%fd3809, %fd3808, %fd676, %fd3807;
	ld.global.f64 	%fd3810, [%rd7+784];
	fma.rn.f64 	%fd3811, %fd3810, %fd675, %fd3809;
	ld.global.f64 	%fd3812, [%rd7+792];
	fma.rn.f64 	%fd3813, %fd3812, %fd674, %fd3811;
	ld.global.f64 	%fd3814, [%rd7+800];
	fma.rn.f64 	%fd3815, %fd3814, %fd673, %fd3813;
	ld.global.f64 	%fd3816, [%rd7+808];
	fma.rn.f64 	%fd3817, %fd3816, %fd672, %fd3815;
	ld.global.f64 	%fd3818, [%rd7+816];
	fma.rn.f64 	%fd3819, %fd3818, %fd671, %fd3817;
	ld.global.f64 	%fd3820, [%rd7+824];
	fma.rn.f64 	%fd3821, %fd3820, %fd670, %fd3819;
	ld.global.f64 	%fd3822, [%rd7+832];
	fma.rn.f64 	%fd3823, %fd3822, %fd669, %fd3821;
	ld.global.f64 	%fd3824, [%rd7+840];
	fma.rn.f64 	%fd3825, %fd3824, %fd668, %fd3823;
	ld.global.f64 	%fd3826, [%rd7+848];
	sub.f64 	%fd3827, %fd3825, %fd3826;
	abs.f64 	%fd3828, %fd3827;
	ld.global.f64 	%fd3830, [%rd5+64];
	setp.lt.f64 	%p345, %fd3828, %fd3830;
	ld.global.f64 	%fd3832, [%rd7+864];
	fma.rn.f64 	%fd3833, %fd3832, %fd3597, 0d0000000000000000;
	ld.global.f64 	%fd3834, [%rd7+872];
	fma.rn.f64 	%fd3835, %fd3834, %fd676, %fd3833;
	ld.global.f64 	%fd3836, [%rd7+880];
	fma.rn.f64 	%fd3837, %fd3836, %fd675, %fd3835;
	ld.global.f64 	%fd3838, [%rd7+888];
	fma.rn.f64 	%fd3839, %fd3838, %fd674, %fd3837;
	ld.global.f64 	%fd3840, [%rd7+896];
	fma.rn.f64 	%fd3841, %fd3840, %fd673, %fd3839;
	ld.global.f64 	%fd3842, [%rd7+904];
	fma.rn.f64 	%fd3843, %fd3842, %fd672, %fd3841;
	ld.global.f64 	%fd3844, [%rd7+912];
	fma.rn.f64 	%fd3845, %fd3844, %fd671, %fd3843;
	ld.global.f64 	%fd3846, [%rd7+920];
	fma.rn.f64 	%fd3847, %fd3846, %fd670, %fd3845;
	ld.global.f64 	%fd3848, [%rd7+928];
	fma.rn.f64 	%fd3849, %fd3848, %fd669, %fd3847;
	ld.global.f64 	%fd3850, [%rd7+936];
	fma.rn.f64 	%fd3851, %fd3850, %fd668, %fd3849;
	ld.global.f64 	%fd3852, [%rd7+944];
	sub.f64 	%fd3853, %fd3851, %fd3852;
	abs.f64 	%fd3854, %fd3853;
	ld.global.f64 	%fd3855, [%rd5+72];
	setp.lt.f64 	%p346, %fd3854, %fd3855;
	and.pred  	%p347, %p346, %p345;
	and.pred  	%p348, %p347, %p344;
	and.pred  	%p349, %p348, %p343;
	and.pred  	%p350, %p349, %p342;
	and.pred  	%p351, %p350, %p341;
	and.pred  	%p352, %p351, %p340;
	and.pred  	%p353, %p352, %p339;
	and.pred  	%p354, %p353, %p338;
	and.pred  	%p355, %p354, %p337;
	selp.u32 	%r3310, 1, 0, %p355;
$L__BB4_1652:
	bar.sync 	0;
	add.s32 	%r243, %r3301, %r3300;
	add.s32 	%r244, %r3302, %r243;
	add.s32 	%r245, %r3303, %r244;
	add.s32 	%r246, %r3304, %r245;
	add.s32 	%r247, %r3305, %r246;
	add.s32 	%r248, %r3306, %r247;
	add.s32 	%r249, %r3307, %r248;
	add.s32 	%r250, %r3308, %r249;
	add.s32 	%r251, %r3309, %r250;
	add.s32 	%r903, %r3310, %r251;
	mov.b32 	%r901, 1;
	mov.b32 	%r926, 0;
	mov.b32 	%r928, -1;
	// begin inline asm
	{  .reg .s32 r0;  .reg .pred p;  shfl.sync.up.b32 r0|p, %r903, %r901, %r926, %r928;  @p add.s32 r0, r0, %r903;  mov.s32 %r899, r0;}
	// end inline asm
	mov.b32 	%r907, 2;
	// begin inline asm
	{  .reg .s32 r0;  .reg .pred p;  shfl.sync.up.b32 r0|p, %r899, %r907, %r926, %r928;  @p add.s32 r0, r0, %r899;  mov.s32 %r905, r0;}
	// end inline asm
	mov.b32 	%r913, 4;
	// begin inline asm
	{  .reg .s32 r0;  .reg .pred p;  shfl.sync.up.b32 r0|p, %r905, %r913, %r926, %r928;  @p add.s32 r0, r0, %r905;  mov.s32 %r911, r0;}
	// end inline asm
	mov.b32 	%r919, 8;
	// begin inline asm
	{  .reg .s32 r0;  .reg .pred p;  shfl.sync.up.b32 r0|p, %r911, %r919, %r926, %r928;  @p add.s32 r0, r0, %r911;  mov.s32 %r917, r0;}
	// end inline asm
	mov.b32 	%r925, 16;
	// begin inline asm
	{  .reg .s32 r0;  .reg .pred p;  shfl.sync.up.b32 r0|p, %r917, %r925, %r926, %r928;  @p add.s32 r0, r0, %r917;  mov.s32 %r923, r0;}
	// end inline asm
	setp.ne.s32 	%p356, %r330, 31;
	@%p356 bra 	$L__BB4_1654;
	shl.b32 	%r929, %r219, 2;
	mov.u32 	%r930, _ZZN3cub18CUB_300001_SM_10006detail6select23DeviceSelectSweepKernelINS2_10policy_hubIxNS0_8NullTypeEiLb0ELNS0_10SelectImplE0EE10Policy1000EN6thrust24THRUST_300001_SM_1000_NS17counting_iteratorIxNSA_11use_defaultESC_SC_EEPS5_NSA_6detail15normal_iteratorINSA_10device_ptrIxEEEEPlNS0_13ScanTileStateIiLb1EEE6EvalOpS5_iNS2_19streaming_context_tIlLb1EEELS6_0EEEvT0_T1_T2_T3_T4_T5_T6_T7_iT8_NS1_7vsmem_tEE19static_temp_storage;
	add.s32 	%r931, %r930, %r929;
	st.shared.u32 	[%r931], %r923;
$L__BB4_1654:
	sub.s32 	%r932, %r923, %r903;
	bar.sync 	0;
	ld.shared.v4.u32 	{%r933, %r934, %r935, %r936}, [_ZZN3cub18CUB_300001_SM_10006detail6select23DeviceSelectSweepKernelINS2_10policy_hubIxNS0_8NullTypeEiLb0ELNS0_10SelectImplE0EE10Policy1000EN6thrust24THRUST_300001_SM_1000_NS17counting_iteratorIxNSA_11use_defaultESC_SC_EEPS5_NSA_6detail15normal_iteratorINSA_10device_ptrIxEEEEPlNS0_13ScanTileStateIiLb1EEE6EvalOpS5_iNS2_19streaming_context_tIlLb1EEELS6_0EEEvT0_T1_T2_T3_T4_T5_T6_T7_iT8_NS1_7vsmem_tEE19static_temp_storage];
	add.s32 	%r937, %r934, %r933;
	setp.eq.s32 	%p357, %r219, 2;
	selp.b32 	%r938, %r937, %r933, %p357;
	add.s32 	%r939, %r937, %r935;
	setp.eq.s32 	%p358, %r219, 3;
	selp.b32 	%r940, %r939, %r938, %p358;
	add.s32 	%r941, %r939, %r936;
	setp.eq.s32 	%p359, %r219, 4;
	selp.b32 	%r942, %r941, %r940, %p359;
	ld.shared.v4.u32 	{%r943, %r944, %r945, %r946}, [_ZZN3cub18CUB_300001_SM_10006detail6select23DeviceSelectSweepKernelINS2_10policy_hubIxNS0_8NullTypeEiLb0ELNS0_10SelectImplE0EE10Policy1000EN6thrust24THRUST_300001_SM_1000_NS17counting_iteratorIxNSA_11use_defaultESC_SC_EEPS5_NSA_6detail15normal_iteratorINSA_10device_ptrIxEEEEPlNS0_13ScanTileStateIiLb1EEE6EvalOpS5_iNS2_19streaming_context_tIlLb1EEELS6_0EEEvT0_T1_T2_T3_T4_T5_T6_T7_iT8_NS1_7vsmem_tEE19static_temp_storage+16];
	add.s32 	%r947, %r941, %r943;
	setp.eq.s32 	%p360, %r219, 5;
	selp.b32 	%r948, %r947, %r942, %p360;
	add.s32 	%r949, %r947, %r944;
	setp.eq.s32 	%p361, %r219, 6;
	selp.b32 	%r950, %r949, %r948, %p361;
	add.s32 	%r951, %r949, %r945;
	setp.eq.s32 	%p362, %r219, 7;
	selp.b32 	%r952, %r951, %r950, %p362;
	add.s32 	%r953, %r951, %r946;
	setp.eq.s32 	%p363, %r219, 8;
	selp.b32 	%r954, %r953, %r952, %p363;
	ld.shared.v4.u32 	{%r955, %r956, %r957, %r958}, [_ZZN3cub18CUB_300001_SM_10006detail6select23DeviceSelectSweepKernelINS2_10policy_hubIxNS0_8NullTypeEiLb0ELNS0_10SelectImplE0EE10Policy1000EN6thrust24THRUST_300001_SM_1000_NS17counting_iteratorIxNSA_11use_defaultESC_SC_EEPS5_NSA_6detail15normal_iteratorINSA_10device_ptrIxEEEEPlNS0_13ScanTileStateIiLb1EEE6EvalOpS5_iNS2_19streaming_context_tIlLb1EEELS6_0EEEvT0_T1_T2_T3_T4_T5_T6_T7_iT8_NS1_7vsmem_tEE19static_temp_storage+32];
	add.s32 	%r959, %r953, %r955;
	setp.eq.s32 	%p364, %r219, 9;
	selp.b32 	%r960, %r959, %r954, %p364;
	add.s32 	%r961, %r959, %r956;
	setp.eq.s32 	%p365, %r219, 10;
	selp.b32 	%r962, %r961, %r960, %p365;
	add.s32 	%r963, %r961, %r957;
	setp.eq.s32 	%p366, %r219, 11;
	selp.b32 	%r964, %r963, %r962, %p366;
	add.s32 	%r254, %r963, %r958;
	setp.gt.u32 	%p367, %r3322, 31;
	setp.lt.u32 	%p368, %r3322, 32;
	setp.eq.s32 	%p369, %r330, 0;
	selp.b32 	%r965, 0, %r932, %p369;
	add.s32 	%r3318, %r964, %r965;
	selp.b32 	%r256, %r932, %r3318, %p368;
	@%p367 bra 	$L__BB4_1679;
	setp.ne.s32 	%p370, %r3322, 0;
	mul.wide.s32 	%rd3318, %r1, 8;
	add.s64 	%rd2922, %rd2, %rd3318;
	@%p370 bra 	$L__BB4_1657;
	st.shared.u32 	[_ZZN3cub18CUB_300001_SM_10006detail6select23DeviceSelectSweepKernelINS2_10policy_hubIxNS0_8NullTypeEiLb0ELNS0_10SelectImplE0EE10Policy1000EN6thrust24THRUST_300001_SM_1000_NS17counting_iteratorIxNSA_11use_defaultESC_SC_EEPS5_NSA_6detail15normal_iteratorINSA_10device_ptrIxEEEEPlNS0_13ScanTileStateIiLb1EEE6EvalOpS5_iNS2_19streaming_context_tIlLb1EEELS6_0EEEvT0_T1_T2_T3_T4_T5_T6_T7_iT8_NS1_7vsmem_tEE19static_temp_storage+76], %r254;
	add.s64 	%rd3319, %rd2922, 256;
	mov.b32 	%r966, 100;
	// begin inline asm
	st.relaxed.gpu.v2.u32 [%rd3319], {%r966, %r254};
	// end inline asm
$L__BB4_1657:
	not.b32 	%r968, %r3322;
	add.s32 	%r3315, %r1, %r968;
	mov.u32 	%r258, %nctaid.x;
	setp.gt.u32 	%p371, %r258, 499;
	@%p371 bra 	$L__BB4_1659;
	membar.cta;
	bra.uni 	$L__BB4_1660;
$L__BB4_1659:
	mov.b32 	%r969, 1140;
	// begin inline asm
	nanosleep.u32 %r969;
	// end inline asm
$L__BB4_1660:
	mul.wide.s32 	%rd3321, %r3315, 8;
	add.s64 	%rd3322, %rd2, %rd3321;
	add.s64 	%rd3320, %rd3322, 256;
	// begin inline asm
	ld.relaxed.gpu.v2.u32 {%r3316, %r3312}, [%rd3320];
	// end inline asm
$L__BB4_1661:
	setp.eq.s32 	%p372, %r3316, 99;
	mov.b32 	%r972, -1;
	vote.sync.any.pred 	%p373, %p372, %r972;
	not.pred 	%p374, %p373;
	@%p374 bra 	$L__BB4_1666;
	setp.gt.u32 	%p465, %r258, 499;
	@%p465 bra 	$L__BB4_1664;
	membar.cta;
	bra.uni 	$L__BB4_1665;
$L__BB4_1664:
	mov.b32 	%r1121, 380;
	// begin inline asm
	nanosleep.u32 %r1121;
	// end inline asm
$L__BB4_1665:
	// begin inline asm
	ld.relaxed.gpu.v2.u32 {%r3316, %r3312}, [%rd3320];
	// end inline asm
	bra.uni 	$L__BB4_1661;
$L__BB4_1666:
	setp.eq.s32 	%p375, %r3316, 101;
	mov.b32 	%r999, -1;
	vote.sync.ballot.b32 	%r1000, %p375, %r999;
	// begin inline asm
	mov.u32 %r974, %lanemask_ge;
	// end inline asm
	and.b32  	%r1001, %r1000, %r974;
	or.b32  	%r1002, %r1001, -2147483648;
	add.s32 	%r1003, %r1002, -1;
	not.b32 	%r1004, %r1002;
	and.b32  	%r1005, %r1004, %r1003;
	popc.b32 	%r978, %r1005;
	mov.b32 	%r977, 1;
	// begin inline asm
	shfl.sync.down.b32 %r975, %r3312, %r977, %r978, %r999;
	// end inline asm
	setp.lt.s32 	%p377, %r330, %r978;
	selp.b32 	%r1006, %r975, 0, %p377;
	add.s32 	%r981, %r1006, %r3312;
	mov.b32 	%r982, 2;
	// begin inline asm
	shfl.sync.down.b32 %r980, %r981, %r982, %r978, %r999;
	// end inline asm
	add.s32 	%r268, %r330, 2;
	setp.gt.s32 	%p378, %r268, %r978;
	selp.b32 	%r1007, 0, %r980, %p378;
	add.s32 	%r986, %r981, %r1007;
	mov.b32 	%r987, 4;
	// begin inline asm
	shfl.sync.down.b32 %r985, %r986, %r987, %r978, %r999;
	// end inline asm
	add.s32 	%r269, %r330, 4;
	setp.gt.s32 	%p379, %r269, %r978;
	selp.b32 	%r1008, 0, %r985, %p379;
	add.s32 	%r991, %r986, %r1008;
	mov.b32 	%r992, 8;
	// begin inline asm
	shfl.sync.down.b32 %r990, %r991, %r992, %r978, %r999;
	// end inline asm
	add.s32 	%r270, %r330, 8;
	setp.gt.s32 	%p380, %r270, %r978;
	selp.b32 	%r1009, 0, %r990, %p380;
	add.s32 	%r996, %r991, %r1009;
	mov.b32 	%r997, 16;
	// begin inline asm
	shfl.sync.down.b32 %r995, %r996, %r997, %r978, %r999;
	// end inline asm
	add.s32 	%r271, %r330, 16;
	setp.gt.s32 	%p381, %r271, %r978;
	selp.b32 	%r1010, 0, %r995, %p381;
	add.s32 	%r3313, %r996, %r1010;
	add.s64 	%rd2924, %rd2, 256;
$L__BB4_1667:
	setp.ne.s32 	%p382, %r3316, 101;
	mov.b32 	%r1011, -1;
	vote.sync.all.pred 	%p383, %p382, %r1011;
	not.pred 	%p384, %p383;
	@%p384 bra 	$L__BB4_1675;
	mul.wide.s32 	%rd3408, %r3315, 8;
	add.s64 	%rd3409, %rd2924, %rd3408;
	add.s64 	%rd3407, %rd3409, -256;
	// begin inline asm
	ld.relaxed.gpu.v2.u32 {%r3316, %r3317}, [%rd3407];
	// end inline asm
$L__BB4_1669:
	setp.eq.s32 	%p454, %r3316, 99;
	mov.b32 	%r1079, -1;
	vote.sync.any.pred 	%p455, %p454, %r1079;
	not.pred 	%p456, %p455;
	@%p456 bra 	$L__BB4_1674;
	setp.gt.u32 	%p464, %r258, 499;
	@%p464 bra 	$L__BB4_1672;
	membar.cta;
	bra.uni 	$L__BB4_1673;
$L__BB4_1672:
	mov.b32 	%r1118, 380;
	// begin inline asm
	nanosleep.u32 %r1118;
	// end inline asm
$L__BB4_1673:
	// begin inline asm
	ld.relaxed.gpu.v2.u32 {%r3316, %r3317}, [%rd3407];
	// end inline asm
	bra.uni 	$L__BB4_1669;
$L__BB4_1674:
	setp.eq.s32 	%p457, %r3316, 101;
	mov.b32 	%r1105, -1;
	vote.sync.ballot.b32 	%r1106, %p457, %r1105;
	and.b32  	%r1107, %r1106, %r974;
	or.b32  	%r1108, %r1107, -2147483648;
	add.s32 	%r1109, %r1108, -1;
	not.b32 	%r1110, %r1108;
	and.b32  	%r1111, %r1110, %r1109;
	popc.b32 	%r1084, %r1111;
	mov.b32 	%r1083, 1;
	// begin inline asm
	shfl.sync.down.b32 %r1081, %r3317, %r1083, %r1084, %r1105;
	// end inline asm
	setp.lt.s32 	%p459, %r330, %r1084;
	selp.b32 	%r1112, %r1081, 0, %p459;
	add.s32 	%r1087, %r1112, %r3317;
	mov.b32 	%r1088, 2;
	// begin inline asm
	shfl.sync.down.b32 %r1086, %r1087, %r1088, %r1084, %r1105;
	// end inline asm
	setp.gt.s32 	%p460, %r268, %r1084;
	selp.b32 	%r1113, 0, %r1086, %p460;
	add.s32 	%r1092, %r1087, %r1113;
	mov.b32 	%r1093, 4;
	// begin inline asm
	shfl.sync.down.b32 %r1091, %r1092, %r1093, %r1084, %r1105;
	// end inline asm
	setp.gt.s32 	%p461, %r269, %r1084;
	selp.b32 	%r1114, 0, %r1091, %p461;
	add.s32 	%r1097, %r1092, %r1114;
	mov.b32 	%r1098, 8;
	// begin inline asm
	shfl.sync.down.b32 %r1096, %r1097, %r1098, %r1084, %r1105;
	// end inline asm
	setp.gt.s32 	%p462, %r270, %r1084;
	selp.b32 	%r1115, 0, %r1096, %p462;
	add.s32 	%r1102, %r1097, %r1115;
	mov.b32 	%r1103, 16;
	// begin inline asm
	shfl.sync.down.b32 %r1101, %r1102, %r1103, %r1084, %r1105;
	// end inline asm
	setp.gt.s32 	%p463, %r271, %r1084;
	selp.b32 	%r1116, 0, %r1101, %p463;
	add.s32 	%r1117, %r1116, %r3313;
	add.s32 	%r3313, %r1117, %r1102;
	add.s32 	%r3315, %r3315, -32;
	bra.uni 	$L__BB4_1667;
$L__BB4_1675:
	setp.ne.s32 	%p385, %r3322, 0;
	@%p385 bra 	$L__BB4_1677;
	add.s32 	%r1014, %r3313, %r254;
	add.s64 	%rd3323, %rd2922, 256;
	mov.b32 	%r1013, 101;
	// begin inline asm
	st.relaxed.gpu.v2.u32 [%rd3323], {%r1013, %r1014};
	// end inline asm
	st.shared.u32 	[_ZZN3cub18CUB_300001_SM_10006detail6select23DeviceSelectSweepKernelINS2_10policy_hubIxNS0_8NullTypeEiLb0ELNS0_10SelectImplE0EE10Policy1000EN6thrust24THRUST_300001_SM_1000_NS17counting_iteratorIxNSA_11use_defaultESC_SC_EEPS5_NSA_6detail15normal_iteratorINSA_10device_ptrIxEEEEPlNS0_13ScanTileStateIiLb1EEE6EvalOpS5_iNS2_19streaming_context_tIlLb1EEELS6_0EEEvT0_T1_T2_T3_T4_T5_T6_T7_iT8_NS1_7vsmem_tEE19static_temp_storage+68], %r3313;
	st.shared.u32 	[_ZZN3cub18CUB_300001_SM_10006detail6select23DeviceSelectSweepKernelINS2_10policy_hubIxNS0_8NullTypeEiLb0ELNS0_10SelectImplE0EE10Policy1000EN6thrust24THRUST_300001_SM_1000_NS17counting_iteratorIxNSA_11use_defaultESC_SC_EEPS5_NSA_6detail15normal_iteratorINSA_10device_ptrIxEEEEPlNS0_13ScanTileStateIiLb1EEE6EvalOpS5_iNS2_19streaming_context_tIlLb1EEELS6_0EEEvT0_T1_T2_T3_T4_T5_T6_T7_iT8_NS1_7vsmem_tEE19static_temp_storage+72], %r1014;
$L__BB4_1677:
	setp.ne.s32 	%p386, %r330, 0;
	mov.u32 	%r3318, %r256;
	@%p386 bra 	$L__BB4_1679;
	st.shared.u32 	[_ZZN3cub18CUB_300001_SM_10006detail6select23DeviceSelectSweepKernelINS2_10policy_hubIxNS0_8NullTypeEiLb0ELNS0_10SelectImplE0EE10Policy1000EN6thrust24THRUST_300001_SM_1000_NS17counting_iteratorIxNSA_11use_defaultESC_SC_EEPS5_NSA_6detail15normal_iteratorINSA_10device_ptrIxEEEEPlNS0_13ScanTileStateIiLb1EEE6EvalOpS5_iNS2_19streaming_context_tIlLb1EEELS6_0EEEvT0_T1_T2_T3_T4_T5_T6_T7_iT8_NS1_7vsmem_tEE19static_temp_storage+60], %r3313;
	mov.u32 	%r3318, %r3313;
$L__BB4_1679:
	bar.sync 	0;
	setp.eq.s32 	%p387, %r3322, 0;
	ld.shared.u32 	%r1015, [_ZZN3cub18CUB_300001_SM_10006detail6select23DeviceSelectSweepKernelINS2_10policy_hubIxNS0_8NullTypeEiLb0ELNS0_10SelectImplE0EE10Policy1000EN6thrust24THRUST_300001_SM_1000_NS17counting_iteratorIxNSA_11use_defaultESC_SC_EEPS5_NSA_6detail15normal_iteratorINSA_10device_ptrIxEEEEPlNS0_13ScanTileStateIiLb1EEE6EvalOpS5_iNS2_19streaming_context_tIlLb1EEELS6_0EEEvT0_T1_T2_T3_T4_T5_T6_T7_iT8_NS1_7vsmem_tEE19static_temp_storage+60];
	.pragma "used_bytes_mask 65520";
	ld.shared.v4.u32 	{%r1016, %r287, %r1017, %r288}, [_ZZN3cub18CUB_300001_SM_10006detail6select23DeviceSelectSweepKernelINS2_10policy_hubIxNS0_8NullTypeEiLb0ELNS0_10SelectImplE0EE10Policy1000EN6thrust24THRUST_300001_SM_1000_NS17counting_iteratorIxNSA_11use_defaultESC_SC_EEPS5_NSA_6detail15normal_iteratorINSA_10device_ptrIxEEEEPlNS0_13ScanTileStateIiLb1EEE6EvalOpS5_iNS2_19streaming_context_tIlLb1EEELS6_0EEEvT0_T1_T2_T3_T4_T5_T6_T7_iT8_NS1_7vsmem_tEE19static_temp_storage+64];
	selp.b32 	%r1018, 0, %r1015, %p387;
	add.s32 	%r289, %r1018, %r3318;
	add.s32 	%r290, %r289, %r3300;
	add.s32 	%r291, %r243, %r289;
	add.s32 	%r292, %r244, %r289;
	add.s32 	%r293, %r245, %r289;
	add.s32 	%r294, %r246, %r289;
	add.s32 	%r295, %r247, %r289;
	add.s32 	%r296, %r248, %r289;
	add.s32 	%r297, %r249, %r289;
	add.s32 	%r298, %r250, %r289;
	add.s32 	%r299, %r251, %r289;
	sub.s32 	%r1019, 4224, %r140;
	sub.s32 	%r3326, %r1017, %r1019;
	sub.s32 	%r301, %r288, %r1019;
	setp.gt.s32 	%p388, %r301, 384;
	@%p388 bra 	$L__BB4_1724;
	ld.param.u8 	%rs7, [%rd1];
	ld.param.u64 	%rd3324, [%rd1+24];
	cvta.to.global.u64 	%rd2926, %rd3324;
	setp.ne.s32 	%p389, %r3300, 0;
	setp.lt.s32 	%p390, %r289, %r3326;
	and.pred  	%p391, %p389, %p390;
	@%p391 bra 	$L__BB4_1681;
	bra.uni 	$L__BB4_1684;
$L__BB4_1681:
	setp.ne.s16 	%p392, %rs7, 0;
	mov.b64 	%rd5625, 0;
	@%p392 bra 	$L__BB4_1683;
	ld.global.u64 	%rd5625, [%rd2926];
$L__BB4_1683:
	cvt.s64.s32 	%rd3326, %r289;
	add.s64 	%rd3327, %rd5625, %rd3326;
	shl.b64 	%rd3328, %rd3327, 3;
	add.s64 	%rd3329, %rd4, %rd3328;
	st.global.u64 	[%rd3329], %rd2174;
$L__BB4_1684:
	setp.eq.s32 	%p393, %r3301, 0;
	setp.ge.s32 	%p394, %r290, %r3326;
	or.pred  	%p395, %p393, %p394;
	@%p395 bra 	$L__BB4_1688;
	setp.ne.s16 	%p396, %rs7, 0;
	mov.b64 	%rd5626, 0;
	@%p396 bra 	$L__BB4_1687;
	ld.global.u64 	%rd5626, [%rd2926];
$L__BB4_1687:
	cvt.s64.s32 	%rd3331, %r290;
	add.s64 	%rd3332, %rd5626, %rd3331;
	shl.b64 	%rd3333, %rd3332, 3;
	add.s64 	%rd3334, %rd4, %rd3333;
	st.global.u64 	[%rd3334], %rd2175;
$L__BB4_1688:
	setp.eq.s32 	%p397, %r3302, 0;
	setp.ge.s32 	%p398, %r291, %r3326;
	or.pred  	%p399, %p397, %p398;
	@%p399 bra 	$L__BB4_1692;
	setp.ne.s16 	%p400, %rs7, 0;
	mov.b64 	%rd5627, 0;
	@%p400 bra 	$L__BB4_1691;
	ld.global.u64 	%rd5627, [%rd2926];
$L__BB4_1691:
	cvt.s64.s32 	%rd3336, %r291;
	add.s64 	%rd3337, %rd5627, %rd3336;
	shl.b64 	%rd3338, %rd3337, 3;
	add.s64 	%rd3339, %rd4, %rd3338;
	st.global.u64 	[%rd3339], %rd2176;
$L__BB4_1692:
	setp.eq.s32 	%p401, %r3303, 0;
	setp.ge.s32 	%p402, %r292, %r3326;
	or.pred  	%p403, %p401, %p402;
	@%p403 bra 	$L__BB4_1696;
	setp.ne.s16 	%p404, %rs7, 0;
	mov.b64 	%rd5628, 0;
	@%p404 bra 	$L__BB4_1695;
	ld.global.u64 	%rd5628, [%rd2926];
$L__BB4_1695:
	cvt.s64.s32 	%rd3341, %r292;
	add.s64 	%rd3342, %rd5628, %rd3341;
	shl.b64 	%rd3343, %rd3342, 3;
	add.s64 	%rd3344, %rd4, %rd3343;
	st.global.u64 	[%rd3344], %rd2177;
$L__BB4_1696:
	setp.eq.s32 	%p405, %r3304, 0;
	setp.ge.s32 	%p406, %r293, %r3326;
	or.pred  	%p407, %p405, %p406;
	@%p407 bra 	$L__BB4_1700;
	setp.ne.s16 	%p408, %rs7, 0;
	mov.b64 	%rd5629, 0;
	@%p408 bra 	$L__BB4_1699;
	ld.global.u64 	%rd5629, [%rd2926];
$L__BB4_1699:
	cvt.s64.s32 	%rd3346, %r293;
	add.s64 	%rd3347, %rd5629, %rd3346;
	shl.b64 	%rd3348, %rd3347, 3;
	add.s64 	%rd3349, %rd4, %rd3348;
	st.global.u64 	[%rd3349], %rd2178;
$L__BB4_1700:
	setp.eq.s32 	%p409, %r3305, 0;
	setp.ge.s32 	%p410, %r294, %r3326;
	or.pred  	%p411, %p409, %p410;
	@%p411 bra 	$L__BB4_1704;
	setp.ne.s16 	%p412, %rs7, 0;
	mov.b64 	%rd5630, 0;
	@%p412 bra 	$L__BB4_1703;
	ld.global.u64 	%rd5630, [%rd2926];
$L__BB4_1703:
	cvt.s64.s32 	%rd3351, %r294;
	add.s64 	%rd3352, %rd5630, %rd3351;
	shl.b64 	%rd3353, %rd3352, 3;
	add.s64 	%rd3354, %rd4, %rd3353;
	st.global.u64 	[%rd3354], %rd2179;
$L__BB4_1704:
	setp.eq.s32 	%p413, %r3306, 0;
	setp.ge.s32 	%p414, %r295, %r3326;
	or.pred  	%p415, %p413, %p414;
	@%p415 bra 	$L__BB4_1708;
	setp.ne.s16 	%p416, %rs7, 0;
	mov.b64 	%rd5631, 0;
	@%p416 bra 	$L__BB4_1707;
	ld.global.u64 	%rd5631, [%rd2926];
$L__BB4_1707:
	cvt.s64.s32 	%rd3356, %r295;
	add.s64 	%rd3357, %rd5631, %rd3356;
	shl.b64 	%rd3358, %rd3357, 3;
	add.s64 	%rd3359, %rd4, %rd3358;
	st.global.u64 	[%rd3359], %rd2180;
$L__BB4_1708:
	setp.eq.s32 	%p417, %r3307, 0;
	setp.ge.s32 	%p418, %r296, %r3326;
	or.pred  	%p419, %p417, %p418;
	@%p419 bra 	$L__BB4_1712;
	setp.ne.s16 	%p420, %rs7, 0;
	mov.b64 	%rd5632, 0;
	@%p420 bra 	$L__BB4_1711;
	ld.global.u64 	%rd5632, [%rd2926];
$L__BB4_1711:
	cvt.s64.s32 	%rd3361, %r296;
	add.s64 	%rd3362, %rd5632, %rd3361;
	shl.b64 	%rd3363, %rd3362, 3;
	add.s64 	%rd3364, %rd4, %rd3363;
	st.global.u64 	[%rd3364], %rd2181;
$L__BB4_1712:
	setp.eq.s32 	%p421, %r3308, 0;
	setp.ge.s32 	%p422, %r297, %r3326;
	or.pred  	%p423, %p421, %p422;
	@%p423 bra 	$L__BB4_1716;
	setp.ne.s16 	%p424, %rs7, 0;
	mov.b64 	%rd5633, 0;
	@%p424 bra 	$L__BB4_1715;
	ld.global.u64 	%rd5633, [%rd2926];
$L__BB4_1715:
	cvt.s64.s32 	%rd3366, %r297;
	add.s64 	%rd3367, %rd5633, %rd3366;
	shl.b64 	%rd3368, %rd3367, 3;
	add.s64 	%rd3369, %rd4, %rd3368;
	st.global.u64 	[%rd3369], %rd2182;
$L__BB4_1716:
	setp.eq.s32 	%p425, %r3309, 0;
	setp.ge.s32 	%p426, %r298, %r3326;
	or.pred  	%p427, %p425, %p426;
	@%p427 bra 	$L__BB4_1720;
	setp.ne.s16 	%p428, %rs7, 0;
	mov.b64 	%rd5634, 0;
	@%p428 bra 	$L__BB4_1719;
	ld.global.u64 	%rd5634, [%rd2926];
$L__BB4_1719:
	cvt.s64.s32 	%rd3371, %r298;
	add.s64 	%rd3372, %rd5634, %rd3371;
	shl.b64 	%rd3373, %rd3372, 3;
	add.s64 	%rd3374, %rd4, %rd3373;
	st.global.u64 	[%rd3374], %rd2183;
$L__BB4_1720:
	setp.eq.s32 	%p429, %r3310, 0;
	setp.ge.s32 	%p430, %r299, %r3326;
	or.pred  	%p431, %p429, %p430;
	@%p431 bra 	$L__BB4_1763;
	setp.ne.s16 	%p432, %rs7, 0;
	mov.b64 	%rd5635, 0;
	@%p432 bra 	$L__BB4_1723;
	ld.global.u64 	%rd5635, [%rd2926];
$L__BB4_1723:
	cvt.s64.s32 	%rd3376, %r299;
	add.s64 	%rd3377, %rd5635, %rd3376;
	shl.b64 	%rd3378, %rd3377, 3;
	add.s64 	%rd3379, %rd4, %rd3378;
	st.global.u64 	[%rd3379], %rd2184;
	bra.uni 	$L__BB4_1763;
$L__BB4_1724:
	bar.sync 	0;
	setp.eq.s32 	%p433, %r3300, 0;
	@%p433 bra 	$L__BB4_1726;
	sub.s32 	%r1020, %r289, %r287;
	shl.b32 	%r1021, %r1020, 3;
	mov.u32 	%r1022, _ZZN3cub18CUB_300001_SM_10006detail6select23DeviceSelectSweepKernelINS2_10policy_hubIxNS0_8NullTypeEiLb0ELNS0_10SelectImplE0EE10Policy1000EN6thrust24THRUST_300001_SM_1000_NS17counting_iteratorIxNSA_11use_defaultESC_SC_EEPS5_NSA_6detail15normal_iteratorINSA_10device_ptrIxEEEEPlNS0_13ScanTileStateIiLb1EEE6EvalOpS5_iNS2_19streaming_context_tIlLb1EEELS6_0EEEvT0_T1_T2_T3_T4_T5_T6_T7_iT8_NS1_7vsmem_tEE19static_temp_storage;
	add.s32 	%r1023, %r1022, %r1021;
	st.shared.u64 	[%r1023], %rd2174;
$L__BB4_1726:
	setp.eq.s32 	%p434, %r3301, 0;
	@%p434 bra 	$L__BB4_1728;
	sub.s32 	%r1024, %r290, %r287;
	shl.b32 	%r1025, %r1024, 3;
	mov.u32 	%r1026, _ZZN3cub18CUB_300001_SM_10006detail6select23DeviceSelectSweepKernelINS2_10policy_hubIxNS0_8NullTypeEiLb0ELNS0_10SelectImplE0EE10Policy1000EN6thrust24THRUST_300001_SM_1000_NS17counting_iteratorIxNSA_11use_defaultESC_SC_EEPS5_NSA_6detail15normal_iteratorINSA_10device_ptrIxEEEEPlNS0_13ScanTileStateIiLb1EEE6EvalOpS5_iNS2_19streaming_context_tIlLb1EEELS6_0EEEvT0_T1_T2_T3_T4_T5_T6_T7_iT8_NS1_7vsmem_tEE19static_temp_storage;
	add.s32 	%r1027, %r1026, %r1025;
	st.shared.u64 	[%r1027], %rd2175;
$L__BB4_1728:
	setp.eq.s32 	%p435, %r3302, 0;
	@%p435 bra 	$L__BB4_1730;
	sub.s32 	%r1028, %r291, %r287;
	shl.b32 	%r1029, %r1028, 3;
	mov.u32 	%r1030, _ZZN3cub18CUB_300001_SM_10006detail6select23DeviceSelectSweepKernelINS2_10policy_hubIxNS0_8NullTypeEiLb0ELNS0_10SelectImplE0EE10Policy1000EN6thrust24THRUST_300001_SM_1000_NS17counting_iteratorIxNSA_11use_defaultESC_SC_EEPS5_NSA_6detail15normal_iteratorINSA_10device_ptrIxEEEEPlNS0_13ScanTileStateIiLb1EEE6EvalOpS5_iNS2_19streaming_context_tIlLb1EEELS6_0EEEvT0_T1_T2_T3_T4_T5_T6_T7_iT8_NS1_7vsmem_tEE19static_temp_storage;
	add.s32 	%r1031, %r1030, %r1029;
	st.shared.u64 	[%r1031], %rd2176;
$L__BB4_1730:
	setp.eq.s32 	%p436, %r3303, 0;
	@%p436 bra 	$L__BB4_1732;
	sub.s32 	%r1032, %r292, %r287;
	shl.b32 	%r1033, %r1032, 3;
	mov.u32 	%r1034, _ZZN3cub18CUB_300001_SM_10006detail6select23DeviceSelectSweepKernelINS2_10policy_hubIxNS0_8NullTypeEiLb0ELNS0_10SelectImplE0EE10Policy1000EN6thrust24THRUST_300001_SM_1000_NS17counting_iteratorIxNSA_11use_defaultESC_SC_EEPS5_NSA_6detail15normal_iteratorINSA_10device_ptrIxEEEEPlNS0_13ScanTileStateIiLb1EEE6EvalOpS5_iNS2_19streaming_context_tIlLb1EEELS6_0EEEvT0_T1_T2_T3_T4_T5_T6_T7_iT8_NS1_7vsmem_tEE19static_temp_storage;
	add.s32 	%r1035, %r1034, %r1033;
	st.shared.u64 	[%r1035], %rd2177;
$L__BB4_1732:
	setp.eq.s32 	%p437, %r3304, 0;
	@%p437 bra 	$L__BB4_1734;
	sub.s32 	%r1036, %r293, %r287;
	shl.b32 	%r1037, %r1036, 3;
	mov.u32 	%r1038, _ZZN3cub18CUB_300001_SM_10006detail6select23DeviceSelectSweepKernelINS2_10policy_hubIxNS0_8NullTypeEiLb0ELNS0_10SelectImplE0EE10Policy1000EN6thrust24THRUST_300001_SM_1000_NS17counting_iteratorIxNSA_11use_defaultESC_SC_EEPS5_NSA_6detail15normal_iteratorINSA_10device_ptrIxEEEEPlNS0_13ScanTileStateIiLb1EEE6EvalOpS5_iNS2_19streaming_context_tIlLb1EEELS6_0EEEvT0_T1_T2_T3_T4_T5_T6_T7_iT8_NS1_7vsmem_tEE19static_temp_storage;
	add.s32 	%r1039, %r1038, %r1037;
	st.shared.u64 	[%r1039], %rd2178;
$L__BB4_1734:
	setp.eq.s32 	%p438, %r3305, 0;
	@%p438 bra 	$L__BB4_1736;
	sub.s32 	%r1040, %r294, %r287;
	shl.b32 	%r1041, %r1040, 3;
	mov.u32 	%r1042, _ZZN3cub18CUB_300001_SM_10006detail6select23DeviceSelectSweepKernelINS2_10policy_hubIxNS0_8NullTypeEiLb0ELNS0_10SelectImplE0EE10Policy1000EN6thrust24THRUST_300001_SM_1000_NS17counting_iteratorIxNSA_11use_defaultESC_SC_EEPS5_NSA_6detail15normal_iteratorINSA_10device_ptrIxEEEEPlNS0_13ScanTileStateIiLb1EEE6EvalOpS5_iNS2_19streaming_context_tIlLb1EEELS6_0EEEvT0_T1_T2_T3_T4_T5_T6_T7_iT8_NS1_7vsmem_tEE19static_temp_storage;
	add.s32 	%r1043, %r1042, %r1041;
	st.shared.u64 	[%r1043], %rd2179;
$L__BB4_1736:
	setp.eq.s32 	%p439, %r3306, 0;
	@%p439 bra 	$L__BB4_1738;
	sub.s32 	%r1044, %r295, %r287;
	shl.b32 	%r1045, %r1044, 3;
	mov.u32 	%r1046, _ZZN3cub18CUB_300001_SM_10006detail6select23DeviceSelectSweepKernelINS2_10policy_hubIxNS0_8NullTypeEiLb0ELNS0_10SelectImplE0EE10Policy1000EN6thrust24THRUST_300001_SM_1000_NS17counting_iteratorIxNSA_11use_defaultESC_SC_EEPS5_NSA_6detail15normal_iteratorINSA_10device_ptrIxEEEEPlNS0_13ScanTileStateIiLb1EEE6EvalOpS5_iNS2_19streaming_context_tIlLb1EEELS6_0EEEvT0_T1_T2_T3_T4_T5_T6_T7_iT8_NS1_7vsmem_tEE19static_temp_storage;
	add.s32 	%r1047, %r1046, %r1045;
	st.shared.u64 	[%r1047], %rd2180;
$L__BB4_1738:
	setp.eq.s32 	%p440, %r3307, 0;
	@%p440 bra 	$L__BB4_1740;
	sub.s32 	%r1048, %r296, %r287;
	shl.b32 	%r1049, %r1048, 3;
	mov.u32 	%r1050, _ZZN3cub18CUB_300001_SM_10006detail6select23DeviceSelectSweepKernelINS2_10policy_hubIxNS0_8NullTypeEiLb0ELNS0_10SelectImplE0EE10Policy1000EN6thrust24THRUST_300001_SM_1000_NS17counting_iteratorIxNSA_11use_defaultESC_SC_EEPS5_NSA_6detail15normal_iteratorINSA_10device_ptrIxEEEEPlNS0_13ScanTileStateIiLb1EEE6EvalOpS5_iNS2_19streaming_context_tIlLb1EEELS6_0EEEvT0_T1_T2_T3_T4_T5_T6_T7_iT8_NS1_7vsmem_tEE19static_temp_storage;
	add.s32 	%r1051, %r1050, %r1049;
	st.shared.u64 	[%r1051], %rd2181;
$L__BB4_1740:
	setp.eq.s32 	%p441, %r3308, 0;
	@%p441 bra 	$L__BB4_1742;
	sub.s32 	%r1052, %r297, %r287;
	shl.b32 	%r1053, %r1052, 3;
	mov.u32 	%r1054, _ZZN3cub18CUB_300001_SM_10006detail6select23DeviceSelectSweepKernelINS2_10policy_hubIxNS0_8NullTypeEiLb0ELNS0_10SelectImplE0EE10Policy1000EN6thrust24THRUST_300001_SM_1000_NS17counting_iteratorIxNSA_11use_defaultESC_SC_EEPS5_NSA_6detail15normal_iteratorINSA_10device_ptrIxEEEEPlNS0_13ScanTileStateIiLb1EEE6EvalOpS5_iNS2_19streaming_context_tIlLb1EEELS6_0EEEvT0_T1_T2_T3_T4_T5_T6_T7_iT8_NS1_7vsmem_tEE19static_temp_storage;
	add.s32 	%r1055, %r1054, %r1053;
	st.shared.u64 	[%r1055], %rd2182;
$L__BB4_1742:
	setp.eq.s32 	%p442, %r3309, 0;
	@%p442 bra 	$L__BB4_1744;
	sub.s32 	%r1056, %r298, %r287;
	shl.b32 	%r1057, %r1056, 3;
	mov.u32 	%r1058, _ZZN3cub18CUB_300001_SM_10006detail6select23DeviceSelectSweepKernelINS2_10policy_hubIxNS0_8NullTypeEiLb0ELNS0_10SelectImplE0EE10Policy1000EN6thrust24THRUST_300001_SM_1000_NS17counting_iteratorIxNSA_11use_defaultESC_SC_EEPS5_NSA_6detail15normal_iteratorINSA_10device_ptrIxEEEEPlNS0_13ScanTileStateIiLb1EEE6EvalOpS5_iNS2_19streaming_context_tIlLb1EEELS6_0EEEvT0_T1_T2_T3_T4_T5_T6_T7_iT8_NS1_7vsmem_tEE19static_temp_storage;
	add.s32 	%r1059, %r1058, %r1057;
	st.shared.u64 	[%r1059], %rd2183;
$L__BB4_1744:
	setp.eq.s32 	%p443, %r3310, 0;
	@%p443 bra 	$L__BB4_1746;
	sub.s32 	%r1060, %r299, %r287;
	shl.b32 	%r1061, %r1060, 3;
	mov.u32 	%r1062, _ZZN3cub18CUB_300001_SM_10006detail6select23DeviceSelectSweepKernelINS2_10policy_hubIxNS0_8NullTypeEiLb0ELNS0_10SelectImplE0EE10Policy1000EN6thrust24THRUST_300001_SM_1000_NS17counting_iteratorIxNSA_11use_defaultESC_SC_EEPS5_NSA_6detail15normal_iteratorINSA_10device_ptrIxEEEEPlNS0_13ScanTileStateIiLb1EEE6EvalOpS5_iNS2_19streaming_context_tIlLb1EEELS6_0EEEvT0_T1_T2_T3_T4_T5_T6_T7_iT8_NS1_7vsmem_tEE19static_temp_storage;
	add.s32 	%r1063, %r1062, %r1061;
	st.shared.u64 	[%r1063], %rd2184;
$L__BB4_1746:
	bar.sync 	0;
	setp.ge.s32 	%p444, %r3322, %r301;
	@%p444 bra 	$L__BB4_1763;
	ld.param.u8 	%rs8, [%rd1];
	ld.param.u64 	%rd3380, [%rd1+24];
	cvta.to.global.u64 	%rd2927, %rd3380;
	add.s32 	%r1064, %r288, %r324;
	add.s32 	%r1065, %r3322, %r2;
	sub.s32 	%r1066, %r1064, %r1065;
	add.s32 	%r302, %r1066, -4225;
	mul.hi.u32 	%r1067, %r302, -1431655765;
	shr.u32 	%r1068, %r1067, 8;
	add.s32 	%r303, %r1068, 1;
	and.b32  	%r1069, %r1068, 3;
	setp.eq.s32 	%p445, %r1069, 3;
	@%p445 bra 	$L__BB4_1752;
	and.b32  	%r1070, %r303, 3;
	add.s32 	%r3321, %r287, %r3322;
	shl.b32 	%r1071, %r3322, 3;
	mov.u32 	%r1072, _ZZN3cub18CUB_300001_SM_10006detail6select23DeviceSelectSweepKernelINS2_10policy_hubIxNS0_8NullTypeEiLb0ELNS0_10SelectImplE0EE10Policy1000EN6thrust24THRUST_300001_SM_1000_NS17counting_iteratorIxNSA_11use_defaultESC_SC_EEPS5_NSA_6detail15normal_iteratorINSA_10device_ptrIxEEEEPlNS0_13ScanTileStateIiLb1EEE6EvalOpS5_iNS2_19streaming_context_tIlLb1EEELS6_0EEEvT0_T1_T2_T3_T4_T5_T6_T7_iT8_NS1_7vsmem_tEE19static_temp_storage;
	add.s32 	%r3320, %r1072, %r1071;
	neg.s32 	%r3319, %r1070;
	mad.lo.s32 	%r3322, %r1070, 384, %r3322;
$L__BB4_1749:
	.pragma "nounroll";
	setp.ne.s16 	%p446, %rs8, 0;
	mov.b64 	%rd5620, 0;
	@%p446 bra 	$L__BB4_1751;
	ld.global.u64 	%rd5620, [%rd2927];
$L__BB4_1751:
	cvt.s64.s32 	%rd3382, %r3321;
	add.s64 	%rd3383, %rd5620, %rd3382;
	shl.b64 	%rd3384, %rd3383, 3;
	add.s64 	%rd3385, %rd4, %rd3384;
	ld.shared.u64 	%rd3386, [%r3320];
	st.global.u64 	[%rd3385], %rd3386;
	add.s32 	%r3321, %r3321, 384;
	add.s32 	%r3320, %r3320, 3072;
	add.s32 	%r3319, %r3319, 1;
	setp.ne.s32 	%p447, %r3319, 0;
	@%p447 bra 	$L__BB4_1749;
$L__BB4_1752:
	setp.lt.u32 	%p448, %r302, 1152;
	@%p448 bra 	$L__BB4_1763;
	add.s32 	%r3324, %r287, %r3322;
	shl.b32 	%r1073, %r3322, 3;
	mov.u32 	%r1074, _ZZN3cub18CUB_300001_SM_10006detail6select23DeviceSelectSweepKernelINS2_10policy_hubIxNS0_8NullTypeEiLb0ELNS0_10SelectImplE0EE10Policy1000EN6thrust24THRUST_300001_SM_1000_NS17counting_iteratorIxNSA_11use_defaultESC_SC_EEPS5_NSA_6detail15normal_iteratorINSA_10device_ptrIxEEEEPlNS0_13ScanTileStateIiLb1EEE6EvalOpS5_iNS2_19streaming_context_tIlLb1EEELS6_0EEEvT0_T1_T2_T3_T4_T5_T6_T7_iT8_NS1_7vsmem_tEE19static_temp_storage;
	add.s32 	%r1075, %r1073, %r1074;
	add.s32 	%r3323, %r1075, 6144;
$L__BB4_1754:
	setp.ne.s16 	%p449, %rs8, 0;
	cvt.s64.s32 	%rd2930, %r3324;
	mov.b64 	%rd5621, 0;
	@%p449 bra 	$L__BB4_1756;
	ld.global.u64 	%rd5621, [%rd2927];
$L__BB4_1756:
	setp.ne.s16 	%p450, %rs8, 0;
	add.s64 	%rd3389, %rd5621, %rd2930;
	shl.b64 	%rd3390, %rd3389, 3;
	add.s64 	%rd3391, %rd4, %rd3390;
	ld.shared.u64 	%rd3392, [%r3323+-6144];
	st.global.u64 	[%rd3391], %rd3392;
	mov.b64 	%rd5622, 0;
	@%p450 bra 	$L__BB4_1758;
	ld.global.u64 	%rd5622, [%rd2927];
$L__BB4_1758:
	setp.ne.s16 	%p451, %rs8, 0;
	add.s64 	%rd3394, %rd5622, %rd2930;
	shl.b64 	%rd3395, %rd3394, 3;
	add.s64 	%rd3396, %rd4, %rd3395;
	ld.shared.u64 	%rd3397, [%r3323+-3072];
	st.global.u64 	[%rd3396+3072], %rd3397;
	mov.b64 	%rd5623, 0;
	@%p451 bra 	$L__BB4_1760;
	ld.global.u64 	%rd5623, [%rd2927];
$L__BB4_1760:
	setp.ne.s16 	%p452, %rs8, 0;
	add.s64 	%rd3399, %rd5623, %rd2930;
	shl.b64 	%rd3400, %rd3399, 3;
	add.s64 	%rd3401, %rd4, %rd3400;
	ld.shared.u64 	%rd3402, [%r3323];
	st.global.u64 	[%rd3401+6144], %rd3402;
	mov.b64 	%rd5624, 0;
	@%p452 bra 	$L__BB4_1762;
	ld.global.u64 	%rd5624, [%rd2927];
$L__BB4_1762:
	cvt.u32.u64 	%r1076, %rd2930;
	add.s64 	%rd3403, %rd5624, %rd2930;
	shl.b64 	%rd3404, %rd3403, 3;
	add.s64 	%rd3405, %rd4, %rd3404;
	ld.shared.u64 	%rd3406, [%r3323+3072];
	st.global.u64 	[%rd3405+9216], %rd3406;
	add.s32 	%r3322, %r3322, 1536;
	add.s32 	%r3324, %r1076, 1536;
	add.s32 	%r3323, %r3323, 12288;
	setp.lt.s32 	%p453, %r3322, %r301;
	@%p453 bra 	$L__BB4_1754;
$L__BB4_1763:
	mov.u32 	%r1806, %tid.x;
	setp.ne.s32 	%p876, %r1806, 0;
	@%p876 bra 	$L__BB4_1771;
	ld.param.u8 	%rs43, [%rd1+1];
	setp.eq.s16 	%p877, %rs43, 0;
	@%p877 bra 	$L__BB4_1768;
	ld.param.u8 	%rs44, [%rd1];
	setp.ne.s16 	%p878, %rs44, 0;
	mov.b64 	%rd5636, 0;
	@%p878 bra 	$L__BB4_1767;
	ld.param.u64 	%rd3843, [%rd1+24];
	cvta.to.global.u64 	%rd3844, %rd3843;
	ld.global.u64 	%rd5636, [%rd3844];
$L__BB4_1767:
	cvt.s64.s32 	%rd3845, %r3326;
	add.s64 	%rd3846, %rd5636, %rd3845;
	cvta.to.global.u64 	%rd3847, %rd2965;
	st.global.u64 	[%rd3847], %rd3846;
	bra.uni 	$L__BB4_1771;
$L__BB4_1768:
	ld.param.u8 	%rs45, [%rd1];
	setp.ne.s16 	%p879, %rs45, 0;
	mov.b64 	%rd5637, 0;
	@%p879 bra 	$L__BB4_1770;
	ld.param.u64 	%rd3849, [%rd1+24];
	cvta.to.global.u64 	%rd3850, %rd3849;
	ld.global.u64 	%rd5637, [%rd3850];
$L__BB4_1770:
	cvt.s64.s32 	%rd3851, %r3326;
	add.s64 	%rd3852, %rd5637, %rd3851;
	ld.param.u64 	%rd3853, [%rd1+32];
	cvta.to.global.u64 	%rd3854, %rd3853;
	st.global.u64 	[%rd3854], %rd3852;
$L__BB4_1771:
	ret;

}


// ===== COMPILED SASS (sm_100) =====

	.target	sm_100

	.elftype	@"ET_EXEC"


//--------------------- .note.nv.tkinfo           --------------------------
	.section	.note.nv.tkinfo,"",@"SHT_NOTE"
	.sectionflags	@"SHF_NOTE_NV_TKINFO"
	.tkinfo
        /*0018*/ 	.word	0x00000002
        /*0030*/ 	.string	""
        /*0030*/ 	.string	"ptxas"
        /*0030*/ 	.string	"Cuda compilation tools, release 13.0, V13.0.88"
        /*0030*/ 	.string	"Build cuda_13.0.r13.0/compiler.36424714_0"
        /*0030*/ 	.string	"-arch sm_100 -m 64 "



//--------------------- .note.nv.cuinfo           --------------------------
	.section	.note.nv.cuinfo,"",@"SHT_NOTE"
	.sectionflags	@"SHF_NOTE_NV_CUINFO"
        /*0018*/ 	.short	0x0002
        /*001a*/ 	.short	0x0064
        /*001c*/ 	.short	0x0082
	.zero		2


//--------------------- .nv.info                  --------------------------
	.section	.nv.info,"",@"SHT_CUDA_INFO"
	.align	4


	//----- nvinfo : EIATTR_REGCOUNT
	.align		4
        /*0000*/ 	.byte	0x04, 0x2f
        /*0002*/ 	.short	(.L_44 - .L_43)
	.align		4
.L_43:
        /*0004*/ 	.word	index@(_ZN3cub18CUB_300001_SM_10006detail11EmptyKernelIvEEvv)
        /*0008*/ 	.word	0x00000004


	//----- nvinfo : EIATTR_FRAME_SIZE
	.align		4
.L_44:
        /*000c*/ 	.byte	0x04, 0x11
        /*000e*/ 	.short	(.L_46 - .L_45)
	.align		4
.L_45:
        /*0010*/ 	.word	index@(_ZN3cub18CUB_300001_SM_10006detail11EmptyKernelIvEEvv)
        /*0014*/ 	.word	0x00000000


	//----- nvinfo : EIATTR_REGCOUNT
	.align		4
.L_46:
        /*0018*/ 	.byte	0x04, 0x2f
        /*001a*/ 	.short	(.L_48 - .L_47)
	.align		4
.L_47:
        /*001c*/ 	.word	index@(_ZN3cub18CUB_300001_SM_10006detail8for_each13static_kernelINS2_12policy_hub_t12policy_500_tEmN6thrust24THRUST_300001_SM_1000_NS8cuda_cub20__uninitialized_fill7functorINS7_10device_ptrIdEEdEEEEvT0_T1_)
        /*0020*/ 	.word	0x00000009


	//----- nvinfo : EIATTR_FRAME_SIZE
	.align		4
.L_48:
        /*0024*/ 	.byte	0x04, 0x11
        /*0026*/ 	.short	(.L_50 - .L_49)
	.align		4
.L_49:
        /*0028*/ 	.word	index@(_ZN3cub18CUB_300001_SM_10006detail8for_each13static_kernelINS2_12policy_hub_t12policy_500_tEmN6thrust24THRUST_300001_SM_1000_NS8cuda_cub20__uninitialized_fill7functorINS7_10device_ptrIdEEdEEEEvT0_T1_)
        /*002c*/ 	.word	0x00000000


	//----- nvinfo : EIATTR_REGCOUNT
	.align		4
.L_50:
        /*0030*/ 	.byte	0x04, 0x2f
        /*0032*/ 	.short	(.L_52 - .L_51)
	.align		4
.L_51:
        /*0034*/ 	.word	index@(_ZN3cub18CUB_300001_SM_10006detail8for_each13static_kernelINS2_12policy_hub_t12policy_500_tEmN6thrust24THRUST_300001_SM_1000_NS8cuda_cub20__uninitialized_fill7functorINS7_10device_ptrIxEExEEEEvT0_T1_)
        /*0038*/ 	.word	0x00000009


	//----- nvinfo : EIATTR_FRAME_SIZE
	.align		4
.L_52:
        /*003c*/ 	.byte	0x04, 0x11
        /*003e*/ 	.short	(.L_54 - .L_53)
	.align		4
.L_53:
        /*0040*/ 	.word	index@(_ZN3cub18CUB_300001_SM_10006detail8for_each13static_kernelINS2_12policy_hub_t12policy_500_tEmN6thrust24THRUST_300001_SM_1000_NS8cuda_cub20__uninitialized_fill7functorINS7_10device_ptrIxEExEEEEvT0_T1_)
        /*0044*/ 	.word	0x00000000


	//----- nvinfo : EIATTR_REGCOUNT
	.align		4
.L_54:
        /*0048*/ 	.byte	0x04, 0x2f
        /*004a*/ 	.short	(.L_56 - .L_55)
	.align		4
.L_55:
        /*004c*/ 	.word	index@(_ZN3cub18CUB_300001_SM_10006detail4scan23DeviceCompactInitKernelINS0_13ScanTileStateIiLb1EEEPlEEvT_iT0_)
        /*0050*/ 	.word	0x0000000a


	//----- nvinfo : EIATTR_FRAME_SIZE
	.align		4
.L_56:
        /*0054*/ 	.byte	0x04, 0x11
        /*0056*/ 	.short	(.L_58 - .L_57)
	.align		4
.L_57:
        /*0058*/ 	.word	index@(_ZN3cub18CUB_300001_SM_10006detail4scan23DeviceCompactInitKernelINS0_13ScanTileStateIiLb1EEEPlEEvT_iT0_)
        /*005c*/ 	.word	0x00000000


	//----- nvinfo : EIATTR_REGCOUNT
	.align		4
.L_58:
        /*0060*/ 	.byte	0x04, 0x2f
        /*0062*/ 	.short	(.L_60 - .L_59)
	.align		4
.L_59:
        /*0064*/ 	.word	index@(_ZN3cub18CUB_300001_SM_10006detail6select23DeviceSelectSweepKernelINS2_10policy_hubIxNS0_8NullTypeEiLb0ELNS0_10SelectImplE0EE10Policy1000EN6thrust24THRUST_300001_SM_1000_NS17counting_iteratorIxNSA_11use_defaultESC_SC_EEPS5_NSA_6detail15normal_iteratorINSA_10device_ptrIxEEEEPlNS0_13ScanTileStateIiLb1EEE6EvalOpS5_iNS2_19streaming_context_tIlLb1EEELS6_0EEEvT0_T1_T2_T3_T4_T5_T6_T7_iT8_NS1_7vsmem_tE)
        /*0068*/ 	.word	0x000000a8


	//----- nvinfo : EIATTR_FRAME_SIZE
	.align		4
.L_60:
        /*006c*/ 	.byte	0x04, 0x11
        /*006e*/ 	.short	(.L_62 - .L_61)
	.align		4
.L_61:
        /*0070*/ 	.word	index@($__internal_1_$__cuda_sm20_rem_s64)
        /*0074*/ 	.word	0x00000408


	//----- nvinfo : EIATTR_FRAME_SIZE
	.align		4
.L_62:
        /*0078*/ 	.byte	0x04, 0x11
        /*007a*/ 	.short	(.L_64 - .L_63)
	.align		4
.L_63:
        /*007c*/ 	.word	index@($__internal_0_$__cuda_sm20_div_s64)
        /*0080*/ 	.word	0x00000408


	//----- nvinfo : EIATTR_FRAME_SIZE
	.align		4
.L_64:
        /*0084*/ 	.byte	0x04, 0x11
        /*0086*/ 	.short	(.L_66 - .L_65)
	.align		4
.L_65:
        /*0088*/ 	.word	index@(_ZN3cub18CUB_300001_SM_10006detail6select23DeviceSelectSweepKernelINS2_10policy_hubIxNS0_8NullTypeEiLb0ELNS0_10SelectImplE0EE10Policy1000EN6thrust24THRUST_300001_SM_1000_NS17counting_iteratorIxNSA_11use_defaultESC_SC_EEPS5_NSA_6detail15normal_iteratorINSA_10device_ptrIxEEEEPlNS0_13ScanTileStateIiLb1EEE6EvalOpS5_iNS2_19streaming_context_tIlLb1EEELS6_0EEEvT0_T1_T2_T3_T4_T5_T6_T7_iT8_NS1_7vsmem_tE)
        /*008c*/ 	.word	0x00000408


	//----- nvinfo : EIATTR_MIN_STACK_SIZE
	.align		4
.L_66:
        /*0090*/ 	.byte	0x04, 0x12
        /*0092*/ 	.short	(.L_68 - .L_67)
	.align		4
.L_67:
        /*0094*/ 	.word	index@(_ZN3cub18CUB_300001_SM_10006detail6select23DeviceSelectSweepKernelINS2_10policy_hubIxNS0_8NullTypeEiLb0ELNS0_10SelectImplE0EE10Policy1000EN6thrust24THRUST_300001_SM_1000_NS17counting_iteratorIxNSA_11use_defaultESC_SC_EEPS5_NSA_6detail15normal_iteratorINSA_10device_ptrIxEEEEPlNS0_13ScanTileStateIiLb1EEE6EvalOpS5_iNS2_19streaming_context_tIlLb1EEELS6_0EEEvT0_T1_T2_T3_T4_T5_T6_T7_iT8_NS1_7vsmem_tE)
        /*0098*/ 	.word	0x00000408


	//----- nvinfo : EIATTR_MIN_STACK_SIZE
	.align		4
.L_68:
        /*009c*/ 	.byte	0x04, 0x12
        /*009e*/ 	.short	(.L_70 - .L_69)
	.align		4
.L_69:
        /*00a0*/ 	.word	index@(_ZN3cub18CUB_300001_SM_10006detail4scan23DeviceCompactInitKernelINS0_13ScanTileStateIiLb1EEEPlEEvT_iT0_)
        /*00a4*/ 	.word	0x00000000


	//----- nvinfo : EIATTR_MIN_STACK_SIZE
	.align		4
.L_70:
        /*00a8*/ 	.byte	0x04, 0x12
        /*00aa*/ 	.short	(.L_72 - .L_71)
	.align		4
.L_71:
        /*00ac*/ 	.word	index@(_ZN3cub18CUB_300001_SM_10006detail8for_each13static_kernelINS2_12policy_hub_t12policy_500_tEmN6thrust24THRUST_300001_SM_1000_NS8cuda_cub20__uninitialized_fill7functorINS7_10device_ptrIxEExEEEEvT0_T1_)
        /*00b0*/ 	.word	0x00000000


	//----- nvinfo : EIATTR_MIN_STACK_SIZE
	.align		4
.L_72:
        /*00b4*/ 	.byte	0x04, 0x12
        /*00b6*/ 	.short	(.L_74 - .L_73)
	.align		4
.L_73:
        /*00b8*/ 	.word	index@(_ZN3cub18CUB_300001_SM_10006detail8for_each13static_kernelINS2_12policy_hub_t12policy_500_tEmN6thrust24THRUST_300001_SM_1000_NS8cuda_cub20__uninitialized_fill7functorINS7_10device_ptrIdEEdEEEEvT0_T1_)
        /*00bc*/ 	.word	0x00000000


	//----- nvinfo : EIATTR_MIN_STACK_SIZE
	.align		4
.L_74:
        /*00c0*/ 	.byte	0x04, 0x12
        /*00c2*/ 	.short	(.L_76 - .L_75)
	.align		4
.L_75:
        /*00c4*/ 	.word	index@(_ZN3cub18CUB_300001_SM_10006detail11EmptyKernelIvEEvv)
        /*00c8*/ 	.word	0x00000000
.L_76:


//--------------------- .nv.compat                --------------------------
	.section	.nv.compat,"",@"SHT_CUDA_COMPAT_INFO"
	.align	4
        /*0000*/ 	.byte	0x02, 0x09, 0x00, 0x00, 0x02, 0x02, 0x01, 0x00, 0x02, 0x05, 0x05, 0x00, 0x03, 0x07, 0x01, 0x01
        /*0010*/ 	.byte	0x02, 0x03, 0x00, 0x00, 0x02, 0x06, 0x01, 0x00, 0x04, 0x0b, 0x08, 0x00, 0x01, 0x00, 0x00, 0x00
        /*0020*/ 	.byte	0x00, 0x00, 0x00, 0x00


//--------------------- .nv.info._ZN3cub18CUB_300001_SM_10006detail6select23DeviceSelectSweepKernelINS2_10policy_hubIxNS0_8NullTypeEiLb0ELNS0_10SelectImplE0EE10Policy1000EN6thrust24THRUST_300001_SM_1000_NS17counting_iteratorIxNSA_11use_defaultESC_SC_EEPS5_NSA_6detail15normal_iteratorINSA_10device_ptrIxEEEEPlNS0_13ScanTileStateIiLb1EEE6EvalOpS5_iNS2_19streaming_context_tIlLb1EEELS6_0EEEvT0_T1_T2_T3_T4_T5_T6_T7_iT8_NS1_7vsmem_tE --------------------------
	.section	.nv.info._ZN3cub18CUB_300001_SM_10006detail6select23DeviceSelectSweepKernelINS2_10policy_hubIxNS0_8NullTypeEiLb0ELNS0_10SelectImplE0EE10Policy1000EN6thrust24THRUST_300001_SM_1000_NS17counting_iteratorIxNSA_11use_defaultESC_SC_EEPS5_NSA_6detail15normal_iteratorINSA_10device_ptrIxEEEEPlNS0_13ScanTileStateIiLb1EEE6EvalOpS5_iNS2_19streaming_context_tIlLb1EEELS6_0EEEvT0_T1_T2_T3_T4_T5_T6_T7_iT8_NS1_7vsmem_tE,"",@"SHT_CUDA_INFO"
	.sectionflags	@""
	.align	4


	//----- nvinfo : EIATTR_CUDA_API_VERSION
	.align		4
        /*0000*/ 	.byte	0x04, 0x37
        /*0002*/ 	.short	(.L_78 - .L_77)
.L_77:
        /*0004*/ 	.word	0x00000082


	//----- nvinfo : EIATTR_KPARAM_INFO
	.align		4
.L_78:
        /*0008*/ 	.byte	0x04, 0x17
        /*000a*/ 	.short	(.L_80 - .L_79)
.L_79:
        /*000c*/ 	.word	0x00000000
        /*0010*/ 	.short	0x000a
        /*0012*/ 	.short	0x0080
        /*0014*/ 	.byte	0x00, 0xf0, 0x21, 0x00


	//----- nvinfo : EIATTR_KPARAM_INFO
	.align		4
.L_80:
        /*0018*/ 	.byte	0x04, 0x17
        /*001a*/ 	.short	(.L_82 - .L_81)
.L_81:
        /*001c*/ 	.word	0x00000000
        /*0020*/ 	.short	0x0009
        /*0022*/ 	.short	0x0058
        /*0024*/ 	.byte	0x00, 0xf0, 0xa1, 0x00


	//----- nvinfo : EIATTR_KPARAM_INFO
	.align		4
.L_82:
        /*0028*/ 	.byte	0x04, 0x17
        /*002a*/ 	.short	(.L_84 - .L_83)
.L_83:
        /*002c*/ 	.word	0x00000000
        /*0030*/ 	.short	0x0008
        /*0032*/ 	.short	0x0050
        /*0034*/ 	.byte	0x00, 0xf0, 0x11, 0x00


	//----- nvinfo : EIATTR_KPARAM_INFO
	.align		4
.L_84:
        /*0038*/ 	.byte	0x04, 0x17
        /*003a*/ 	.short	(.L_86 - .L_85)
.L_85:
        /*003c*/ 	.word	0x00000000
        /*0040*/ 	.short	0x0007
        /*0042*/ 	.short	0x004c
        /*0044*/ 	.byte	0x00, 0xf0, 0x11, 0x00


	//----- nvinfo : EIATTR_KPARAM_INFO
	.align		4
.L_86:
        /*0048*/ 	.byte	0x04, 0x17
        /*004a*/ 	.short	(.L_88 - .L_87)
.L_87:
        /*004c*/ 	.word	0x00000000
        /*0050*/ 	.short	0x0006
        /*0052*/ 	.short	0x0048
        /*0054*/ 	.byte	0x00, 0xf0, 0x05, 0x00


	//----- nvinfo : EIATTR_KPARAM_INFO
	.align		4
.L_88:
        /*0058*/ 	.byte	0x04, 0x17
        /*005a*/ 	.short	(.L_90 - .L_89)
.L_89:
        /*005c*/ 	.word	0x00000000
        /*0060*/ 	.short	0x0005
        /*0062*/ 	.short	0x0028
        /*0064*/ 	.byte	0x00, 0xf0, 0x81, 0x00


	//----- nvinfo : EIATTR_KPARAM_INFO
	.align		4
.L_90:
        /*0068*/ 	.byte	0x04, 0x17
        /*006a*/ 	.short	(.L_92 - .L_91)
.L_91:
        /*006c*/ 	.word	0x00000000
        /*0070*/ 	.short	0x0004
        /*0072*/ 	.short	0x0020
        /*0074*/ 	.byte	0x00, 0xf0, 0x21, 0x00


	//----- nvinfo : EIATTR_KPARAM_INFO
	.align		4
.L_92:
        /*0078*/ 	.byte	0x04, 0x17
        /*007a*/ 	.short	(.L_94 - .L_93)
.L_93:
        /*007c*/ 	.word	0x00000000
        /*0080*/ 	.short	0x0003
        /*0082*/ 	.short	0x0018
        /*0084*/ 	.byte	0x00, 0xf5, 0x21, 0x00


	//----- nvinfo : EIATTR_KPARAM_INFO
	.align		4
.L_94:
        /*0088*/ 	.byte	0x04, 0x17
        /*008a*/ 	.short	(.L_96 - .L_95)
.L_95:
        /*008c*/ 	.word	0x00000000
        /*0090*/ 	.short	0x0002
        /*0092*/ 	.short	0x0010
        /*0094*/ 	.byte	0x00, 0xf0, 0x21, 0x00


	//----- nvinfo : EIATTR_KPARAM_INFO
	.align		4
.L_96:
        /*0098*/ 	.byte	0x04, 0x17
        /*009a*/ 	.short	(.L_98 - .L_97)
.L_97:
        /*009c*/ 	.word	0x00000000
        /*00a0*/ 	.short	0x0001
        /*00a2*/ 	.short	0x0008
        /*00a4*/ 	.byte	0x00, 0xf5, 0x21, 0x00


	//----- nvinfo : EIATTR_KPARAM_INFO
	.align		4
.L_98:
        /*00a8*/ 	.byte	0x04, 0x17
        /*00aa*/ 	.short	(.L_100 - .L_99)
.L_99:
        /*00ac*/ 	.word	0x00000000
        /*00b0*/ 	.short	0x0000
        /*00b2*/ 	.short	0x0000
        /*00b4*/ 	.byte	0x00, 0xf0, 0x21, 0x00


	//----- nvinfo : EIATTR_SPARSE_MMA_MASK
	.align		4
.L_100:
        /*00b8*/ 	.byte	0x03, 0x50
        /*00ba*/ 	.short	0x0000


	//----- nvinfo : EIATTR_MAXREG_COUNT
	.align		4
        /*00bc*/ 	.byte	0x03, 0x1b
        /*00be*/ 	.short	0x00a8


	//----- nvinfo : EIATTR_NUM_BARRIERS
	.align		4
        /*00c0*/ 	.byte	0x02, 0x4c
        /*00c2*/ 	.byte	0x01
	.zero		1


	//----- nvinfo : EIATTR_ANNOTATIONS
	.align		4
        /*00c4*/ 	.byte	0x04, 0x55
        /*00c6*/ 	.short	(.L_102 - .L_101)


	//   ....[0]....
.L_101:
        /*00c8*/ 	.word	0x00000001
        /*00cc*/ 	.byte	0x50, 0x05, 0x00, 0x00, 0x01, 0x00, 0x00, 0x00, 0x60, 0x05, 0x00, 0x00, 0x01, 0x00, 0x00, 0x00
        /* <DEDUP_REMOVED lines=1047> */
        /*424c*/ 	.byte	0x40, 0xfd, 0x03, 0x00


	//----- nvinfo : EIATTR_MERCURY_ISA_VERSION
	.align		4
.L_102:
        /*4250*/ 	.byte	0x03, 0x5f
        /*4252*/ 	.short	0x0101


	//----- nvinfo : EIATTR_UNUSED_LOAD_BYTE_OFFSET
	.align		4
        /*4254*/ 	.byte	0x04, 0x44
        /*4256*/ 	.short	(.L_104 - .L_103)


	//   ....[0]....
.L_103:
        /*4258*/ 	.word	0x00085ac0
        /*425c*/ 	.word	0x0000fff0


	//----- nvinfo : EIATTR_COOP_GROUP_MASK_REGIDS
	.align		4
.L_104:
        /*4260*/ 	.byte	0x04, 0x29
        /*4262*/ 	.short	(.L_106 - .L_105)


	//   ....[0]....
.L_105:
        /*4264*/ 	.word	0xffffffff


	//   ....[1]....
        /*4268*/ 	.word	0xffffffff


	//   ....[2]....
        /*426c*/ 	.word	0xffffffff


	//   ....[3]....
        /*4270*/ 	.word	0xffffffff


	//   ....[4]....
        /*4274*/ 	.word	0xffffffff


	//   ....[5]....
        /*4278*/ 	.word	0xffffffff


	//   ....[6]....
        /*427c*/ 	.word	0xffffffff


	//   ....[7]....
        /*4280*/ 	.word	0xffffffff


	//   ....[8]....
        /*4284*/ 	.word	0xffffffff


	//   ....[9]....
        /*4288*/ 	.word	0xffffffff


	//   ....[10]....
        /*428c*/ 	.word	0xffffffff


	//   ....[11]....
        /*4290*/ 	.word	0xffffffff


	//   ....[12]....
        /*4294*/ 	.word	0xffffffff


	//   ....[13]....
        /*4298*/ 	.word	0xffffffff


	//   ....[14]....
        /*429c*/ 	.word	0xffffffff


	//   ....[15]....
        /*42a0*/ 	.word	0xffffffff


	//   ....[16]....
        /*42a4*/ 	.word	0xffffffff


	//   ....[17]....
        /*42a8*/ 	.word	0xffffffff


	//   ....[18]....
        /*42ac*/ 	.word	0xffffffff


	//   ....[19]....
        /*42b0*/ 	.word	0xffffffff


	//   ....[20]....
        /*42b4*/ 	.word	0xffffffff


	//   ....[21]....
        /*42b8*/ 	.word	0xffffffff


	//   ....[22]....
        /*42bc*/ 	.word	0xffffffff


	//   ....[23]....
        /*42c0*/ 	.word	0xffffffff


	//   ....[24]....
        /*42c4*/ 	.word	0xffffffff


	//   ....[25]....
        /*42c8*/ 	.word	0xffffffff


	//   ....[26]....
        /*42cc*/ 	.word	0xffffffff


	//   ....[27]....
        /*42d0*/ 	.word	0xffffffff


	//   ....[28]....
        /*42d4*/ 	.word	0xffffffff


	//   ....[29]....
        /*42d8*/ 	.word	0xffffffff


	//   ....[30]....
        /*42dc*/ 	.word	0xffffffff


	//   ....[31]....
        /*42e0*/ 	.word	0xffffffff


	//   ....[32]....
        /*42e4*/ 	.word	0xffffffff


	//   ....[33]....
        /*42e8*/ 	.word	0xffffffff


	//   ....[34]....
        /*42ec*/ 	.word	0xffffffff


	//   ....[35]....
        /*42f0*/ 	.word	0xffffffff


	//   ....[36]....
        /*42f4*/ 	.word	0xffffffff


	//   ....[37]....
        /*42f8*/ 	.word	0xffffffff


	//   ....[38]....
        /*42fc*/ 	.word	0xffffffff


	//   ....[39]....
        /*4300*/ 	.word	0xffffffff


	//   ....[40]....
        /*4304*/ 	.word	0xffffffff


	//   ....[41]....
        /*4308*/ 	.word	0xffffffff


	//   ....[42]....
        /*430c*/ 	.word	0xffffffff


	//   ....[43]....
        /*4310*/ 	.word	0xffffffff


	//   ....[44]....
        /*4314*/ 	.word	0xffffffff


	//   ....[45]....
        /*4318*/ 	.word	0xffffffff


	//   ....[46]....
        /*431c*/ 	.word	0xffffffff


	//   ....[47]....
        /*4320*/ 	.word	0xffffffff


	//   ....[48]....
        /*4324*/ 	.word	0xffffffff


	//   ....[49]....
        /*4328*/ 	.word	0xffffffff


	//   ....[50]....
        /*432c*/ 	.word	0xffffffff


	//   ....[51]....
        /*4330*/ 	.word	0xffffffff


	//   ....[52]....
        /*4334*/ 	.word	0xffffffff


	//   ....[53]....
        /*4338*/ 	.word	0xffffffff


	//   ....[54]....
        /*433c*/ 	.word	0xffffffff


	//   ....[55]....
        /*4340*/ 	.word	0xffffffff


	//   ....[56]....
        /*4344*/ 	.word	0xffffffff


	//   ....[57]....
        /*4348*/ 	.word	0xffffffff


	//   ....[58]....
        /*434c*/ 	.word	0xffffffff


	//   ....[59]....
        /*4350*/ 	.word	0xffffffff


	//   ....[60]....
        /*4354*/ 	.word	0x05000036


	//   ....[61]....
        /*4358*/ 	.word	0x05000036


	//   ....[62]....
        /*435c*/ 	.word	0x05000036


	//   ....[63]....
        /*4360*/ 	.word	0x05000036


	//   ....[64]....
        /*4364*/ 	.word	0x05000036


	//   ....[65]....
        /*4368*/ 	.word	0x05000036


	//   ....[66]....
        /*436c*/ 	.word	0x05000036


	//   ....[67]....
        /*4370*/ 	.word	0x05000036


	//   ....[68]....
        /*4374*/ 	.word	0x05000036


	//   ....[69]....
        /*4378*/ 	.word	0x05000036


	//   ....[70]....
        /*437c*/ 	.word	0x05000036


	//   ....[71]....
        /*4380*/ 	.word	0x05000036


	//   ....[72]....
        /*4384*/ 	.word	0x05000036


	//   ....[73]....
        /*4388*/ 	.word	0x05000036


	//   ....[74]....
        /*438c*/ 	.word	0x05000036


	//   ....[75]....
        /*4390*/ 	.word	0x05000036


	//   ....[76]....
        /*4394*/ 	.word	0x05000036


	//   ....[77]....
        /*4398*/ 	.word	0x05000036


	//   ....[78]....
        /*439c*/ 	.word	0x05000036


	//   ....[79]....
        /*43a0*/ 	.word	0x05000036


	//   ....[80]....
        /*43a4*/ 	.word	0x05000036


	//   ....[81]....
        /*43a8*/ 	.word	0x05000036


	//   ....[82]....
        /*43ac*/ 	.word	0x05000036


	//   ....[83]....
        /*43b0*/ 	.word	0x05000036


	//   ....[84]....
        /*43b4*/ 	.word	0x05000036


	//   ....[85]....
        /*43b8*/ 	.word	0x05000036


	//   ....[86]....
        /*43bc*/ 	.word	0x05000036


	//   ....[87]....
        /*43c0*/ 	.word	0x05000036


	//   ....[88]....
        /*43c4*/ 	.word	0x05000036


	//   ....[89]....
        /*43c8*/ 	.word	0x05000036


	//   ....[90]....
        /*43cc*/ 	.word	0x05000036


	//   ....[91]....
        /*43d0*/ 	.word	0x05000036


	//   ....[92]....
        /*43d4*/ 	.word	0x05000036


	//   ....[93]....
        /*43d8*/ 	.word	0x05000036


	//   ....[94]....
        /*43dc*/ 	.word	0x05000036


	//   ....[95]....
        /*43e0*/ 	.word	0x05000036


	//----- nvinfo : EIATTR_COOP_GROUP_INSTR_OFFSETS
	.align		4
.L_106:
        /*43e4*/ 	.byte	0x04, 0x28
        /*43e6*/ 	.short	(.L_108 - .L_107)


	//   ....[0]....
.L_107:
        /*43e8*/ 	.word	0x000004d0


	//   ....[1]....
        /*43ec*/ 	.word	0x0001f120


	//   ....[2]....
        /*43f0*/ 	.word	0x0001f140


	//   ....[3]....
        /*43f4*/ 	.word	0x0001f160


	//   ....[4]....
        /*43f8*/ 	.word	0x0001f180


	//   ....[5]....
        /*43fc*/ 	.word	0x0001f1d0


	//   ....[6]....
        /*4400*/ 	.word	0x00020d90


	//   ....[7]....
        /*4404*/ 	.word	0x0003e310


	//   ....[8]....
        /*4408*/ 	.word	0x0003e330


	//   ....[9]....
        /*440c*/ 	.word	0x0003e350


	//   ....[10]....
        /*4410*/ 	.word	0x0003e370


	//   ....[11]....
        /*4414*/ 	.word	0x0003e3c0


	//   ....[12]....
        /*4418*/ 	.word	0x0003e870


	//   ....[13]....
        /*441c*/ 	.word	0x0003e930


	//   ....[14]....
        /*4420*/ 	.word	0x0003e990


	//   ....[15]....
        /*4424*/ 	.word	0x0003ea20


	//   ....[16]....
        /*4428*/ 	.word	0x0003ea80


	//   ....[17]....
        /*442c*/ 	.word	0x0003eac0


	//   ....[18]....
        /*4430*/ 	.word	0x0003eb10


	//   ....[19]....
        /*4434*/ 	.word	0x0003eb70


	//   ....[20]....
        /*4438*/ 	.word	0x0003ebb0


	//   ....[21]....
        /*443c*/ 	.word	0x0003ec50


	//   ....[22]....
        /*4440*/ 	.word	0x0003ed20


	//   ....[23]....
        /*4444*/ 	.word	0x0003ed90


	//   ....[24]....
        /*4448*/ 	.word	0x0003ee00


	//   ....[25]....
        /*444c*/ 	.word	0x0003ee50


	//   ....[26]....
        /*4450*/ 	.word	0x0003ee90


	//   ....[27]....
        /*4454*/ 	.word	0x0003eed0


	//   ....[28]....
        /*4458*/ 	.word	0x0003ef10


	//   ....[29]....
        /*445c*/ 	.word	0x0003ef50


	//   ....[30]....
        /*4460*/ 	.word	0x00040a80


	//   ....[31]....
        /*4464*/ 	.word	0x00061e40


	//   ....[32]....
        /*4468*/ 	.word	0x00061e60


	//   ....[33]....
        /*446c*/ 	.word	0x00061e80


	//   ....[34]....
        /*4470*/ 	.word	0x00061ea0


	//   ....[35]....
        /*4474*/ 	.word	0x00061ec0


	//   ....[36]....
        /*4478*/ 	.word	0x00063a10


	//   ....[37]....
        /*447c*/ 	.word	0x00084dd0


	//   ....[38]....
        /*4480*/ 	.word	0x00084df0


	//   ....[39]....
        /*4484*/ 	.word	0x00084e10


	//   ....[40]....
        /*4488*/ 	.word	0x00084e30


	//   ....[41]....
        /*448c*/ 	.word	0x00084e50


	//   ....[42]....
        /*4490*/ 	.word	0x00085270


	//   ....[43]....
        /*4494*/ 	.word	0x00085330


	//   ....[44]....
        /*4498*/ 	.word	0x00085390


	//   ....[45]....
        /*449c*/ 	.word	0x000853f0


	//   ....[46]....
        /*44a0*/ 	.word	0x00085440


	//   ....[47]....
        /*44a4*/ 	.word	0x00085490


	//   ....[48]....
        /*44a8*/ 	.word	0x000854e0


	//   ....[49]....
        /*44ac*/ 	.word	0x00085540


	//   ....[50]....
        /*44b0*/ 	.word	0x00085580


	//   ....[51]....
        /*44b4*/ 	.word	0x00085640


	//   ....[52]....
        /*44b8*/ 	.word	0x00085710


	//   ....[53]....
        /*44bc*/ 	.word	0x00085780


	//   ....[54]....
        /*44c0*/ 	.word	0x000857e0


	//   ....[55]....
        /*44c4*/ 	.word	0x00085800


	//   ....[56]....
        /*44c8*/ 	.word	0x00085850


	//   ....[57]....
        /*44cc*/ 	.word	0x00085890


	//   ....[58]....
        /*44d0*/ 	.word	0x000858d0


	//   ....[59]....
        /*44d4*/ 	.word	0x00085910


	//   ....[60]....
        /*44d8*/ 	.word	0x00087160


	//   ....[61]....
        /*44dc*/ 	.word	0x000871e0


	//   ....[62]....
        /*44e0*/ 	.word	0x00087260


	//   ....[63]....
        /*44e4*/ 	.word	0x00087380


	//   ....[64]....
        /*44e8*/ 	.word	0x00087420


	//   ....[65]....
        /*44ec*/ 	.word	0x000874b0


	//   ....[66]....
        /*44f0*/ 	.word	0x00087550


	//   ....[67]....
        /*44f4*/ 	.word	0x00087600


	//   ....[68]....
        /*44f8*/ 	.word	0x00087680


	//   ....[69]....
        /*44fc*/ 	.word	0x000876f0


	//   ....[70]....
        /*4500*/ 	.word	0x00087770


	//   ....[71]....
        /*4504*/ 	.word	0x000877f0


	//   ....[72]....
        /*4508*/ 	.word	0x000878e0


	//   ....[73]....
        /*450c*/ 	.word	0x00087970


	//   ....[74]....
        /*4510*/ 	.word	0x00087a00


	//   ....[75]....
        /*4514*/ 	.word	0x00087a90


	//   ....[76]....
        /*4518*/ 	.word	0x00087b20


	//   ....[77]....
        /*451c*/ 	.word	0x00087ba0


	//   ....[78]....
        /*4520*/ 	.word	0x00087c10


	//   ....[79]....
        /*4524*/ 	.word	0x00087c90


	//   ....[80]....
        /*4528*/ 	.word	0x00087d20


	//   ....[81]....
        /*452c*/ 	.word	0x00087e40


	//   ....[82]....
        /*4530*/ 	.word	0x00087ec0


	//   ....[83]....
        /*4534*/ 	.word	0x00087f40


	//   ....[84]....
        /*4538*/ 	.word	0x00087fe0


	//   ....[85]....
        /*453c*/ 	.word	0x00088060


	//   ....[86]....
        /*4540*/ 	.word	0x000880c0


	//   ....[87]....
        /*4544*/ 	.word	0x00088130


	//   ....[88]....
        /*4548*/ 	.word	0x000881b0


	//   ....[89]....
        /*454c*/ 	.word	0x00088230


	//   ....[90]....
        /*4550*/ 	.word	0x00088310


	//   ....[91]....
        /*4554*/ 	.word	0x00088390


	//   ....[92]....
        /*4558*/ 	.word	0x00088410


	//   ....[93]....
        /*455c*/ 	.word	0x00088490


	//   ....[94]....
        /*4560*/ 	.word	0x00088510


	//   ....[95]....
        /*4564*/ 	.word	0x00088570


	//----- nvinfo : EIATTR_VRC_CTA_INIT_COUNT
	.align		4
.L_108:
        /*4568*/ 	.byte	0x02, 0x4a
	.zero		1
	.zero		1


	//----- nvinfo : EIATTR_EXIT_INSTR_OFFSETS
	.align		4
        /*456c*/ 	.byte	0x04, 0x1c
        /*456e*/ 	.short	(.L_110 - .L_109)


	//   ....[0]....
.L_109:
        /*4570*/ 	.word	0x0001ffa0


	//   ....[1]....
        /*4574*/ 	.word	0x00020070


	//   ....[2]....
        /*4578*/ 	.word	0x00020370


	//   ....[3]....
        /*457c*/ 	.word	0x00020600


	//   ....[4]....
        /*4580*/ 	.word	0x00020980


	//   ....[5]....
        /*4584*/ 	.word	0x0003fbc0


	//   ....[6]....
        /*4588*/ 	.word	0x0003fc90


	//   ....[7]....
        /*458c*/ 	.word	0x00040070


	//   ....[8]....
        /*4590*/ 	.word	0x00040290


	//   ....[9]....
        /*4594*/ 	.word	0x000405f0


	//   ....[10]....
        /*4598*/ 	.word	0x00086f80


	//   ....[11]....
        /*459c*/ 	.word	0x00087060


	//   ....[12]....
        /*45a0*/ 	.word	0x00087110


	//----- nvinfo : EIATTR_MAX_THREADS
	.align		4
.L_110:
        /*45a4*/ 	.byte	0x04, 0x05
        /*45a6*/ 	.short	(.L_112 - .L_111)
.L_111:
        /*45a8*/ 	.word	0x00000180
        /*45ac*/ 	.word	0x00000001
        /*45b0*/ 	.word	0x00000001


	//----- nvinfo : EIATTR_CRS_STACK_SIZE
	.align		4
.L_112:
        /*45b4*/ 	.byte	0x04, 0x1e
        /*45b6*/ 	.short	(.L_114 - .L_113)
.L_113:
        /*45b8*/ 	.word	0x00000000


	//----- nvinfo : EIATTR_CBANK_PARAM_SIZE
	.align		4
.L_114:
        /*45bc*/ 	.byte	0x03, 0x19
        /*45be*/ 	.short	0x0088


	//----- nvinfo : EIATTR_PARAM_CBANK
	.align		4
        /*45c0*/ 	.byte	0x04, 0x0a
        /*45c2*/ 	.short	(.L_116 - .L_115)
	.align		4
.L_115:
        /*45c4*/ 	.word	index@(.nv.constant0._ZN3cub18CUB_300001_SM_10006detail6select23DeviceSelectSweepKernelINS2_10policy_hubIxNS0_8NullTypeEiLb0ELNS0_10SelectImplE0EE10Policy1000EN6thrust24THRUST_300001_SM_1000_NS17counting_iteratorIxNSA_11use_defaultESC_SC_EEPS5_NSA_6detail15normal_iteratorINSA_10device_ptrIxEEEEPlNS0_13ScanTileStateIiLb1EEE6EvalOpS5_iNS2_19streaming_context_tIlLb1EEELS6_0EEEvT0_T1_T2_T3_T4_T5_T6_T7_iT8_NS1_7vsmem_tE)
        /*45c8*/ 	.short	0x0380
        /*45ca*/ 	.short	0x0088


	//----- nvinfo : EIATTR_SW_WAR
	.align		4
.L_116:
        /*45cc*/ 	.byte	0x04, 0x36
        /*45ce*/ 	.short	(.L_118 - .L_117)
.L_117:
        /*45d0*/ 	.word	0x00000008
.L_118:


//--------------------- .nv.info._ZN3cub18CUB_300001_SM_10006detail4scan23DeviceCompactInitKernelINS0_13ScanTileStateIiLb1EEEPlEEvT_iT0_ --------------------------
	.section	.nv.info._ZN3cub18CUB_300001_SM_10006detail4scan23DeviceCompactInitKernelINS0_13ScanTileStateIiLb1EEEPlEEvT_iT0_,"",@"SHT_CUDA_INFO"
	.sectionflags	@""
	.align	4


	//----- nvinfo : EIATTR_CUDA_API_VERSION
	.align		4
        /*0000*/ 	.byte	0x04, 0x37
        /*0002*/ 	.short	(.L_120 - .L_119)
.L_119:
        /*0004*/ 	.word	0x00000082


	//----- nvinfo : EIATTR_KPARAM_INFO
	.align		4
.L_120:
        /*0008*/ 	.byte	0x04, 0x17
        /*000a*/ 	.short	(.L_122 - .L_121)
.L_121:
        /*000c*/ 	.word	0x00000000
        /*0010*/ 	.short	0x0002
        /*0012*/ 	.short	0x0010
        /*0014*/ 	.byte	0x00, 0xf5, 0x21, 0x00


	//----- nvinfo : EIATTR_KPARAM_INFO
	.align		4
.L_122:
        /*0018*/ 	.byte	0x04, 0x17
        /*001a*/ 	.short	(.L_124 - .L_123)
.L_123:
        /*001c*/ 	.word	0x00000000
        /*0020*/ 	.short	0x0001
        /*0022*/ 	.short	0x0008
        /*0024*/ 	.byte	0x00, 0xf0, 0x11, 0x00


	//----- nvinfo : EIATTR_KPARAM_INFO
	.align		4
.L_124:
        /*0028*/ 	.byte	0x04, 0x17
        /*002a*/ 	.short	(.L_126 - .L_125)
.L_125:
        /*002c*/ 	.word	0x00000000
        /*0030*/ 	.short	0x0000
        /*0032*/ 	.short	0x0000
        /*0034*/ 	.byte	0x00, 0xf0, 0x21, 0x00


	//----- nvinfo : EIATTR_SPARSE_MMA_MASK
	.align		4
.L_126:
        /*0038*/ 	.byte	0x03, 0x50
        /*003a*/ 	.short	0x0000


	//----- nvinfo : EIATTR_MAXREG_COUNT
	.align		4
        /*003c*/ 	.byte	0x03, 0x1b
        /*003e*/ 	.short	0x00ff


	//----- nvinfo : EIATTR_MERCURY_ISA_VERSION
	.align		4
        /*0040*/ 	.byte	0x03, 0x5f
        /*0042*/ 	.short	0x0101


	//----- nvinfo : EIATTR_VRC_CTA_INIT_COUNT
	.align		4
        /*0044*/ 	.byte	0x02, 0x4a
	.zero		1
	.zero		1


	//----- nvinfo : EIATTR_EXIT_INSTR_OFFSETS
	.align		4
        /*0048*/ 	.byte	0x04, 0x1c
        /*004a*/ 	.short	(.L_128 - .L_127)


	//   ....[0]....
.L_127:
        /*004c*/ 	.word	0x00000130


	//   ....[1]....
        /*0050*/ 	.word	0x00000160


	//----- nvinfo : EIATTR_CBANK_PARAM_SIZE
	.align		4
.L_128:
        /*0054*/ 	.byte	0x03, 0x19
        /*0056*/ 	.short	0x0018


	//----- nvinfo : EIATTR_PARAM_CBANK
	.align		4
        /*0058*/ 	.byte	0x04, 0x0a
        /*005a*/ 	.short	(.L_130 - .L_129)
	.align		4
.L_129:
        /*005c*/ 	.word	index@(.nv.constant0._ZN3cub18CUB_300001_SM_10006detail4scan23DeviceCompactInitKernelINS0_13ScanTileStateIiLb1EEEPlEEvT_iT0_)
        /*0060*/ 	.short	0x0380
        /*0062*/ 	.short	0x0018


	//----- nvinfo : EIATTR_SW_WAR
	.align		4
.L_130:
        /*0064*/ 	.byte	0x04, 0x36
        /*0066*/ 	.short	(.L_132 - .L_131)
.L_131:
        /*0068*/ 	.word	0x00000008
.L_132:


//--------------------- .nv.info._ZN3cub18CUB_300001_SM_10006detail8for_each13static_kernelINS2_12policy_hub_t12policy_500_tEmN6thrust24THRUST_300001_SM_1000_NS8cuda_cub20__uninitialized_fill7functorINS7_10device_ptrIxEExEEEEvT0_T1_ --------------------------
	.section	.nv.info._ZN3cub18CUB_300001_SM_10006detail8for_each13static_kernelINS2_12policy_hub_t12policy_500_tEmN6thrust24THRUST_300001_SM_1000_NS8cuda_cub20__uninitialized_fill7functorINS7_10device_ptrIxEExEEEEvT0_T1_,"",@"SHT_CUDA_INFO"
	.sectionflags	@""
	.align	4


	//----- nvinfo : EIATTR_CUDA_API_VERSION
	.align		4
        /*0000*/ 	.byte	0x04, 0x37
        /*0002*/ 	.short	(.L_134 - .L_133)
.L_133:
        /*0004*/ 	.word	0x00000082


	//----- nvinfo : EIATTR_KPARAM_INFO
	.align		4
.L_134:
        /*0008*/ 	.byte	0x04, 0x17
        /*000a*/ 	.short	(.L_136 - .L_135)
.L_135:
        /*000c*/ 	.word	0x00000000
        /*0010*/ 	.short	0x0001
        /*0012*/ 	.short	0x0008
        /*0014*/ 	.byte	0x00, 0xf0, 0x41, 0x00


	//----- nvinfo : EIATTR_KPARAM_INFO
	.align		4
.L_136:
        /*0018*/ 	.byte	0x04, 0x17
        /*001a*/ 	.short	(.L_138 - .L_137)
.L_137:
        /*001c*/ 	.word	0x00000000
        /*0020*/ 	.short	0x0000
        /*0022*/ 	.short	0x0000
        /*0024*/ 	.byte	0x00, 0xf0, 0x21, 0x00


	//----- nvinfo : EIATTR_SPARSE_MMA_MASK
	.align		4
.L_138:
        /*0028*/ 	.byte	0x03, 0x50
        /*002a*/ 	.short	0x0000


	//----- nvinfo : EIATTR_MAXREG_COUNT
	.align		4
        /*002c*/ 	.byte	0x03, 0x1b
        /*002e*/ 	.short	0x00ff


	//----- nvinfo : EIATTR_MERCURY_ISA_VERSION
	.align		4
        /*0030*/ 	.byte	0x03, 0x5f
        /*0032*/ 	.short	0x0101


	//----- nvinfo : EIATTR_VRC_CTA_INIT_COUNT
	.align		4
        /*0034*/ 	.byte	0x02, 0x4a
	.zero		1
	.zero		1


	//----- nvinfo : EIATTR_EXIT_INSTR_OFFSETS
	.align		4
        /*0038*/ 	.byte	0x04, 0x1c
        /*003a*/ 	.short	(.L_140 - .L_139)


	//   ....[0]....
.L_139:
        /*003c*/ 	.word	0x00000130


	//   ....[1]....
        /*0040*/ 	.word	0x00000230


	//   ....[2]....
        /*0044*/ 	.word	0x00000260


	//----- nvinfo : EIATTR_MAX_THREADS
	.align		4
.L_140:
        /*0048*/ 	.byte	0x04, 0x05
        /*004a*/ 	.short	(.L_142 - .L_141)
.L_141:
        /*004c*/ 	.word	0x00000100
        /*0050*/ 	.word	0x00000001
        /*0054*/ 	.word	0x00000001


	//----- nvinfo : EIATTR_CBANK_PARAM_SIZE
	.align		4
.L_142:
        /*0058*/ 	.byte	0x03, 0x19
        /*005a*/ 	.short	0x0018


	//----- nvinfo : EIATTR_PARAM_CBANK
	.align		4
        /*005c*/ 	.byte	0x04, 0x0a
        /*005e*/ 	.short	(.L_144 - .L_143)
	.align		4
.L_143:
        /*0060*/ 	.word	index@(.nv.constant0._ZN3cub18CUB_300001_SM_10006detail8for_each13static_kernelINS2_12policy_hub_t12policy_500_tEmN6thrust24THRUST_300001_SM_1000_NS8cuda_cub20__uninitialized_fill7functorINS7_10device_ptrIxEExEEEEvT0_T1_)
        /*0064*/ 	.short	0x0380
        /*0066*/ 	.short	0x0018


	//----- nvinfo : EIATTR_SW_WAR
	.align		4
.L_144:
        /*0068*/ 	.byte	0x04, 0x36
        /*006a*/ 	.short	(.L_146 - .L_145)
.L_145:
        /*006c*/ 	.word	0x00000008
.L_146:


//--------------------- .nv.info._ZN3cub18CUB_300001_SM_10006detail8for_each13static_kernelINS2_12policy_hub_t12policy_500_tEmN6thrust24THRUST_300001_SM_1000_NS8cuda_cub20__uninitialized_fill7functorINS7_10device_ptrIdEEdEEEEvT0_T1_ --------------------------
	.section	.nv.info._ZN3cub18CUB_300001_SM_10006detail8for_each13static_kernelINS2_12policy_hub_t12policy_500_tEmN6thrust24THRUST_300001_SM_1000_NS8cuda_cub20__uninitialized_fill7functorINS7_10device_ptrIdEEdEEEEvT0_T1_,"",@"SHT_CUDA_INFO"
	.sectionflags	@""
	.align	4


	//----- nvinfo : EIATTR_CUDA_API_VERSION
	.align		4
        /*0000*/ 	.byte	0x04, 0x37
        /*0002*/ 	.short	(.L_148 - .L_147)
.L_147:
        /*0004*/ 	.word	0x00000082


	//----- nvinfo : EIATTR_KPARAM_INFO
	.align		4
.L_148:
        /*0008*/ 	.byte	0x04, 0x17
        /*000a*/ 	.short	(.L_150 - .L_149)
.L_149:
        /*000c*/ 	.word	0x00000000
        /*0010*/ 	.short	0x0001
        /*0012*/ 	.short	0x0008
        /*0014*/ 	.byte	0x00, 0xf0, 0x41, 0x00


	//----- nvinfo : EIATTR_KPARAM_INFO
	.align		4
.L_150:
        /*0018*/ 	.byte	0x04, 0x17
        /*001a*/ 	.short	(.L_152 - .L_151)
.L_151:
        /*001c*/ 	.word	0x00000000
        /*0020*/ 	.short	0x0000
        /*0022*/ 	.short	0x0000
        /*0024*/ 	.byte	0x00, 0xf0, 0x21, 0x00


	//----- nvinfo : EIATTR_SPARSE_MMA_MASK
	.align		4
.L_152:
        /*0028*/ 	.byte	0x03, 0x50
        /*002a*/ 	.short	0x0000


	//----- nvinfo : EIATTR_MAXREG_COUNT
	.align		4
        /*002c*/ 	.byte	0x03, 0x1b
        /*002e*/ 	.short	0x00ff


	//----- nvinfo : EIATTR_MERCURY_ISA_VERSION
	.align		4
        /*0030*/ 	.byte	0x03, 0x5f
        /*0032*/ 	.short	0x0101


	//----- nvinfo : EIATTR_VRC_CTA_INIT_COUNT
	.align		4
        /*0034*/ 	.byte	0x02, 0x4a
	.zero		1
	.zero		1


	//----- nvinfo : EIATTR_EXIT_INSTR_OFFSETS
	.align		4
        /*0038*/ 	.byte	0x04, 0x1c
        /*003a*/ 	.short	(.L_154 - .L_153)


	//   ....[0]....
.L_153:
        /*003c*/ 	.word	0x00000130


	//   ....[1]....
        /*0040*/ 	.word	0x00000230


	//   ....[2]....
        /*0044*/ 	.word	0x00000260


	//----- nvinfo : EIATTR_MAX_THREADS
	.align		4
.L_154:
        /*0048*/ 	.byte	0x04, 0x05
        /*004a*/ 	.short	(.L_156 - .L_155)
.L_155:
        /*004c*/ 	.word	0x00000100
        /*0050*/ 	.word	0x00000001
        /*0054*/ 	.word	0x00000001


	//----- nvinfo : EIATTR_CBANK_PARAM_SIZE
	.align		4
.L_156:
        /*0058*/ 	.byte	0x03, 0x19
        /*005a*/ 	.short	0x0018


	//----- nvinfo : EIATTR_PARAM_CBANK
	.align		4
        /*005c*/ 	.byte	0x04, 0x0a
        /*005e*/ 	.short	(.L_158 - .L_157)
	.align		4
.L_157:
        /*0060*/ 	.word	index@(.nv.constant0._ZN3cub18CUB_300001_SM_10006detail8for_each13static_kernelINS2_12policy_hub_t12policy_500_tEmN6thrust24THRUST_300001_SM_1000_NS8cuda_cub20__uninitialized_fill7functorINS7_10device_ptrIdEEdEEEEvT0_T1_)
        /*0064*/ 	.short	0x0380
        /*0066*/ 	.short	0x0018


	//----- nvinfo : EIATTR_SW_WAR
	.align		4
.L_158:
        /*0068*/ 	.byte	0x04, 0x36
        /*006a*/ 	.short	(.L_160 - .L_159)
.L_159:
        /*006c*/ 	.word	0x00000008
.L_160:


//--------------------- .nv.info._ZN3cub18CUB_300001_SM_10006detail11EmptyKernelIvEEvv --------------------------
	.section	.nv.info._ZN3cub18CUB_300001_SM_10006detail11EmptyKernelIvEEvv,"",@"SHT_CUDA_INFO"
	.sectionflags	@""
	.align	4


	//----- nvinfo : EIATTR_CUDA_API_VERSION
	.align		4
        /*0000*/ 	.byte	0x04, 0x37
        /*0002*/ 	.short	(.L_162 - .L_161)
.L_161:
        /*0004*/ 	.word	0x00000082


	//----- nvinfo : EIATTR_SPARSE_MMA_MASK
	.align		4
.L_162:
        /*0008*/ 	.byte	0x03, 0x50
        /*000a*/ 	.short	0x0000


	//----- nvinfo : EIATTR_MAXREG_COUNT
	.align		4
        /*000c*/ 	.byte	0x03, 0x1b
        /*000e*/ 	.short	0x00ff


	//----- nvinfo : EIATTR_MERCURY_ISA_VERSION
	.align		4
        /*0010*/ 	.byte	0x03, 0x5f
        /*0012*/ 	.short	0x0101


	//----- nvinfo : EIATTR_VRC_CTA_INIT_COUNT
	.align		4
        /*0014*/ 	.byte	0x02, 0x4a
	.zero		1
	.zero		1


	//----- nvinfo : EIATTR_EXIT_INSTR_OFFSETS
	.align		4
        /*0018*/ 	.byte	0x04, 0x1c
        /*001a*/ 	.short	(.L_164 - .L_163)


	//   ....[0]....
.L_163:
        /*001c*/ 	.word	0x00000010


	//----- nvinfo : EIATTR_SW_WAR
	.align		4
.L_164:
        /*0020*/ 	.byte	0x04, 0x36
        /*0022*/ 	.short	(.L_166 - .L_165)
.L_165:
        /*0024*/ 	.word	0x00000008
.L_166:


//--------------------- .nv.callgraph             --------------------------
	.section	.nv.callgraph,"",@"SHT_CUDA_CALLGRAPH"
	.align	4
	.sectionentsize	8
	.align		4
        /*0000*/ 	.word	0x00000000
	.align		4
        /*0004*/ 	.word	0xffffffff
	.align		4
        /*0008*/ 	.word	0x00000000
	.align		4
        /*000c*/ 	.word	0xfffffffe
	.align		4
        /*0010*/ 	.word	0x00000000
	.align		4
        /*0014*/ 	.word	0xfffffffd
	.align		4
        /*0018*/ 	.word	0x00000000
	.align		4
        /*001c*/ 	.word	0xfffffffc


//--------------------- .nv.constant4             --------------------------
	.section	.nv.constant4,"a",@progbits
	.align	8
	.align		8
.nv.constant4:
        /*0000*/ 	.dword	_ZN30_INTERNAL_270ee608_4_k_cu_main4cuda3std3__45__cpo5beginE
	.align		8
        /*0008*/ 	.dword	_ZN30_INTERNAL_270ee608_4_k_cu_main4cuda3std3__45__cpo3endE
	.align		8
        /*0010*/ 	.dword	_ZN30_INTERNAL_270ee608_4_k_cu_main4cuda3std3__45__cpo6cbeginE
	.align		8
        /*0018*/ 	.dword	_ZN30_INTERNAL_270ee608_4_k_cu_main4cuda3std3__45__cpo4cendE
	.align		8
        /*0020*/ 	.dword	_ZN30_INTERNAL_270ee608_4_k_cu_main4cuda3std3__45__cpo6rbeginE
	.align		8
        /*0028*/ 	.dword	_ZN30_INTERNAL_270ee608_4_k_cu_main4cuda3std3__45__cpo4rendE
	.align		8
        /*0030*/ 	.dword	_ZN30_INTERNAL_270ee608_4_k_cu_main4cuda3std3__45__cpo7crbeginE
	.align		8
        /*0038*/ 	.dword	_ZN30_INTERNAL_270ee608_4_k_cu_main4cuda3std3__45__cpo5crendE
	.align		8
        /*0040*/ 	.dword	_ZN30_INTERNAL_270ee608_4_k_cu_main4cuda3std3__432_GLOBAL__N__270ee608_4_k_cu_main6ignoreE
	.align		8
        /*0048*/ 	.dword	_ZN30_INTERNAL_270ee608_4_k_cu_main4cuda3std3__419piecewise_constructE
	.align		8
        /*0050*/ 	.dword	_ZN30_INTERNAL_270ee608_4_k_cu_main4cuda3std3__48in_placeE
	.align		8
        /*0058*/ 	.dword	_ZN30_INTERNAL_270ee608_4_k_cu_main4cuda3std3__420unreachable_sentinelE
	.align		8
        /*0060*/ 	.dword	_ZN30_INTERNAL_270ee608_4_k_cu_main4cuda3std3__47nulloptE
	.align		8
        /*0068*/ 	.dword	_ZN30_INTERNAL_270ee608_4_k_cu_main4cuda3std3__48unexpectE
	.align		8
        /*0070*/ 	.dword	_ZN30_INTERNAL_270ee608_4_k_cu_main4cuda3std6ranges3__45__cpo4swapE
	.align		8
        /*0078*/ 	.dword	_ZN30_INTERNAL_270ee608_4_k_cu_main4cuda3std6ranges3__45__cpo9iter_moveE
	.align		8
        /*0080*/ 	.dword	_ZN30_INTERNAL_270ee608_4_k_cu_main4cuda3std6ranges3__45__cpo5beginE
	.align		8
        /*0088*/ 	.dword	_ZN30_INTERNAL_270ee608_4_k_cu_main4cuda3std6ranges3__45__cpo3endE
	.align		8
        /*0090*/ 	.dword	_ZN30_INTERNAL_270ee608_4_k_cu_main4cuda3std6ranges3__45__cpo6cbeginE
	.align		8
        /*0098*/ 	.dword	_ZN30_INTERNAL_270ee608_4_k_cu_main4cuda3std6ranges3__45__cpo4cendE
	.align		8
        /*00a0*/ 	.dword	_ZN30_INTERNAL_270ee608_4_k_cu_main4cuda3std6ranges3__45__cpo7advanceE
	.align		8
        /*00a8*/ 	.dword	_ZN30_INTERNAL_270ee608_4_k_cu_main4cuda3std6ranges3__45__cpo9iter_swapE
	.align		8
        /*00b0*/ 	.dword	_ZN30_INTERNAL_270ee608_4_k_cu_main4cuda3std6ranges3__45__cpo4nextE
	.align		8
        /*00b8*/ 	.dword	_ZN30_INTERNAL_270ee608_4_k_cu_main4cuda3std6ranges3__45__cpo4prevE
	.align		8
        /*00c0*/ 	.dword	_ZN30_INTERNAL_270ee608_4_k_cu_main4cuda3std6ranges3__45__cpo4dataE
	.align		8
        /*00c8*/ 	.dword	_ZN30_INTERNAL_270ee608_4_k_cu_main4cuda3std6ranges3__45__cpo5cdataE
	.align		8
        /*00d0*/ 	.dword	_ZN30_INTERNAL_270ee608_4_k_cu_main4cuda3std6ranges3__45__cpo4sizeE
	.align		8
        /*00d8*/ 	.dword	_ZN30_INTERNAL_270ee608_4_k_cu_main4cuda3std6ranges3__45__cpo5ssizeE
	.align		8
        /*00e0*/ 	.dword	_ZN30_INTERNAL_270ee608_4_k_cu_main4cuda3std6ranges3__45__cpo8distanceE
	.align		8
        /*00e8*/ 	.dword	_ZN30_INTERNAL_270ee608_4_k_cu_main6thrust24THRUST_300001_SM_1000_NS8cuda_cub3parE
	.align		8
        /*00f0*/ 	.dword	_ZN30_INTERNAL_270ee608_4_k_cu_main6thrust24THRUST_300001_SM_1000_NS8cuda_cub10par_nosyncE
	.align		8
        /*00f8*/ 	.dword	_ZN30_INTERNAL_270ee608_4_k_cu_main6thrust24THRUST_300001_SM_1000_NS6system6detail10sequential3seqE
	.align		8
        /*0100*/ 	.dword	_ZN30_INTERNAL_270ee608_4_k_cu_main6thrust24THRUST_300001_SM_1000_NS12placeholders2_1E
	.align		8
        /*0108*/ 	.dword	_ZN30_INTERNAL_270ee608_4_k_cu_main6thrust24THRUST_300001_SM_1000_NS12placeholders2_2E
	.align		8
        /*0110*/ 	.dword	_ZN30_INTERNAL_270ee608_4_k_cu_main6thrust24THRUST_300001_SM_1000_NS12placeholders2_3E
	.align		8
        /*0118*/ 	.dword	_ZN30_INTERNAL_270ee608_4_k_cu_main6thrust24THRUST_300001_SM_1000_NS12placeholders2_4E
	.align		8
        /*0120*/ 	.dword	_ZN30_INTERNAL_270ee608_4_k_cu_main6thrust24THRUST_300001_SM_1000_NS12placeholders2_5E
	.align		8
        /*0128*/ 	.dword	_ZN30_INTERNAL_270ee608_4_k_cu_main6thrust24THRUST_300001_SM_1000_NS12placeholders2_6E
	.align		8
        /*0130*/ 	.dword	_ZN30_INTERNAL_270ee608_4_k_cu_main6thrust24THRUST_300001_SM_1000_NS12placeholders2_7E
	.align		8
        /*0138*/ 	.dword	_ZN30_INTERNAL_270ee608_4_k_cu_main6thrust24THRUST_300001_SM_1000_NS12placeholders2_8E
	.align		8
        /*0140*/ 	.dword	_ZN30_INTERNAL_270ee608_4_k_cu_main6thrust24THRUST_300001_SM_1000_NS12placeholders2_9E
	.align		8
        /*0148*/ 	.dword	_ZN30_INTERNAL_270ee608_4_k_cu_main6thrust24THRUST_300001_SM_1000_NS12placeholders3_10E
	.align		8
        /*0150*/ 	.dword	_ZN30_INTERNAL_270ee608_4_k_cu_main6thrust24THRUST_300001_SM_1000_NS3seqE


//--------------------- .text._ZN3cub18CUB_300001_SM_10006detail6select23DeviceSelectSweepKernelINS2_10policy_hubIxNS0_8NullTypeEiLb0ELNS0_10SelectImplE0EE10Policy1000EN6thrust24THRUST_300001_SM_1000_NS17counting_iteratorIxNSA_11use_defaultESC_SC_EEPS5_NSA_6detail15normal_iteratorINSA_10device_ptrIxEEEEPlNS0_13ScanTileStateIiLb1EEE6EvalOpS5_iNS2_19streaming_context_tIlLb1EEELS6_0EEEvT0_T1_T2_T3_T4_T5_T6_T7_iT8_NS1_7vsmem_tE --------------------------
	.section	.text._ZN3cub18CUB_300001_SM_10006detail6select23DeviceSelectSweepKernelINS2_10policy_hubIxNS0_8NullTypeEiLb0ELNS0_10SelectImplE0EE10Policy1000EN6thrust24THRUST_300001_SM_1000_NS17counting_iteratorIxNSA_11use_defaultESC_SC_EEPS5_NSA_6detail15normal_iteratorINSA_10device_ptrIxEEEEPlNS0_13ScanTileStateIiLb1EEE6EvalOpS5_iNS2_19streaming_context_tIlLb1EEELS6_0EEEvT0_T1_T2_T3_T4_T5_T6_T7_iT8_NS1_7vsmem_tE,"ax",@progbits
	.align	128
        .global         _ZN3cub18CUB_300001_SM_10006detail6select23DeviceSelectSweepKernelINS2_10policy_hubIxNS0_8NullTypeEiLb0ELNS0_10SelectImplE0EE10Policy1000EN6thrust24THRUST_300001_SM_1000_NS17counting_iteratorIxNSA_11use_defaultESC_SC_EEPS5_NSA_6detail15normal_iteratorINSA_10device_ptrIxEEEEPlNS0_13ScanTileStateIiLb1EEE6EvalOpS5_iNS2_19streaming_context_tIlLb1EEELS6_0EEEvT0_T1_T2_T3_T4_T5_T6_T7_iT8_NS1_7vsmem_tE
        .type           _ZN3cub18CUB_300001_SM_10006detail6select23DeviceSelectSweepKernelINS2_10policy_hubIxNS0_8NullTypeEiLb0ELNS0_10SelectImplE0EE10Policy1000EN6thrust24THRUST_300001_SM_1000_NS17counting_iteratorIxNSA_11use_defaultESC_SC_EEPS5_NSA_6detail15normal_iteratorINSA_10device_ptrIxEEEEPlNS0_13ScanTileStateIiLb1EEE6EvalOpS5_iNS2_19streaming_context_tIlLb1EEELS6_0EEEvT0_T1_T2_T3_T4_T5_T6_T7_iT8_NS1_7vsmem_tE,@function
        .size           _ZN3cub18CUB_300001_SM_10006detail6select23DeviceSelectSweepKernelINS2_10policy_hubIxNS0_8NullTypeEiLb0ELNS0_10SelectImplE0EE10Policy1000EN6thrust24THRUST_300001_SM_1000_NS17counting_iteratorIxNSA_11use_defaultESC_SC_EEPS5_NSA_6detail15normal_iteratorINSA_10device_ptrIxEEEEPlNS0_13ScanTileStateIiLb1EEE6EvalOpS5_iNS2_19streaming_context_tIlLb1EEELS6_0EEEvT0_T1_T2_T3_T4_T5_T6_T7_iT8_NS1_7vsmem_tE,(.L_x_1624 - _ZN3cub18CUB_300001_SM_10006detail6select23DeviceSelectSweepKernelINS2_10policy_hubIxNS0_8NullTypeEiLb0ELNS0_10SelectImplE0EE10Policy1000EN6thrust24THRUST_300001_SM_1000_NS17counting_iteratorIxNSA_11use_defaultESC_SC_EEPS5_NSA_6detail15normal_iteratorINSA_10device_ptrIxEEEEPlNS0_13ScanTileStateIiLb1EEE6EvalOpS5_iNS2_19streaming_context_tIlLb1EEELS6_0EEEvT0_T1_T2_T3_T4_T5_T6_T7_iT8_NS1_7vsmem_tE)
        .other          _ZN3cub18CUB_300001_SM_10006detail6select23DeviceSelectSweepKernelINS2_10policy_hubIxNS0_8NullTypeEiLb0ELNS0_10SelectImplE0EE10Policy1000EN6thrust24THRUST_300001_SM_1000_NS17counting_iteratorIxNSA_11use_defaultESC_SC_EEPS5_NSA_6detail15normal_iteratorINSA_10device_ptrIxEEEEPlNS0_13ScanTileStateIiLb1EEE6EvalOpS5_iNS2_19streaming_context_tIlLb1EEELS6_0EEEvT0_T1_T2_T3_T4_T5_T6_T7_iT8_NS1_7vsmem_tE,@"STO_CUDA_ENTRY STV_DEFAULT"
_ZN3cub18CUB_300001_SM_10006detail6select23DeviceSelectSweepKernelINS2_10policy_hubIxNS0_8NullTypeEiLb0ELNS0_10SelectImplE0EE10Policy1000EN6thrust24THRUST_300001_SM_1000_NS17counting_iteratorIxNSA_11use_defaultESC_SC_EEPS5_NSA_6detail15normal_iteratorINSA_10device_ptrIxEEEEPlNS0_13ScanTileStateIiLb1EEE6EvalOpS5_iNS2_19streaming_context_tIlLb1EEELS6_0EEEvT0_T1_T2_T3_T4_T5_T6_T7_iT8_NS1_7vsmem_tE:
.text._ZN3cub18CUB_300001_SM_10006detail6select23DeviceSelectSweepKernelINS2_10policy_hubIxNS0_8NullTypeEiLb0ELNS0_10SelectImplE0EE10Policy1000EN6thrust24THRUST_300001_SM_1000_NS17counting_iteratorIxNSA_11use_defaultESC_SC_EEPS5_NSA_6detail15normal_iteratorINSA_10device_ptrIxEEEEPlNS0_13ScanTileStateIiLb1EEE6EvalOpS5_iNS2_19streaming_context_tIlLb1EEELS6_0EEEvT0_T1_T2_T3_T4_T5_T6_T7_iT8_NS1_7vsmem_tE:
[----:B------:R-:W0:Y:S08]  /*0000*/  LDC R1, c[0x0][0x37c] ;  /* 0x0000df00ff017b82 */ /* 0x000e300000000800 */
[----:B------:R-:W-:Y:S01]  /*0010*/  S2UR UR5, SR_CTAID.X ;  /* 0x00000000000579c3 */ /* 0x000fe20000002500 */
[----:B------:R-:W1:Y:S01]  /*0020*/  LDCU UR4, c[0x0][0x374] ;  /* 0x00006e80ff0477ac */ /* 0x000e620008000800 */
[----:B0-----:R-:W-:Y:S01]  /*0030*/  VIADD R1, R1, 0xfffffbf8 ;  /* 0xfffffbf801017836 */ /* 0x001fe20000000000 */
[----:B------:R-:W0:Y:S05]  /*0040*/  LDCU UR7, c[0x0][0x3d0] ;  /* 0x00007a00ff0777ac */ /* 0x000e2a0008000800 */
[----:B------:R-:W1:Y:S01]  /*0050*/  S2UR UR6, SR_CTAID.Y ;  /* 0x00000000000679c3 */ /* 0x000e620000002600 */
[----:B------:R-:W2:Y:S01]  /*0060*/  LDCU.64 UR12, c[0x0][0x358] ;  /* 0x00006b00ff0c77ac */ /* 0x000ea20008000a00 */
[----:B-1----:R-:W-:-:S02]  /*0070*/  UIMAD UR5, UR5, UR4, UR6 ;  /* 0x00000004050572a4 */ /* 0x002fc4000f8e0206 */
[----:B0-----:R-:W-:Y:S02]  /*0080*/  UIADD3 UR6, UPT, UPT, UR7, -0x1, URZ ;  /* 0xffffffff07067890 */ /* 0x001fe4000fffe0ff */
[----:B------:R-:W-:Y:S02]  /*0090*/  UIMAD UR4, UR5, 0x1080, URZ ;  /* 0x00001080050478a4 */ /* 0x000fe4000f8e02ff */
[----:B------:R-:W-:-:S09]  /*00a0*/  UISETP.GE.AND UP0, UPT, UR5, UR6, UPT ;  /* 0x000000060500728c */ /* 0x000fd2000bf06270 */
[----:B--2---:R-:W-:Y:S05]  /*00b0*/  BRA.U UP0, `(.L_x_0) ;  /* 0x0000040500507547 */ /* 0x004fea000b800000 */
[----:B------:R-:W-:-:S09]  /*00c0*/  UISETP.NE.AND UP0, UPT, UR5, URZ, UPT ;  /* 0x000000ff0500728c */ /* 0x000fd2000bf05270 */
[----:B------:R-:W-:Y:S05]  /*00d0*/  BRA.U UP0, `(.L_x_1) ;  /* 0x00000209002c7547 */ /* 0x000fea000b800000 */
[----:B------:R-:W0:Y:S01]  /*00e0*/  S2R R2, SR_TID.X ;  /* 0x0000000000027919 */ /* 0x000e220000002100 */
[----:B------:R-:W1:Y:S01]  /*00f0*/  LDCU.U8 UR10, c[0x0][0x3d8] ;  /* 0x00007b00ff0a77ac */ /* 0x000e620008000000 */
[----:B------:R-:W2:Y:S01]  /*0100*/  S2UR UR5, SR_CgaCtaId ;  /* 0x00000000000579c3 */ /* 0x000ea20000008800 */
[----:B------:R-:W3:Y:S01]  /*0110*/  S2R R16, SR_LANEID ;  /* 0x0000000000107919 */ /* 0x000ee20000000000 */
[----:B------:R-:W4:Y:S01]  /*0120*/  LDCU.64 UR6, c[0x0][0x3e8] ;  /* 0x00007d00ff0677ac */ /* 0x000f220008000a00 */
[----:B------:R-:W5:Y:S05]  /*0130*/  LDCU.64 UR8, c[0x0][0x380] ;  /* 0x00007000ff0877ac */ /* 0x000f6a0008000a00 */
[----:B------:R-:W3:Y:S01]  /*0140*/  LDC.64 R120, c[0x0][0x3b0] ;  /* 0x0000ec00ff787b82 */ /* 0x000ee20000000a00 */
[----:B-1----:R-:W-:-:S04]  /*0150*/  UISETP.NE.AND UP0, UPT, UR10, URZ, UPT ;  /* 0x000000ff0a00728c */ /* 0x002fc8000bf05270 */
[----:B----4-:R-:W-:Y:S02]  /*0160*/  USEL UR6, UR6, URZ, !UP0 ;  /* 0x000000ff06067287 */ /* 0x010fe4000c000000 */
[----:B------:R-:W-:Y:S02]  /*0170*/  USEL UR7, UR7, URZ, !UP0 ;  /* 0x000000ff07077287 */ /* 0x000fe4000c000000 */
[----:B-----5:R-:W-:-:S03]  /*0180*/  UIADD3 UR6, UP0, UP1, UR6, UR8, UR4 ;  /* 0x0000000806067290 */ /* 0x020fc6000f91e004 */
[----:B------:R-:W-:Y:S01]  /*0190*/  UMOV UR4, 0x400 ;  /* 0x0000040000047882 */ /* 0x000fe20000000000 */
[----:B------:R-:W-:Y:S01]  /*01a0*/  UIADD3.X UR7, UPT, UPT, UR7, UR9, URZ, UP0, UP1 ;  /* 0x0000000907077290 */ /* 0x000fe200087e24ff */
[C---:B0-----:R-:W-:Y:S01]  /*01b0*/  LOP3.LUT R0, R2.reuse, 0x1f, RZ, 0xc0, !PT ;  /* 0x0000001f02007812 */ /* 0x041fe200078ec0ff */
[----:B--2---:R-:W-:Y:S01]  /*01c0*/  ULEA UR4, UR5, UR4, 0x18 ;  /* 0x0000000405047291 */ /* 0x004fe2000f8ec0ff */
[----:B------:R-:W-:Y:S02]  /*01d0*/  LOP3.LUT R3, R2, 0x3e0, RZ, 0xc0, !PT ;  /* 0x000003e002037812 */ /* 0x000fe400078ec0ff */
[----:B------:R-:W-:-:S03]  /*01e0*/  SHF.R.U32.HI R2, RZ, 0x5, R2 ;  /* 0x00000005ff027819 */ /* 0x000fc60000011602 */
[----:B------:R-:W-:Y:S02]  /*01f0*/  IMAD R0, R3, 0xb, R0 ;  /* 0x0000000b03007824 */ /* 0x000fe400078e0200 */
[----:B---3--:R-:W-:Y:S02]  /*0200*/  IMAD R5, R2, 0x160, R16 ;  /* 0x0000016002057824 */ /* 0x008fe400078e0210 */
[C---:B------:R-:W-:Y:S01]  /*0210*/  VIADD R4, R0.reuse, 0x20 ;  /* 0x0000002000047836 */ /* 0x040fe20000000000 */
[C---:B------:R-:W-:Y:S01]  /*0220*/  IADD3 R2, P0, PT, R0.reuse, UR6, RZ ;  /* 0x0000000600027c10 */ /* 0x040fe2000ff1e0ff */
[C---:B------:R-:W-:Y:S01]  /*0230*/  VIADD R6, R0.reuse, 0x40 ;  /* 0x0000004000067836 */ /* 0x040fe20000000000 */
[----:B------:R-:W-:Y:S01]  /*0240*/  LEA R15, R5, UR4, 0x3 ;  /* 0x00000004050f7c11 */ /* 0x000fe2000f8e18ff */
[C---:B------:R-:W-:Y:S01]  /*0250*/  VIADD R8, R0.reuse, 0x60 ;  /* 0x0000006000087836 */ /* 0x040fe20000000000 */
[----:B------:R-:W-:Y:S01]  /*0260*/  IADD3.X R3, PT, PT, RZ, UR7, RZ, P0, !PT ;  /* 0x00000007ff037c10 */ /* 0x000fe200087fe4ff */
[----:B------:R-:W-:Y:S01]  /*0270*/  VIADD R12, R0, 0xa0 ;  /* 0x000000a0000c7836 */ /* 0x000fe20000000000 */
[----:B------:R-:W-:Y:S01]  /*0280*/  IADD3 R4, P0, PT, R4, UR6, RZ ;  /* 0x0000000604047c10 */ /* 0x000fe2000ff1e0ff */
[----:B------:R-:W-:Y:S01]  /*0290*/  VIADD R14, R0, 0x120 ;  /* 0x00000120000e7836 */ /* 0x000fe20000000000 */
[----:B------:R-:W-:Y:S01]  /*02a0*/  IADD3 R6, P1, PT, R6, UR6, RZ ;  /* 0x0000000606067c10 */ /* 0x000fe2000ff3e0ff */
[----:B------:R0:W-:Y:S01]  /*02b0*/  STS.64 [R15], R2 ;  /* 0x000000020f007388 */ /* 0x0001e20000000a00 */
[----:B------:R-:W-:Y:S01]  /*02c0*/  IADD3 R10, PT, PT, R0, 0x80, RZ ;  /* 0x00000080000a7810 */ /* 0x000fe20007ffe0ff */
[----:B------:R-:W-:Y:S01]  /*02d0*/  IMAD.X R5, RZ, RZ, UR7, P0 ;  /* 0x00000007ff057e24 */ /* 0x000fe200080e06ff */
[----:B------:R-:W-:-:S02]  /*02e0*/  IADD3 R8, P0, PT, R8, UR6, RZ ;  /* 0x0000000608087c10 */ /* 0x000fc4000ff1e0ff */
[----:B------:R-:W-:Y:S02]  /*02f0*/  IADD3.X R7, PT, PT, RZ, UR7, RZ, P1, !PT ;  /* 0x00000007ff077c10 */ /* 0x000fe40008ffe4ff */
[----:B------:R1:W-:Y:S01]  /*0300*/  STS.64 [R15+0x100], R4 ;  /* 0x000100040f007388 */ /* 0x0003e20000000a00 */
[----:B------:R-:W-:Y:S01]  /*0310*/  IADD3 R10, P2, PT, R10, UR6, RZ ;  /* 0x000000060a0a7c10 */ /* 0x000fe2000ff5e0ff */
[----:B------:R-:W-:Y:S01]  /*0320*/  IMAD.X R9, RZ, RZ, UR7, P0 ;  /* 0x00000007ff097e24 */ /* 0x000fe200080e06ff */
[----:B------:R-:W-:Y:S01]  /*0330*/  IADD3 R12, P1, PT, R12, UR6, RZ ;  /* 0x000000060c0c7c10 */ /* 0x000fe2000ff3e0ff */
[----:B------:R2:W-:Y:S01]  /*0340*/  STS.64 [R15+0x200], R6 ;  /* 0x000200060f007388 */ /* 0x0005e20000000a00 */
[----:B0-----:R-:W-:Y:S02]  /*0350*/  VIADD R2, R0, 0xc0 ;  /* 0x000000c000027836 */ /* 0x001fe40000000000 */
[----:B------:R-:W-:Y:S01]  /*0360*/  IADD3.X R13, PT, PT, RZ, UR7, RZ, P1, !PT ;  /* 0x00000007ff0d7c10 */ /* 0x000fe20008ffe4ff */
[----:B------:R-:W-:Y:S01]  /*0370*/  IMAD.X R11, RZ, RZ, UR7, P2 ;  /* 0x00000007ff0b7e24 */ /* 0x000fe200090e06ff */
[----:B------:R0:W-:Y:S01]  /*0380*/  STS.64 [R15+0x300], R8 ;  /* 0x000300080f007388 */ /* 0x0001e20000000a00 */
[----:B------:R-:W-:Y:S01]  /*0390*/  IADD3 R2, P0, PT, R2, UR6, RZ ;  /* 0x0000000602027c10 */ /* 0x000fe2000ff1e0ff */
[C---:B-1----:R-:W-:Y:S01]  /*03a0*/  VIADD R4, R0.reuse, 0xe0 ;  /* 0x000000e000047836 */ /* 0x042fe20000000000 */
[C---:B------:R-:W-:Y:S01]  /*03b0*/  IADD3 R5, PT, PT, R0.reuse, 0x100, RZ ;  /* 0x0000010000057810 */ /* 0x040fe20007ffe0ff */
[----:B------:R1:W-:Y:S01]  /*03c0*/  STS.64 [R15+0x400], R10 ;  /* 0x0004000a0f007388 */ /* 0x0003e20000000a00 */
[----:B------:R-:W-:Y:S01]  /*03d0*/  IADD3 R0, PT, PT, R0, 0x140, RZ ;  /* 0x0000014000007810 */ /* 0x000fe20007ffe0ff */
[----:B------:R-:W-:Y:S01]  /*03e0*/  IMAD.X R3, RZ, RZ, UR7, P0 ;  /* 0x00000007ff037e24 */ /* 0x000fe200080e06ff */
[----:B------:R-:W-:Y:S01]  /*03f0*/  IADD3 R4, P1, PT, R4, UR6, RZ ;  /* 0x0000000604047c10 */ /* 0x000fe2000ff3e0ff */
[----:B------:R-:W-:Y:S01]  /*0400*/  STS.64 [R15+0x500], R12 ;  /* 0x0005000c0f007388 */ /* 0x000fe20000000a00 */
[----:B--2---:R-:W-:-:S02]  /*0410*/  IADD3 R6, P0, PT, R5, UR6, RZ ;  /* 0x0000000605067c10 */ /* 0x004fc4000ff1e0ff */
[----:B0-----:R-:W-:Y:S01]  /*0420*/  IADD3 R8, P2, PT, R14, UR6, RZ ;  /* 0x000000060e087c10 */ /* 0x001fe2000ff5e0ff */
[----:B------:R-:W-:Y:S01]  /*0430*/  IMAD.X R5, RZ, RZ, UR7, P1 ;  /* 0x00000007ff057e24 */ /* 0x000fe200088e06ff */
[----:B------:R-:W-:Y:S01]  /*0440*/  STS.64 [R15+0x600], R2 ;  /* 0x000600020f007388 */ /* 0x000fe20000000a00 */
[----:B------:R-:W-:Y:S01]  /*0450*/  IMAD.X R7, RZ, RZ, UR7, P0 ;  /* 0x00000007ff077e24 */ /* 0x000fe200080e06ff */
[----:B------:R-:W-:Y:S02]  /*0460*/  IADD3.X R9, PT, PT, RZ, UR7, RZ, P2, !PT ;  /* 0x00000007ff097c10 */ /* 0x000fe400097fe4ff */
[----:B-1----:R-:W-:Y:S01]  /*0470*/  IADD3 R10, P1, PT, R0, UR6, RZ ;  /* 0x00000006000a7c10 */ /* 0x002fe2000ff3e0ff */
[----:B------:R-:W-:Y:S04]  /*0480*/  STS.64 [R15+0x700], R4 ;  /* 0x000700040f007388 */ /* 0x000fe80000000a00 */
[----:B------:R-:W-:Y:S01]  /*0490*/  IMAD.X R11, RZ, RZ, UR7, P1 ;  /* 0x00000007ff0b7e24 */ /* 0x000fe200088e06ff */
[----:B------:R-:W-:Y:S04]  /*04a0*/  STS.64 [R15+0x800], R6 ;  /* 0x000800060f007388 */ /* 0x000fe80000000a00 */
[----:B------:R-:W-:Y:S04]  /*04b0*/  STS.64 [R15+0x900], R8 ;  /* 0x000900080f007388 */ /* 0x000fe80000000a00 */
[----:B------:R-:W-:Y:S01]  /*04c0*/  STS.64 [R15+0xa00], R10 ;  /* 0x000a000a0f007388 */ /* 0x000fe20000000a00 */
[----:B------:R-:W-:-:S03]  /*04d0*/  NOP ;  /* 0x0000000000007918 */ /* 0x000fc60000000000 */
[----:B------:R-:W2:Y:S01]  /*04e0*/  LDG.E.64 R120, desc[UR12][R120.64+0x48] ;  /* 0x0000480c78787981 */ /* 0x000ea2000c1e1b00 */
[----:B------:R-:W-:Y:S01]  /*04f0*/  IMAD R0, R16, 0x50, R15 ;  /* 0x0000005010007824 */ /* 0x000fe200078e020f */
[----:B------:R-:W-:Y:S04]  /*0500*/  BSSY.RECONVERGENT B0, `(.L_x_2) ;  /* 0x0000040000007945 */ /* 0x000fe80003800200 */
[----:B------:R-:W0:Y:S04]  /*0510*/  LDS.64 R6, [R0+0x8] ;  /* 0x0000080000067984 */ /* 0x000e280000000a00 */
[----:B------:R-:W1:Y:S04]  /*0520*/  LDS.64 R8, [R0] ;  /* 0x0000000000087984 */ /* 0x000e680000000a00 */
[----:B------:R-:W3:Y:S04]  /*0530*/  LDS.64 R4, [R0+0x10] ;  /* 0x0000100000047984 */ /* 0x000ee80000000a00 */
[----:B------:R-:W4:Y:S04]  /*0540*/  LDS.64 R2, [R0+0x18] ;  /* 0x0000180000027984 */ /* 0x000f280000000a00 */
[----:B0-----:R-:W-:Y:S04]  /*0550*/  STL.64 [R1+0x2f8], R6 ;  /* 0x0002f80601007387 */ /* 0x001fe80000100a00 */
[----:B-1----:R-:W-:Y:S04]  /*0560*/  STL.64 [R1+0x300], R8 ;  /* 0x0003000801007387 */ /* 0x002fe80000100a00 */
[----:B---3--:R-:W-:Y:S04]  /*0570*/  STL.64 [R1+0x2f0], R4 ;  /* 0x0002f00401007387 */ /* 0x008fe80000100a00 */
[----:B------:R-:W0:Y:S04]  /*0580*/  LDS.64 R4, [R0+0x20] ;  /* 0x0000200000047984 */ /* 0x000e280000000a00 */
[----:B----4-:R-:W-:Y:S04]  /*0590*/  STL.64 [R1+0x2e8], R2 ;  /* 0x0002e80201007387 */ /* 0x010fe80000100a00 */
[----:B------:R-:W1:Y:S04]  /*05a0*/  LDS.64 R2, [R0+0x28] ;  /* 0x0000280000027984 */ /* 0x000e680000000a00 */
[----:B------:R-:W3:Y:S04]  /*05b0*/  LDS.64 R6, [R0+0x30] ;  /* 0x0000300000067984 */ /* 0x000ee80000000a00 */
[----:B0-----:R-:W-:Y:S04]  /*05c0*/  STL.64 [R1+0x2e0], R4 ;  /* 0x0002e00401007387 */ /* 0x001fe80000100a00 */
[----:B------:R-:W0:Y:S04]  /*05d0*/  LDS.64 R4, [R0+0x38] ;  /* 0x0000380000047984 */ /* 0x000e280000000a00 */
[----:B-1----:R-:W-:Y:S04]  /*05e0*/  STL.64 [R1+0x2d8], R2 ;  /* 0x0002d80201007387 */ /* 0x002fe80000100a00 */
[----:B------:R-:W1:Y:S04]  /*05f0*/  LDS.64 R2, [R0+0x40] ;  /* 0x0000400000027984 */ /* 0x000e680000000a00 */
[----:B---3--:R-:W-:Y:S04]  /*0600*/  STL.64 [R1+0x2d0], R6 ;  /* 0x0002d00601007387 */ /* 0x008fe80000100a00 */
[----:B------:R-:W3:Y:S04]  /*0610*/  LDS.64 R6, [R0+0x48] ;  /* 0x0000480000067984 */ /* 0x000ee80000000a00 */
[----:B0-----:R-:W-:Y:S04]  /*0620*/  STL.64 [R1+0x2c8], R4 ;  /* 0x0002c80401007387 */ /* 0x001fe80000100a00 */
[----:B------:R-:W0:Y:S04]  /*0630*/  LDS.64 R4, [R0+0x50] ;  /* 0x0000500000047984 */ /* 0x000e280000000a00 */
[----:B-1----:R2:W-:Y:S04]  /*0640*/  STL.64 [R1+0x2c0], R2 ;  /* 0x0002c00201007387 */ /* 0x0025e80000100a00 */
[----:B---3--:R1:W-:Y:S04]  /*0650*/  STL.64 [R1+0x2b8], R6 ;  /* 0x0002b80601007387 */ /* 0x0083e80000100a00 */
[----:B0-----:R1:W-:Y:S01]  /*0660*/  STL.64 [R1+0x2b0], R4 ;  /* 0x0002b00401007387 */ /* 0x0013e20000100a00 */
[----:B--2---:R-:W-:-:S04]  /*0670*/  LOP3.LUT R2, R9, R121, RZ, 0xfc, !PT ;  /* 0x0000007909027212 */ /* 0x004fc800078efcff */
[----:B------:R-:W-:-:S13]  /*0680*/  ISETP.NE.U32.AND P0, PT, R2, RZ, PT ;  /* 0x000000ff0200720c */ /* 0x000fda0003f05070 */
[----:B-1----:R-:W-:Y:S05]  /*0690*/  @P0 BRA `(.L_x_3) ;  /* 0x00000000005c0947 */ /* 0x002fea0003800000 */
[----:B------:R-:W0:Y:S01]  /*06a0*/  I2F.U32.RP R0, R120 ;  /* 0x0000007800007306 */ /* 0x000e220000209000 */
[----:B------:R-:W-:Y:S01]  /*06b0*/  IADD3 R5, PT, PT, RZ, -R120, RZ ;  /* 0x80000078ff057210 */ /* 0x000fe20007ffe0ff */
[----:B------:R-:W-:Y:S01]  /*06c0*/  IMAD.MOV.U32 R7, RZ, RZ, RZ ;  /* 0x000000ffff077224 */ /* 0x000fe200078e00ff */
[----:B------:R-:W-:Y:S01]  /*06d0*/  ISETP.NE.U32.AND P2, PT, R120, RZ, PT ;  /* 0x000000ff7800720c */ /* 0x000fe20003f45070 */
[----:B------:R-:W-:-:S04]  /*06e0*/  IMAD.MOV.U32 R11, RZ, RZ, RZ ;  /* 0x000000ffff0b7224 */ /* 0x000fc800078e00ff */
[----:B0-----:R-:W0:Y:S02]  /*06f0*/  MUFU.RCP R0, R0 ;  /* 0x0000000000007308 */ /* 0x001e240000001000 */
[----:B0-----:R-:W-:-:S06]  /*0700*/  VIADD R2, R0, 0xffffffe ;  /* 0x0ffffffe00027836 */ /* 0x001fcc0000000000 */
[----:B------:R0:W1:Y:S02]  /*0710*/  F2I.FTZ.U32.TRUNC.NTZ R3, R2 ;  /* 0x0000000200037305 */ /* 0x000064000021f000 */
[----:B0-----:R-:W-:Y:S02]  /*0720*/  IMAD.MOV.U32 R2, RZ, RZ, RZ ;  /* 0x000000ffff027224 */ /* 0x001fe400078e00ff */
[----:B-1----:R-:W-:-:S04]  /*0730*/  IMAD R5, R5, R3, RZ ;  /* 0x0000000305057224 */ /* 0x002fc800078e02ff */
[----:B------:R-:W-:-:S06]  /*0740*/  IMAD.HI.U32 R3, R3, R5, R2 ;  /* 0x0000000503037227 */ /* 0x000fcc00078e0002 */
[----:B------:R-:W-:-:S04]  /*0750*/  IMAD.HI.U32 R10, R3, R8, RZ ;  /* 0x00000008030a7227 */ /* 0x000fc800078e00ff */
[----:B------:R-:W-:-:S04]  /*0760*/  IMAD.MOV R3, RZ, RZ, -R10 ;  /* 0x000000ffff037224 */ /* 0x000fc800078e0a0a */
[----:B------:R-:W-:-:S05]  /*0770*/  IMAD R3, R120, R3, R8 ;  /* 0x0000000378037224 */ /* 0x000fca00078e0208 */
[----:B------:R-:W-:-:S13]  /*0780*/  ISETP.GE.U32.AND P0, PT, R3, R120, PT ;  /* 0x000000780300720c */ /* 0x000fda0003f06070 */
[----:B------:R-:W-:Y:S01]  /*0790*/  @P0 IADD3 R3, PT, PT, -R120, R3, RZ ;  /* 0x0000000378030210 */ /* 0x000fe20007ffe1ff */
[----:B------:R-:W-:-:S03]  /*07a0*/  @P0 VIADD R10, R10, 0x1 ;  /* 0x000000010a0a0836 */ /* 0x000fc60000000000 */
[----:B------:R-:W-:-:S13]  /*07b0*/  ISETP.GE.U32.AND P1, PT, R3, R120, PT ;  /* 0x000000780300720c */ /* 0x000fda0003f26070 */
[----:B------:R-:W-:Y:S01]  /*07c0*/  @P1 VIADD R10, R10, 0x1 ;  /* 0x000000010a0a1836 */ /* 0x000fe20000000000 */
[----:B------:R-:W-:-:S04]  /*07d0*/  @!P2 LOP3.LUT R10, RZ, R120, RZ, 0x33, !PT ;  /* 0x00000078ff0aa212 */ /* 0x000fc800078e33ff */
[----:B------:R-:W-:-:S05]  /*07e0*/  IADD3 R3, PT, PT, -R10, RZ, RZ ;  /* 0x000000ff0a037210 */ /* 0x000fca0007ffe1ff */
[----:B------:R-:W-:Y:S01]  /*07f0*/  IMAD R6, R120, R3, R8 ;  /* 0x0000000378067224 */ /* 0x000fe200078e0208 */
[----:B------:R-:W-:Y:S06]  /*0800*/  BRA `(.L_x_4) ;  /* 0x00000000003c7947 */ /* 0x000fec0003800000 */
.L_x_3:
[----:B------:R-:W-:Y:S01]  /*0810*/  MOV R6, R8 ;  /* 0x0000000800067202 */ /* 0x000fe20000000f00 */
[----:B------:R-:W-:Y:S01]  /*0820*/  IMAD.MOV.U32 R5, RZ, RZ, R9 ;  /* 0x000000ffff057224 */ /* 0x000fe200078e0009 */
[----:B------:R-:W-:Y:S01]  /*0830*/  MOV R3, R121 ;  /* 0x0000007900037202 */ /* 0x000fe20000000f00 */
[----:B------:R-:W-:Y:S01]  /*0840*/  IMAD.MOV.U32 R4, RZ, RZ, R120 ;  /* 0x000000ffff047224 */ /* 0x000fe200078e0078 */
[----:B------:R-:W-:-:S07]  /*0850*/  MOV R2, 0x870 ;  /* 0x0000087000027802 */ /* 0x000fce0000000f00 */
[----:B------:R-:W-:Y:S05]  /*0860*/  CALL.REL.NOINC `($__internal_0_$__cuda_sm20_div_s64) ;  /* 0x0000087c004c7944 */ /* 0x000fea0003c00000 */
[----:B------:R-:W2:Y:S01]  /*0870*/  LDL.64 R8, [R1+0x300] ;  /* 0x0003000001087983 */ /* 0x000ea20000100a00 */
[-C--:B------:R-:W-:Y:S01]  /*0880*/  IADD3 R5, P0, PT, RZ, -R4.reuse, RZ ;  /* 0x80000004ff057210 */ /* 0x080fe20007f1e0ff */
[----:B------:R-:W-:Y:S01]  /*0890*/  IMAD.MOV.U32 R11, RZ, RZ, R3 ;  /* 0x000000ffff0b7224 */ /* 0x000fe200078e0003 */
[----:B------:R-:W-:-:S03]  /*08a0*/  MOV R10, R4 ;  /* 0x00000004000a7202 */ /* 0x000fc60000000f00 */
[----:B------:R-:W-:-:S04]  /*08b0*/  IMAD.X R7, RZ, RZ, ~R3, P0 ;  /* 0x000000ffff077224 */ /* 0x000fc800000e0e03 */
[----:B------:R-:W-:Y:S02]  /*08c0*/  IMAD R0, R7, R120, RZ ;  /* 0x0000007807007224 */ /* 0x000fe400078e02ff */
[----:B--2---:R-:W-:-:S04]  /*08d0*/  IMAD.WIDE.U32 R6, R120, R5, R8 ;  /* 0x0000000578067225 */ /* 0x004fc800078e0008 */
[----:B------:R-:W-:-:S04]  /*08e0*/  IMAD R5, R121, R5, R0 ;  /* 0x0000000579057224 */ /* 0x000fc800078e0200 */
[----:B------:R-:W-:-:S07]  /*08f0*/  IMAD.IADD R7, R7, 0x1, R5 ;  /* 0x0000000107077824 */ /* 0x000fce00078e0205 */
.L_x_4:
[----:B------:R-:W-:Y:S05]  /*0900*/  BSYNC.RECONVERGENT B0 ;  /* 0x0000000000007941 */ /* 0x000fea0003800200 */
.L_x_2:
[----:B------:R-:W0:Y:S08]  /*0910*/  LDC.64 R118, c[0x0][0x3b0] ;  /* 0x0000ec00ff767b82 */ /* 0x000e300000000a00 */
[----:B------:R-:W1:Y:S01]  /*0920*/  LDC.64 R2, c[0x0][0x3c0] ;  /* 0x0000f000ff027b82 */ /* 0x000e620000000a00 */
[----:B0-----:R-:W2:Y:S04]  /*0930*/  LDG.E.64 R118, desc[UR12][R118.64+0x40] ;  /* 0x0000400c76767981 */ /* 0x001ea8000c1e1b00 */
[----:B-1----:R-:W3:Y:S04]  /*0940*/  LDG.E.64 R158, desc[UR12][R2.64+0xd8] ;  /* 0x0000d80c029e7981 */ /* 0x002ee8000c1e1b00 */
[----:B------:R0:W3:Y:S01]  /*0950*/  LDG.E.64 R154, desc[UR12][R2.64+0xe8] ;  /* 0x0000e80c029a7981 */ /* 0x0000e2000c1e1b00 */
[----:B------:R-:W-:Y:S01]  /*0960*/  BSSY.RECONVERGENT B0, `(.L_x_5) ;  /* 0x000002f000007945 */ /* 0x000fe20003800200 */
[----:B0-----:R-:W-:Y:S01]  /*0970*/  IMAD.MOV.U32 R2, RZ, RZ, R6 ;  /* 0x000000ffff027224 */ /* 0x001fe200078e0006 */
[----:B------:R-:W-:-:S04]  /*0980*/  MOV R3, R7 ;  /* 0x0000000700037202 */ /* 0x000fc80000000f00 */
[----:B------:R-:W3:Y:S01]  /*0990*/  I2F.F64.S64 R8, R2 ;  /* 0x0000000200087312 */ /* 0x000ee20000301c00 */
[----:B--2---:R-:W-:-:S04]  /*09a0*/  LOP3.LUT R0, R11, R119, RZ, 0xfc, !PT ;  /* 0x000000770b007212 */ /* 0x004fc800078efcff */
[----:B------:R-:W-:Y:S01]  /*09b0*/  ISETP.NE.U32.AND P0, PT, R0, RZ, PT ;  /* 0x000000ff0000720c */ /* 0x000fe20003f05070 */
[----:B---3--:R-:W-:-:S12]  /*09c0*/  DFMA R8, R8, R154, R158 ;  /* 0x0000009a0808722b */ /* 0x008fd8000000009e */
[----:B------:R-:W-:Y:S05]  /*09d0*/  @P0 BRA `(.L_x_6) ;  /* 0x00000000005c0947 */ /* 0x000fea0003800000 */
[----:B------:R-:W0:Y:S01]  /*09e0*/  I2F.U32.RP R0, R118 ;  /* 0x0000007600007306 */ /* 0x000e220000209000 */
[----:B------:R-:W-:Y:S01]  /*09f0*/  IMAD.MOV R5, RZ, RZ, -R118 ;  /* 0x000000ffff057224 */ /* 0x000fe200078e0a76 */
[----:B------:R-:W-:Y:S01]  /*0a00*/  ISETP.NE.U32.AND P2, PT, R118, RZ, PT ;  /* 0x000000ff7600720c */ /* 0x000fe20003f45070 */
[----:B------:R-:W-:Y:S01]  /*0a10*/  IMAD.MOV.U32 R13, RZ, RZ, RZ ;  /* 0x000000ffff0d7224 */ /* 0x000fe200078e00ff */
[----:B------:R-:W-:-:S04]  /*0a20*/  MOV R7, RZ ;  /* 0x000000ff00077202 */ /* 0x000fc80000000f00 */
[----:B0-----:R-:W0:Y:S02]  /*0a30*/  MUFU.RCP R0, R0 ;  /* 0x0000000000007308 */ /* 0x001e240000001000 */
[----:B0-----:R-:W-:-:S06]  /*0a40*/  VIADD R2, R0, 0xffffffe ;  /* 0x0ffffffe00027836 */ /* 0x001fcc0000000000 */
[----:B------:R0:W1:Y:S02]  /*0a50*/  F2I.FTZ.U32.TRUNC.NTZ R3, R2 ;  /* 0x0000000200037305 */ /* 0x000064000021f000 */
[----:B0-----:R-:W-:Y:S01]  /*0a60*/  MOV R2, RZ ;  /* 0x000000ff00027202 */ /* 0x001fe20000000f00 */
[----:B-1----:R-:W-:-:S04]  /*0a70*/  IMAD R5, R5, R3, RZ ;  /* 0x0000000305057224 */ /* 0x002fc800078e02ff */
[----:B------:R-:W-:-:S06]  /*0a80*/  IMAD.HI.U32 R3, R3, R5, R2 ;  /* 0x0000000503037227 */ /* 0x000fcc00078e0002 */
[----:B------:R-:W-:-:S04]  /*0a90*/  IMAD.HI.U32 R12, R3, R10, RZ ;  /* 0x0000000a030c7227 */ /* 0x000fc800078e00ff */
[----:B------:R-:W-:-:S04]  /*0aa0*/  IMAD.MOV R3, RZ, RZ, -R12 ;  /* 0x000000ffff037224 */ /* 0x000fc800078e0a0c */
[----:B------:R-:W-:-:S05]  /*0ab0*/  IMAD R3, R118, R3, R10 ;  /* 0x0000000376037224 */ /* 0x000fca00078e020a */
[----:B------:R-:W-:-:S13]  /*0ac0*/  ISETP.GE.U32.AND P0, PT, R3, R118, PT ;  /* 0x000000760300720c */ /* 0x000fda0003f06070 */
[----:B------:R-:W-:Y:S01]  /*0ad0*/  @P0 IMAD.IADD R3, R3, 0x1, -R118 ;  /* 0x0000000103030824 */ /* 0x000fe200078e0a76 */
[----:B------:R-:W-:-:S04]  /*0ae0*/  @P0 IADD3 R12, PT, PT, R12, 0x1, RZ ;  /* 0x000000010c0c0810 */ /* 0x000fc80007ffe0ff */
[----:B------:R-:W-:-:S13]  /*0af0*/  ISETP.GE.U32.AND P1, PT, R3, R118, PT ;  /* 0x000000760300720c */ /* 0x000fda0003f26070 */
[----:B------:R-:W-:Y:S01]  /*0b00*/  @P1 VIADD R12, R12, 0x1 ;  /* 0x000000010c0c1836 */ /* 0x000fe20000000000 */
[----:B------:R-:W-:-:S05]  /*0b10*/  @!P2 LOP3.LUT R12, RZ, R118, RZ, 0x33, !PT ;  /* 0x00000076ff0ca212 */ /* 0x000fca00078e33ff */
[----:B------:R-:W-:-:S04]  /*0b20*/  IMAD.MOV R3, RZ, RZ, -R12 ;  /* 0x000000ffff037224 */ /* 0x000fc800078e0a0c */
[----:B------:R-:W-:Y:S01]  /*0b30*/  IMAD R6, R118, R3, R10 ;  /* 0x0000000376067224 */ /* 0x000fe200078e020a */
[----:B------:R-:W-:Y:S06]  /*0b40*/  BRA `(.L_x_7) ;  /* 0x0000000000407947 */ /* 0x000fec0003800000 */
.L_x_6:
[----:B------:R-:W-:Y:S01]  /*0b50*/  IMAD.MOV.U32 R6, RZ, RZ, R10 ;  /* 0x000000ffff067224 */ /* 0x000fe200078e000a */
[----:B------:R-:W-:Y:S01]  /*0b60*/  MOV R5, R11 ;  /* 0x0000000b00057202 */ /* 0x000fe20000000f00 */
[----:B------:R-:W-:Y:S01]  /*0b70*/  IMAD.MOV.U32 R4, RZ, RZ, R118 ;  /* 0x000000ffff047224 */ /* 0x000fe200078e0076 */
[----:B------:R-:W-:Y:S01]  /*0b80*/  MOV R2, 0xbb0 ;  /* 0x00000bb000027802 */ /* 0x000fe20000000f00 */
[----:B------:R-:W-:-:S07]  /*0b90*/  IMAD.MOV.U32 R3, RZ, RZ, R119 ;  /* 0x000000ffff037224 */ /* 0x000fce00078e0077 */
[----:B------:R-:W-:Y:S05]  /*0ba0*/  CALL.REL.NOINC `($__internal_0_$__cuda_sm20_div_s64) ;  /* 0x00000878007c7944 */ /* 0x000fea0003c00000 */
[----:B------:R-:W-:Y:S01]  /*0bb0*/  IADD3 R5, P0, PT, RZ, -R4, RZ ;  /* 0x80000004ff057210 */ /* 0x000fe20007f1e0ff */
[----:B------:R-:W-:Y:S02]  /*0bc0*/  IMAD.MOV.U32 R6, RZ, RZ, R10 ;  /* 0x000000ffff067224 */ /* 0x000fe400078e000a */
[----:B------:R-:W-:Y:S01]  /*0bd0*/  IMAD.MOV.U32 R12, RZ, RZ, R4 ;  /* 0x000000ffff0c7224 */ /* 0x000fe200078e0004 */
[----:B------:R-:W-:Y:S01]  /*0be0*/  IADD3.X R7, PT, PT, RZ, ~R3, RZ, P0, !PT ;  /* 0x80000003ff077210 */ /* 0x000fe200007fe4ff */
[----:B------:R-:W-:-:S04]  /*0bf0*/  IMAD.MOV.U32 R13, RZ, RZ, R3 ;  /* 0x000000ffff0d7224 */ /* 0x000fc800078e0003 */
[----:B------:R-:W-:Y:S02]  /*0c00*/  IMAD R0, R7, R118, RZ ;  /* 0x0000007607007224 */ /* 0x000fe400078e02ff */
[----:B------:R-:W-:Y:S02]  /*0c10*/  IMAD.MOV.U32 R7, RZ, RZ, R11 ;  /* 0x000000ffff077224 */ /* 0x000fe400078e000b */
[----:B------:R-:W-:-:S04]  /*0c20*/  IMAD.WIDE.U32 R6, R118, R5, R6 ;  /* 0x0000000576067225 */ /* 0x000fc800078e0006 */
[----:B------:R-:W-:-:S05]  /*0c30*/  IMAD R5, R119, R5, R0 ;  /* 0x0000000577057224 */ /* 0x000fca00078e0200 */
[----:B------:R-:W-:-:S07]  /*0c40*/  IADD3 R7, PT, PT, R7, R5, RZ ;  /* 0x0000000507077210 */ /* 0x000fce0007ffe0ff */
.L_x_7:
[----:B------:R-:W-:Y:S05]  /*0c50*/  BSYNC.RECONVERGENT B0 ;  /* 0x0000000000007941 */ /* 0x000fea0003800200 */
.L_x_5:
[----:B------:R-:W0:Y:S08]  /*0c60*/  LDC.64 R116, c[0x0][0x3b0] ;  /* 0x0000ec00ff747b82 */ /* 0x000e300000000a00 */
[----:B------:R-:W1:Y:S01]  /*0c70*/  LDC.64 R2, c[0x0][0x3c0] ;  /* 0x0000f000ff027b82 */ /* 0x000e620000000a00 */
[----:B0-----:R-:W2:Y:S04]  /*0c80*/  LDG.E.64 R116, desc[UR12][R116.64+0x38] ;  /* 0x0000380c74747981 */ /* 0x001ea8000c1e1b00 */
[----:B-1----:R-:W3:Y:S04]  /*0c90*/  LDG.E.64 R150, desc[UR12][R2.64+0xc0] ;  /* 0x0000c00c02967981 */ /* 0x002ee8000c1e1b00 */
[----:B------:R0:W3:Y:S01]  /*0ca0*/  LDG.E.64 R148, desc[UR12][R2.64+0xd0] ;  /* 0x0000d00c02947981 */ /* 0x0000e2000c1e1b00 */
[----:B------:R-:W-:Y:S01]  /*0cb0*/  BSSY.RECONVERGENT B0, `(.L_x_8) ;  /* 0x000002f000007945 */ /* 0x000fe20003800200 */
[----:B0-----:R-:W-:Y:S01]  /*0cc0*/  MOV R2, R6 ;  /* 0x0000000600027202 */ /* 0x001fe20000000f00 */
[----:B------:R-:W-:-:S04]  /*0cd0*/  IMAD.MOV.U32 R3, RZ, RZ, R7 ;  /* 0x000000ffff037224 */ /* 0x000fc800078e0007 */
[----:B------:R-:W3:Y:S01]  /*0ce0*/  I2F.F64.S64 R10, R2 ;  /* 0x00000002000a7312 */ /* 0x000ee20000301c00 */
[----:B--2---:R-:W-:-:S04]  /*0cf0*/  LOP3.LUT R0, R13, R117, RZ, 0xfc, !PT ;  /* 0x000000750d007212 */ /* 0x004fc800078efcff */
[----:B------:R-:W-:Y:S01]  /*0d00*/  ISETP.NE.U32.AND P0, PT, R0, RZ, PT ;  /* 0x000000ff0000720c */ /* 0x000fe20003f05070 */
[----:B---3--:R-:W-:-:S12]  /*0d10*/  DFMA R10, R10, R148, R150 ;  /* 0x000000940a0a722b */ /* 0x008fd80000000096 */
[----:B------:R-:W-:Y:S05]  /*0d20*/  @P0 BRA `(.L_x_9) ;  /* 0x00000000005c0947 */ /* 0x000fea0003800000 */
        /* <DEDUP_REMOVED lines=23> */
.L_x_9:
[----:B------:R-:W-:Y:S01]  /*0ea0*/  MOV R6, R12 ;  /* 0x0000000c00067202 */ /* 0x000fe20000000f00 */
[----:B------:R-:W-:Y:S01]  /*0eb0*/  IMAD.MOV.U32 R5, RZ, RZ, R13 ;  /* 0x000000ffff057224 */ /* 0x000fe200078e000d */
[----:B------:R-:W-:Y:S01]  /*0ec0*/  MOV R3, R117 ;  /* 0x0000007500037202 */ /* 0x000fe20000000f00 */
[----:B------:R-:W-:Y:S01]  /*0ed0*/  IMAD.MOV.U32 R4, RZ, RZ, R116 ;  /* 0x000000ffff047224 */ /* 0x000fe200078e0074 */
[----:B------:R-:W-:-:S07]  /*0ee0*/  MOV R2, 0xf00 ;  /* 0x00000f0000027802 */ /* 0x000fce0000000f00 */
[----:B------:R-:W-:Y:S05]  /*0ef0*/  CALL.REL.NOINC `($__internal_0_$__cuda_sm20_div_s64) ;  /* 0x0000087400a87944 */ /* 0x000fea0003c00000 */
[----:B------:R-:W-:Y:S01]  /*0f00*/  IADD3 R5, P0, PT, RZ, -R4, RZ ;  /* 0x80000004ff057210 */ /* 0x000fe20007f1e0ff */
[----:B------:R-:W-:Y:S01]  /*0f10*/  IMAD.MOV.U32 R6, RZ, RZ, R12 ;  /* 0x000000ffff067224 */ /* 0x000fe200078e000c */
[----:B------:R-:W-:Y:S01]  /*0f20*/  MOV R15, R3 ;  /* 0x00000003000f7202 */ /* 0x000fe20000000f00 */
[----:B------:R-:W-:Y:S02]  /*0f30*/  IMAD.MOV.U32 R14, RZ, RZ, R4 ;  /* 0x000000ffff0e7224 */ /* 0x000fe400078e0004 */
[----:B------:R-:W-:-:S04]  /*0f40*/  IMAD.X R7, RZ, RZ, ~R3, P0 ;  /* 0x000000ffff077224 */ /* 0x000fc800000e0e03 */
[----:B------:R-:W-:Y:S01]  /*0f50*/  IMAD R0, R7, R116, RZ ;  /* 0x0000007407007224 */ /* 0x000fe200078e02ff */
[----:B------:R-:W-:-:S03]  /*0f60*/  MOV R7, R13 ;  /* 0x0000000d00077202 */ /* 0x000fc60000000f00 */
[----:B------:R-:W-:-:S04]  /*0f70*/  IMAD.WIDE.U32 R6, R116, R5, R6 ;  /* 0x0000000574067225 */ /* 0x000fc800078e0006 */
[----:B------:R-:W-:-:S04]  /*0f80*/  IMAD R5, R117, R5, R0 ;  /* 0x0000000575057224 */ /* 0x000fc800078e0200 */
[----:B------:R-:W-:-:S07]  /*0f90*/  IMAD.IADD R7, R7, 0x1, R5 ;  /* 0x0000000107077824 */ /* 0x000fce00078e0205 */
.L_x_10:
[----:B------:R-:W-:Y:S05]  /*0fa0*/  BSYNC.RECONVERGENT B0 ;  /* 0x0000000000007941 */ /* 0x000fea0003800200 */
.L_x_8:
[----:B------:R-:W0:Y:S08]  /*0fb0*/  LDC.64 R2, c[0x0][0x3c0] ;  /* 0x0000f000ff027b82 */ /* 0x000e300000000a00 */
[----:B------:R-:W1:Y:S01]  /*0fc0*/  LDC.64 R114, c[0x0][0x3b0] ;  /* 0x0000ec00ff727b82 */ /* 0x000e620000000a00 */
[----:B0-----:R-:W2:Y:S04]  /*0fd0*/  LDG.E.64 R4, desc[UR12][R2.64+0xa8] ;  /* 0x0000a80c02047981 */ /* 0x001ea8000c1e1b00 */
[----:B------:R0:W3:Y:S04]  /*0fe0*/  LDG.E.64 R146, desc[UR12][R2.64+0xb8] ;  /* 0x0000b80c02927981 */ /* 0x0000e8000c1e1b00 */
[----:B-1----:R-:W4:Y:S01]  /*0ff0*/  LDG.E.64 R114, desc[UR12][R114.64+0x30] ;  /* 0x0000300c72727981 */ /* 0x002f22000c1e1b00 */
[----:B0-----:R-:W-:-:S02]  /*1000*/  IMAD.MOV.U32 R2, RZ, RZ, R6 ;  /* 0x000000ffff027224 */ /* 0x001fc400078e0006 */
[----:B------:R-:W-:-:S04]  /*1010*/  IMAD.MOV.U32 R3, RZ, RZ, R7 ;  /* 0x000000ffff037224 */ /* 0x000fc800078e0007 */
[----:B------:R-:W3:Y:S01]  /*1020*/  I2F.F64.S64 R12, R2 ;  /* 0x00000002000c7312 */ /* 0x000ee20000301c00 */
[----:B------:R-:W-:Y:S01]  /*1030*/  BSSY.RECONVERGENT B0, `(.L_x_11) ;  /* 0x000002d000007945 */ /* 0x000fe20003800200 */
[----:B--2---:R0:W-:Y:S01]  /*1040*/  STL.64 [R1+0x10], R4 ;  /* 0x0000100401007387 */ /* 0x0041e20000100a00 */
[----:B----4-:R-:W-:-:S04]  /*1050*/  LOP3.LUT R0, R15, R115, RZ, 0xfc, !PT ;  /* 0x000000730f007212 */ /* 0x010fc800078efcff */
[----:B------:R-:W-:Y:S01]  /*1060*/  ISETP.NE.U32.AND P0, PT, R0, RZ, PT ;  /* 0x000000ff0000720c */ /* 0x000fe20003f05070 */
[----:B---3--:R-:W-:-:S12]  /*1070*/  DFMA R12, R12, R146, R4 ;  /* 0x000000920c0c722b */ /* 0x008fd80000000004 */
[----:B0-----:R-:W-:Y:S05]  /*1080*/  @P0 BRA `(.L_x_12) ;  /* 0x00000000005c0947 */ /* 0x001fea0003800000 */
[----:B------:R-:W0:Y:S01]  /*1090*/  I2F.U32.RP R0, R114 ;  /* 0x0000007200007306 */ /* 0x000e220000209000 */
[----:B------:R-:W-:Y:S01]  /*10a0*/  IMAD.MOV R5, RZ, RZ, -R114 ;  /* 0x000000ffff057224 */ /* 0x000fe200078e0a72 */
[----:B------:R-:W-:Y:S01]  /*10b0*/  ISETP.NE.U32.AND P2, PT, R114, RZ, PT ;  /* 0x000000ff7200720c */ /* 0x000fe20003f45070 */
[----:B------:R-:W-:Y:S01]  /*10c0*/  IMAD.MOV.U32 R7, RZ, RZ, RZ ;  /* 0x000000ffff077224 */ /* 0x000fe200078e00ff */
[----:B------:R-:W-:-:S04]  /*10d0*/  MOV R17, RZ ;  /* 0x000000ff00117202 */ /* 0x000fc80000000f00 */
[----:B0-----:R-:W0:Y:S02]  /*10e0*/  MUFU.RCP R0, R0 ;  /* 0x0000000000007308 */ /* 0x001e240000001000 */
[----:B0-----:R-:W-:-:S06]  /*10f0*/  IADD3 R2, PT, PT, R0, 0xffffffe, RZ ;  /* 0x0ffffffe00027810 */ /* 0x001fcc0007ffe0ff */
[----:B------:R0:W1:Y:S02]  /*1100*/  F2I.FTZ.U32.TRUNC.NTZ R3, R2 ;  /* 0x0000000200037305 */ /* 0x000064000021f000 */
[----:B0-----:R-:W-:Y:S02]  /*1110*/  IMAD.MOV.U32 R2, RZ, RZ, RZ ;  /* 0x000000ffff027224 */ /* 0x001fe400078e00ff */
[----:B-1----:R-:W-:-:S04]  /*1120*/  IMAD R5, R5, R3, RZ ;  /* 0x0000000305057224 */ /* 0x002fc800078e02ff */
[----:B------:R-:W-:-:S06]  /*1130*/  IMAD.HI.U32 R3, R3, R5, R2 ;  /* 0x0000000503037227 */ /* 0x000fcc00078e0002 */
[----:B------:R-:W-:-:S05]  /*1140*/  IMAD.HI.U32 R16, R3, R14, RZ ;  /* 0x0000000e03107227 */ /* 0x000fca00078e00ff */
[----:B------:R-:W-:-:S05]  /*1150*/  IADD3 R3, PT, PT, -R16, RZ, RZ ;  /* 0x000000ff10037210 */ /* 0x000fca0007ffe1ff */
[----:B------:R-:W-:-:S05]  /*1160*/  IMAD R3, R114, R3, R14 ;  /* 0x0000000372037224 */ /* 0x000fca00078e020e */
[----:B------:R-:W-:-:S13]  /*1170*/  ISETP.GE.U32.AND P0, PT, R3, R114, PT ;  /* 0x000000720300720c */ /* 0x000fda0003f06070 */
[----:B------:R-:W-:Y:S02]  /*1180*/  @P0 IMAD.IADD R3, R3, 0x1, -R114 ;  /* 0x0000000103030824 */ /* 0x000fe400078e0a72 */
[----:B------:R-:W-:-:S03]  /*1190*/  @P0 VIADD R16, R16, 0x1 ;  /* 0x0000000110100836 */ /* 0x000fc60000000000 */
[----:B------:R-:W-:-:S13]  /*11a0*/  ISETP.GE.U32.AND P1, PT, R3, R114, PT ;  /* 0x000000720300720c */ /* 0x000fda0003f26070 */
[----:B------:R-:W-:Y:S02]  /*11b0*/  @P1 IADD3 R16, PT, PT, R16, 0x1, RZ ;  /* 0x0000000110101810 */ /* 0x000fe40007ffe0ff */
[----:B------:R-:W-:-:S05]  /*11c0*/  @!P2 LOP3.LUT R16, RZ, R114, RZ, 0x33, !PT ;  /* 0x00000072ff10a212 */ /* 0x000fca00078e33ff */
[----:B------:R-:W-:-:S04]  /*11d0*/  IMAD.MOV R3, RZ, RZ, -R16 ;  /* 0x000000ffff037224 */ /* 0x000fc800078e0a10 */
[----:B------:R-:W-:Y:S01]  /*11e0*/  IMAD R6, R114, R3, R14 ;  /* 0x0000000372067224 */ /* 0x000fe200078e020e */
[----:B------:R-:W-:Y:S06]  /*11f0*/  BRA `(.L_x_13) ;  /* 0x0000000000407947 */ /* 0x000fec0003800000 */
.L_x_12:
[----:B------:R-:W-:Y:S01]  /*1200*/  IMAD.MOV.U32 R6, RZ, RZ, R14 ;  /* 0x000000ffff067224 */ /* 0x000fe200078e000e */
[----:B------:R-:W-:Y:S01]  /*1210*/  MOV R4, R114 ;  /* 0x0000007200047202 */ /* 0x000fe20000000f00 */
[----:B------:R-:W-:Y:S01]  /*1220*/  IMAD.MOV.U32 R5, RZ, RZ, R15 ;  /* 0x000000ffff057224 */ /* 0x000fe200078e000f */
[----:B------:R-:W-:Y:S01]  /*1230*/  MOV R2, 0x1260 ;  /* 0x0000126000027802 */ /* 0x000fe20000000f00 */
[----:B------:R-:W-:-:S07]  /*1240*/  IMAD.MOV.U32 R3, RZ, RZ, R115 ;  /* 0x000000ffff037224 */ /* 0x000fce00078e0073 */
[----:B------:R-:W-:Y:S05]  /*1250*/  CALL.REL.NOINC `($__internal_0_$__cuda_sm20_div_s64) ;  /* 0x0000087000d07944 */ /* 0x000fea0003c00000 */
[----:B------:R-:W-:Y:S01]  /*1260*/  IADD3 R5, P0, PT, RZ, -R4, RZ ;  /* 0x80000004ff057210 */ /* 0x000fe20007f1e0ff */
[--C-:B------:R-:W-:Y:S01]  /*1270*/  IMAD.MOV.U32 R17, RZ, RZ, R3.reuse ;  /* 0x000000ffff117224 */ /* 0x100fe200078e0003 */
[----:B------:R-:W-:Y:S02]  /*1280*/  MOV R6, R14 ;  /* 0x0000000e00067202 */ /* 0x000fe40000000f00 */
[----:B------:R-:W-:Y:S01]  /*1290*/  MOV R16, R4 ;  /* 0x0000000400107202 */ /* 0x000fe20000000f00 */
[----:B------:R-:W-:-:S04]  /*12a0*/  IMAD.X R7, RZ, RZ, ~R3, P0 ;  /* 0x000000ffff077224 */ /* 0x000fc800000e0e03 */
[----:B------:R-:W-:Y:S02]  /*12b0*/  IMAD R0, R7, R114, RZ ;  /* 0x0000007207007224 */ /* 0x000fe400078e02ff */
[----:B------:R-:W-:Y:S02]  /*12c0*/  IMAD.MOV.U32 R7, RZ, RZ, R15 ;  /* 0x000000ffff077224 */ /* 0x000fe400078e000f */
[----:B------:R-:W-:-:S04]  /*12d0*/  IMAD.WIDE.U32 R6, R114, R5, R6 ;  /* 0x0000000572067225 */ /* 0x000fc800078e0006 */
[----:B------:R-:W-:-:S04]  /*12e0*/  IMAD R5, R115, R5, R0 ;  /* 0x0000000573057224 */ /* 0x000fc800078e0200 */
[----:B------:R-:W-:-:S07]  /*12f0*/  IMAD.IADD R7, R7, 0x1, R5 ;  /* 0x0000000107077824 */ /* 0x000fce00078e0205 */
.L_x_13:
[----:B------:R-:W-:Y:S05]  /*1300*/  BSYNC.RECONVERGENT B0 ;  /* 0x0000000000007941 */ /* 0x000fea0003800200 */
.L_x_11:
[----:B------:R-:W0:Y:S08]  /*1310*/  LDC.64 R2, c[0x0][0x3c0] ;  /* 0x0000f000ff027b82 */ /* 0x000e300000000a00 */
[----:B------:R-:W1:Y:S01]  /*1320*/  LDC.64 R112, c[0x0][0x3b0] ;  /* 0x0000ec00ff707b82 */ /* 0x000e620000000a00 */
[----:B0-----:R-:W2:Y:S04]  /*1330*/  LDG.E.64 R4, desc[UR12][R2.64+0x90] ;  /* 0x0000900c02047981 */ /* 0x001ea8000c1e1b00 */
[----:B------:R0:W3:Y:S04]  /*1340*/  LDG.E.64 R144, desc[UR12][R2.64+0xa0] ;  /* 0x0000a00c02907981 */ /* 0x0000e8000c1e1b00 */
[----:B-1----:R-:W4:Y:S01]  /*1350*/  LDG.E.64 R112, desc[UR12][R112.64+0x28] ;  /* 0x0000280c70707981 */ /* 0x002f22000c1e1b00 */
[----:B0-----:R-:W-:Y:S01]  /*1360*/  IMAD.MOV.U32 R2, RZ, RZ, R6 ;  /* 0x000000ffff027224 */ /* 0x001fe200078e0006 */
[----:B------:R-:W-:-:S04]  /*1370*/  MOV R3, R7 ;  /* 0x0000000700037202 */ /* 0x000fc80000000f00 */
        /* <DEDUP_REMOVED lines=30> */
.L_x_15:
        /* <DEDUP_REMOVED lines=16> */
.L_x_16:
[----:B------:R-:W-:Y:S05]  /*1660*/  BSYNC.RECONVERGENT B0 ;  /* 0x0000000000007941 */ /* 0x000fea0003800200 */
.L_x_14:
[----:B------:R-:W0:Y:S08]  /*1670*/  LDC.64 R2, c[0x0][0x3c0] ;  /* 0x0000f000ff027b82 */ /* 0x000e300000000a00 */
[----:B------:R-:W1:Y:S01]  /*1680*/  LDC.64 R110, c[0x0][0x3b0] ;  /* 0x0000ec00ff6e7b82 */ /* 0x000e620000000a00 */
[----:B0-----:R-:W2:Y:S04]  /*1690*/  LDG.E.64 R4, desc[UR12][R2.64+0x88] ;  /* 0x0000880c02047981 */ /* 0x001ea8000c1e1b00 */
[----:B------:R0:W3:Y:S04]  /*16a0*/  LDG.E.64 R20, desc[UR12][R2.64+0x78] ;  /* 0x0000780c02147981 */ /* 0x0000e8000c1e1b00 */
[----:B-1----:R-:W4:Y:S01]  /*16b0*/  LDG.E.64 R110, desc[UR12][R110.64+0x20] ;  /* 0x0000200c6e6e7981 */ /* 0x002f22000c1e1b00 */
[----:B0-----:R-:W-:Y:S01]  /*16c0*/  MOV R2, R6 ;  /* 0x0000000600027202 */ /* 0x001fe20000000f00 */
[----:B------:R-:W-:-:S04]  /*16d0*/  IMAD.MOV.U32 R3, RZ, RZ, R7 ;  /* 0x000000ffff037224 */ /* 0x000fc800078e0007 */
[----:B------:R-:W0:Y:S01]  /*16e0*/  I2F.F64.S64 R16, R2 ;  /* 0x0000000200107312 */ /* 0x000e220000301c00 */
[----:B------:R-:W-:Y:S01]  /*16f0*/  BSSY.RECONVERGENT B0, `(.L_x_17) ;  /* 0x000002e000007945 */ /* 0x000fe20003800200 */
[----:B--2---:R1:W-:Y:S04]  /*1700*/  STL.64 [R1+0x20], R4 ;  /* 0x0000200401007387 */ /* 0x0043e80000100a00 */
[----:B---3--:R1:W-:Y:S01]  /*1710*/  STL.64 [R1+0x28], R20 ;  /* 0x0000281401007387 */ /* 0x0083e20000100a00 */
[----:B----4-:R-:W-:-:S04]  /*1720*/  LOP3.LUT R0, R19, R111, RZ, 0xfc, !PT ;  /* 0x0000006f13007212 */ /* 0x010fc800078efcff */
[----:B------:R-:W-:Y:S01]  /*1730*/  ISETP.NE.U32.AND P0, PT, R0, RZ, PT ;  /* 0x000000ff0000720c */ /* 0x000fe20003f05070 */
[----:B0-----:R-:W-:-:S12]  /*1740*/  DFMA R16, R16, R4, R20 ;  /* 0x000000041010722b */ /* 0x001fd80000000014 */
        /* <DEDUP_REMOVED lines=24> */
.L_x_18:
        /* <DEDUP_REMOVED lines=16> */
.L_x_19:
[----:B------:R-:W-:Y:S05]  /*19d0*/  BSYNC.RECONVERGENT B0 ;  /* 0x0000000000007941 */ /* 0x000fea0003800200 */
.L_x_17:
[----:B------:R-:W0:Y:S08]  /*19e0*/  LDC.64 R108, c[0x0][0x3b0] ;  /* 0x0000ec00ff6c7b82 */ /* 0x000e300000000a00 */
[----:B------:R-:W1:Y:S01]  /*19f0*/  LDC.64 R2, c[0x0][0x3c0] ;  /* 0x0000f000ff027b82 */ /* 0x000e620000000a00 */
[----:B0-----:R-:W2:Y:S04]  /*1a00*/  LDG.E.64 R108, desc[UR12][R108.64+0x18] ;  /* 0x0000180c6c6c7981 */ /* 0x001ea8000c1e1b00 */
[----:B-1----:R-:W3:Y:S04]  /*1a10*/  LDG.E.64 R142, desc[UR12][R2.64+0x60] ;  /* 0x0000600c028e7981 */ /* 0x002ee8000c1e1b00 */
[----:B------:R0:W3:Y:S01]  /*1a20*/  LDG.E.64 R140, desc[UR12][R2.64+0x70] ;  /* 0x0000700c028c7981 */ /* 0x0000e2000c1e1b00 */
[----:B------:R-:W-:Y:S01]  /*1a30*/  BSSY.RECONVERGENT B0, `(.L_x_20) ;  /* 0x000002f000007945 */ /* 0x000fe20003800200 */
[----:B0-----:R-:W-:-:S02]  /*1a40*/  IMAD.MOV.U32 R2, RZ, RZ, R6 ;  /* 0x000000ffff027224 */ /* 0x001fc400078e0006 */
[----:B------:R-:W-:-:S04]  /*1a50*/  IMAD.MOV.U32 R3, RZ, RZ, R7 ;  /* 0x000000ffff037224 */ /* 0x000fc800078e0007 */
        /* <DEDUP_REMOVED lines=28> */
.L_x_21:
        /* <DEDUP_REMOVED lines=16> */
.L_x_22:
[----:B------:R-:W-:Y:S05]  /*1d20*/  BSYNC.RECONVERGENT B0 ;  /* 0x0000000000007941 */ /* 0x000fea0003800200 */
.L_x_20:
        /* <DEDUP_REMOVED lines=37> */
.L_x_24:
        /* <DEDUP_REMOVED lines=16> */
.L_x_25:
[----:B------:R-:W-:Y:S05]  /*2080*/  BSYNC.RECONVERGENT B0 ;  /* 0x0000000000007941 */ /* 0x000fea0003800200 */
.L_x_23:
[----:B------:R-:W0:Y:S08]  /*2090*/  LDC.64 R2, c[0x0][0x3c0] ;  /* 0x0000f000ff027b82 */ /* 0x000e300000000a00 */
[----:B------:R-:W1:Y:S01]  /*20a0*/  LDC.64 R104, c[0x0][0x3b0] ;  /* 0x0000ec00ff687b82 */ /* 0x000e620000000a00 */
[----:B0-----:R-:W2:Y:S04]  /*20b0*/  LDG.E.64 R4, desc[UR12][R2.64+0x30] ;  /* 0x0000300c02047981 */ /* 0x001ea8000c1e1b00 */
[----:B------:R0:W3:Y:S04]  /*20c0*/  LDG.E.64 R102, desc[UR12][R2.64+0x40] ;  /* 0x0000400c02667981 */ /* 0x0000e8000c1e1b00 */
[----:B-1----:R-:W4:Y:S01]  /*20d0*/  LDG.E.64 R104, desc[UR12][R104.64+0x8] ;  /* 0x0000080c68687981 */ /* 0x002f22000c1e1b00 */
[----:B0-----:R-:W-:Y:S01]  /*20e0*/  MOV R2, R6 ;  /* 0x0000000600027202 */ /* 0x001fe20000000f00 */
        /* <DEDUP_REMOVED lines=9> */
[----:B------:R-:W-:Y:S01]  /*2180*/  IADD3 R5, PT, PT, RZ, -R104, RZ ;  /* 0x80000068ff057210 */ /* 0x000fe20007ffe0ff */
[----:B------:R-:W-:Y:S01]  /*2190*/  IMAD.MOV.U32 R7, RZ, RZ, RZ ;  /* 0x000000ffff077224 */ /* 0x000fe200078e00ff */
[----:B------:R-:W-:-:S05]  /*21a0*/  ISETP.NE.U32.AND P2, PT, R104, RZ, PT ;  /* 0x000000ff6800720c */ /* 0x000fca0003f45070 */
[----:B0-----:R-:W0:Y:S02]  /*21b0*/  MUFU.RCP R0, R0 ;  /* 0x0000000000007308 */ /* 0x001e240000001000 */
[----:B0-----:R-:W-:-:S06]  /*21c0*/  VIADD R2, R0, 0xffffffe ;  /* 0x0ffffffe00027836 */ /* 0x001fcc0000000000 */
[----:B------:R0:W1:Y:S02]  /*21d0*/  F2I.FTZ.U32.TRUNC.NTZ R3, R2 ;  /* 0x0000000200037305 */ /* 0x000064000021f000 */
[----:B0-----:R-:W-:Y:S02]  /*21e0*/  IMAD.MOV.U32 R2, RZ, RZ, RZ ;  /* 0x000000ffff027224 */ /* 0x001fe400078e00ff */
[----:B-1----:R-:W-:-:S04]  /*21f0*/  IMAD R5, R5, R3, RZ ;  /* 0x0000000305057224 */ /* 0x002fc800078e02ff */
[----:B------:R-:W-:-:S04]  /*2200*/  IMAD.HI.U32 R3, R3, R5, R2 ;  /* 0x0000000503037227 */ /* 0x000fc800078e0002 */
[----:B------:R-:W-:Y:S02]  /*2210*/  IMAD.MOV.U32 R5, RZ, RZ, RZ ;  /* 0x000000ffff057224 */ /* 0x000fe400078e00ff */
        /* <DEDUP_REMOVED lines=12> */
.L_x_27:
[----:B------:R-:W-:Y:S01]  /*22e0*/  MOV R6, R24 ;  /* 0x0000001800067202 */ /* 0x000fe20000000f00 */
[----:B------:R-:W-:Y:S01]  /*22f0*/  IMAD.MOV.U32 R5, RZ, RZ, R25 ;  /* 0x000000ffff057224 */ /* 0x000fe200078e0019 */
[----:B------:R-:W-:Y:S01]  /*2300*/  MOV R3, R105 ;  /* 0x0000006900037202 */ /* 0x000fe20000000f00 */
[----:B------:R-:W-:Y:S01]  /*2310*/  IMAD.MOV.U32 R4, RZ, RZ, R104 ;  /* 0x000000ffff047224 */ /* 0x000fe200078e0068 */
[----:B------:R-:W-:-:S07]  /*2320*/  MOV R2, 0x2340 ;  /* 0x0000234000027802 */ /* 0x000fce0000000f00 */
[----:B------:R-:W-:Y:S05]  /*2330*/  CALL.REL.NOINC `($__internal_0_$__cuda_sm20_div_s64) ;  /* 0x0000086000987944 */ /* 0x000fea0003c00000 */
[----:B------:R-:W-:Y:S01]  /*2340*/  IADD3 R5, P0, PT, RZ, -R4, RZ ;  /* 0x80000004ff057210 */ /* 0x000fe20007f1e0ff */
[----:B------:R-:W-:-:S04]  /*2350*/  IMAD.MOV.U32 R6, RZ, RZ, R24 ;  /* 0x000000ffff067224 */ /* 0x000fc800078e0018 */
[----:B------:R-:W-:-:S04]  /*2360*/  IMAD.X R7, RZ, RZ, ~R3, P0 ;  /* 0x000000ffff077224 */ /* 0x000fc800000e0e03 */
[----:B------:R-:W-:Y:S01]  /*2370*/  IMAD R0, R7, R104, RZ ;  /* 0x0000006807007224 */ /* 0x000fe200078e02ff */
[----:B------:R-:W-:-:S03]  /*2380*/  MOV R7, R25 ;  /* 0x0000001900077202 */ /* 0x000fc60000000f00 */
[----:B------:R-:W-:-:S04]  /*2390*/  IMAD.WIDE.U32 R6, R104, R5, R6 ;  /* 0x0000000568067225 */ /* 0x000fc800078e0006 */
[----:B------:R-:W-:-:S04]  /*23a0*/  IMAD R5, R105, R5, R0 ;  /* 0x0000000569057224 */ /* 0x000fc800078e0200 */
[----:B------:R-:W-:Y:S02]  /*23b0*/  IMAD.IADD R7, R7, 0x1, R5 ;  /* 0x0000000107077824 */ /* 0x000fe400078e0205 */
[----:B------:R-:W-:-:S07]  /*23c0*/  IMAD.MOV.U32 R5, RZ, RZ, R3 ;  /* 0x000000ffff057224 */ /* 0x000fce00078e0003 */
.L_x_28:
[----:B------:R-:W-:Y:S05]  /*23d0*/  BSYNC.RECONVERGENT B0 ;  /* 0x0000000000007941 */ /* 0x000fea0003800200 */
.L_x_26:
        /* <DEDUP_REMOVED lines=29> */
[----:B------:R-:W-:-:S04]  /*25b0*/  @P0 IADD3 R38, PT, PT, -R100, R38, RZ ;  /* 0x0000002664260210 */ /* 0x000fc80007ffe1ff */
[----:B------:R-:W-:-:S13]  /*25c0*/  ISETP.GE.U32.AND P0, PT, R38, R100, PT ;  /* 0x000000642600720c */ /* 0x000fda0003f06070 */
[----:B------:R-:W-:Y:S01]  /*25d0*/  @P0 IMAD.IADD R38, R38, 0x1, -R100 ;  /* 0x0000000126260824 */ /* 0x000fe200078e0a64 */
[----:B------:R-:W-:Y:S01]  /*25e0*/  @!P1 LOP3.LUT R38, RZ, R100, RZ, 0x33, !PT ;  /* 0x00000064ff269212 */ /* 0x000fe200078e33ff */
[----:B------:R-:W-:Y:S06]  /*25f0*/  BRA `(.L_x_31) ;  /* 0x00000000001c7947 */ /* 0x000fec0003800000 */
.L_x_30:
[----:B------:R-:W-:Y:S01]  /*2600*/  MOV R3, R5 ;  /* 0x0000000500037202 */ /* 0x000fe20000000f00 */
[----:B------:R-:W-:Y:S01]  /*2610*/  IMAD.MOV.U32 R6, RZ, RZ, R100 ;  /* 0x000000ffff067224 */ /* 0x000fe200078e0064 */
[----:B------:R-:W-:Y:S01]  /*2620*/  MOV R2, 0x2650 ;  /* 0x0000265000027802 */ /* 0x000fe20000000f00 */
[----:B------:R-:W-:-:S07]  /*2630*/  IMAD.MOV.U32 R5, RZ, RZ, R101 ;  /* 0x000000ffff057224 */ /* 0x000fce00078e0065 */
[----:B------:R-:W-:Y:S05]  /*2640*/  CALL.REL.NOINC `($__internal_1_$__cuda_sm20_rem_s64) ;  /* 0x0000086400247944 */ /* 0x000fea0003c00000 */
[----:B------:R-:W-:Y:S01]  /*2650*/  MOV R38, R4 ;  /* 0x0000000400267202 */ /* 0x000fe20000000f00 */
[----:B------:R-:W-:-:S07]  /*2660*/  IMAD.MOV.U32 R39, RZ, RZ, R3 ;  /* 0x000000ffff277224 */ /* 0x000fce00078e0003 */
.L_x_31:
[----:B------:R-:W-:Y:S05]  /*2670*/  BSYNC.RECONVERGENT B0 ;  /* 0x0000000000007941 */ /* 0x000fea0003800200 */
.L_x_29:
[----:B------:R-:W0:Y:S01]  /*2680*/  LDC.64 R4, c[0x0][0x3c0] ;  /* 0x0000f000ff047b82 */ /* 0x000e220000000a00 */
[----:B------:R-:W-:Y:S04]  /*2690*/  STL.64 [R1+0x3d0], R18 ;  /* 0x0003d01201007387 */ /* 0x000fe80000100a00 */
[----:B------:R-:W-:Y:S03]  /*26a0*/  STL.64 [R1+0x3c8], R16 ;  /* 0x0003c81001007387 */ /* 0x000fe60000100a00 */
[----:B------:R-:W1:Y:S01]  /*26b0*/  LDC.64 R2, c[0x0][0x3b8] ;  /* 0x0000ee00ff027b82 */ /* 0x000e620000000a00 */
[----:B------:R-:W-:Y:S04]  /*26c0*/  STL.64 [R1+0x3c0], R14 ;  /* 0x0003c00e01007387 */ /* 0x000fe80000100a00 */
[----:B------:R-:W-:Y:S04]  /*26d0*/  STL.64 [R1+0x3b8], R12 ;  /* 0x0003b80c01007387 */ /* 0x000fe80000100a00 */
[----:B------:R-:W-:Y:S04]  /*26e0*/  STL.64 [R1+0x3b0], R10 ;  /* 0x0003b00a01007387 */ /* 0x000fe80000100a00 */
[----:B------:R2:W-:Y:S04]  /*26f0*/  STL.64 [R1+0x3a8], R8 ;  /* 0x0003a80801007387 */ /* 0x0005e80000100a00 */
[----:B0-----:R-:W3:Y:S04]  /*2700*/  LDG.E.64 R82, desc[UR12][R4.64] ;  /* 0x0000000c04527981 */ /* 0x001ee8000c1e1b00 */
[----:B------:R-:W4:Y:S04]  /*2710*/  LDG.E.64 R80, desc[UR12][R4.64+0x10] ;  /* 0x0000100c04507981 */ /* 0x000f28000c1e1b00 */
[----:B-1----:R-:W4:Y:S04]  /*2720*/  LDG.E.64 R28, desc[UR12][R2.64] ;  /* 0x0000000c021c7981 */ /* 0x002f28000c1e1b00 */
[----:B------:R-:W-:Y:S04]  /*2730*/  STL.64 [R1+0x3a0], R120 ;  /* 0x0003a07801007387 */ /* 0x000fe80000100a00 */
[----:B------:R-:W4:Y:S04]  /*2740*/  LDG.E.64 R34, desc[UR12][R2.64+0x60] ;  /* 0x0000600c02227981 */ /* 0x000f28000c1e1b00 */
        /* <DEDUP_REMOVED lines=33> */
[----:B--2---:R-:W2:Y:S04]  /*2960*/  LDG.E.64 R8, desc[UR12][R2.64+0x18] ;  /* 0x0000180c02087981 */ /* 0x004ea8000c1e1b00 */
[----:B------:R0:W-:Y:S04]  /*2970*/  STL.64 [R1+0x310], R102 ;  /* 0x0003106601007387 */ /* 0x0001e80000100a00 */
[----:B------:R-:W2:Y:S04]  /*2980*/  LDG.E.64 R62, desc[UR12][R2.64+0x2a8] ;  /* 0x0002a80c023e7981 */ /* 0x000ea8000c1e1b00 */
[----:B------:R1:W-:Y:S04]  /*2990*/  STL.64 [R1+0x308], R100 ;  /* 0x0003086401007387 */ /* 0x0003e80000100a00 */
[----:B0-----:R-:W2:Y:S04]  /*29a0*/  LDG.E.64 R102, desc[UR12][R2.64+0x78] ;  /* 0x0000780c02667981 */ /* 0x001ea8000c1e1b00 */
[----:B------:R-:W2:Y:S04]  /*29b0*/  LDG.E.64 R60, desc[UR12][R2.64+0x308] ;  /* 0x0003080c023c7981 */ /* 0x000ea8000c1e1b00 */
[----:B-1----:R-:W2:Y:S04]  /*29c0*/  LDG.E.64 R100, desc[UR12][R2.64+0xd8] ;  /* 0x0000d80c02647981 */ /* 0x002ea8000c1e1b00 */
[----:B------:R-:W2:Y:S04]  /*29d0*/  LDG.E.64 R88, desc[UR12][R2.64+0x138] ;  /* 0x0001380c02587981 */ /* 0x000ea8000c1e1b00 */
        /* <DEDUP_REMOVED lines=29> */
[----:B---3--:R-:W-:Y:S04]  /*2bb0*/  STL.64 [R1+0x120], R82 ;  /* 0x0001205201007387 */ /* 0x008fe80000100a00 */
[----:B----4-:R-:W-:Y:S04]  /*2bc0*/  STL.64 [R1+0x118], R80 ;  /* 0x0001185001007387 */ /* 0x010fe80000100a00 */
[----:B------:R-:W-:Y:S04]  /*2bd0*/  STL.64 [R1+0x110], R28 ;  /* 0x0001101c01007387 */ /* 0x000fe80000100a00 */
[----:B------:R-:W3:Y:S04]  /*2be0*/  LDG.E.64 R114, desc[UR12][R2.64+0x2c8] ;  /* 0x0002c80c02727981 */ /* 0x000ee8000c1e1b00 */
        /* <DEDUP_REMOVED lines=32> */
[----:B------:R-:W-:Y:S01]  /*2df0*/  STL.64 [R1+0x160], R64 ;  /* 0x0001604001007387 */ /* 0x000fe20000100a00 */
[----:B------:R-:W0:Y:S03]  /*2e00*/  I2F.F64.S64 R38, R38 ;  /* 0x0000002600267312 */ /* 0x000e260000301c00 */
[----:B------:R-:W4:Y:S04]  /*2e10*/  LDG.E.64 R130, desc[UR12][R2.64+0x278] ;  /* 0x0002780c02827981 */ /* 0x000f28000c1e1b00 */
[----:B--2---:R1:W-:Y:S04]  /*2e20*/  STL.64 [R1+0x1e0], R8 ;  /* 0x0001e00801007387 */ /* 0x0043e80000100a00 */
[----:B------:R-:W2:Y:S04]  /*2e30*/  LDG.E.64 R128, desc[UR12][R2.64+0x2e0] ;  /* 0x0002e00c02807981 */ /* 0x000ea8000c1e1b00 */
[----:B------:R-:W-:Y:S04]  /*2e40*/  STL.64 [R1+0xc8], R62 ;  /* 0x0000c83e01007387 */ /* 0x000fe80000100a00 */
[----:B-1----:R-:W3:Y:S04]  /*2e50*/  LDG.E.64 R8, desc[UR12][R2.64+0x1a0] ;  /* 0x0001a00c02087981 */ /* 0x002ee8000c1e1b00 */
[----:B------:R-:W-:Y:S04]  /*2e60*/  STL.64 [R1+0x1e8], R102 ;  /* 0x0001e86601007387 */ /* 0x000fe80000100a00 */
[----:B------:R-:W-:Y:S04]  /*2e70*/  STL.64 [R1+0x98], R60 ;  /* 0x0000983c01007387 */ /* 0x000fe80000100a00 */
[----:B------:R-:W-:Y:S04]  /*2e80*/  STL.64 [R1+0x1f0], R100 ;  /* 0x0001f06401007387 */ /* 0x000fe80000100a00 */
[----:B------:R1:W-:Y:S04]  /*2e90*/  STL.64 [R1+0x1f8], R88 ;  /* 0x0001f85801007387 */ /* 0x0003e80000100a00 */
[----:B------:R-:W-:Y:S04]  /*2ea0*/  STL.64 [R1+0x188], R58 ;  /* 0x0001883a01007387 */ /* 0x000fe80000100a00 */
[----:B------:R0:W-:Y:S04]  /*2eb0*/  STL.64 [R1+0x200], R86 ;  /* 0x0002005601007387 */ /* 0x0001e80000100a00 */
[----:B-1----:R-:W4:Y:S04]  /*2ec0*/  LDG.E.64 R88, desc[UR12][R2.64+0x328] ;  /* 0x0003280c02587981 */ /* 0x002f28000c1e1b00 */
[----:B------:R-:W-:Y:S04]  /*2ed0*/  STL.64 [R1+0x190], R56 ;  /* 0x0001903801007387 */ /* 0x000fe80000100a00 */
[----:B0-----:R-:W2:Y:S04]  /*2ee0*/  LDG.E.64 R86, desc[UR12][R2.64+0x388] ;  /* 0x0003880c02567981 */ /* 0x001ea8000c1e1b00 */
[----:B------:R0:W-:Y:S04]  /*2ef0*/  STL.64 [R1+0x208], R84 ;  /* 0x0002085401007387 */ /* 0x0001e80000100a00 */
[----:B------:R-:W3:Y:S04]  /*2f00*/  LDG.E.64 R102, desc[UR12][R2.64+0x210] ;  /* 0x0002100c02667981 */ /* 0x000ee8000c1e1b00 */
[----:B------:R-:W3:Y:S04]  /*2f10*/  LDG.E.64 R100, desc[UR12][R2.64+0x270] ;  /* 0x0002700c02647981 */ /* 0x000ee8000c1e1b00 */
[----:B0-----:R-:W3:Y:S04]  /*2f20*/  LDG.E.64 R84, desc[UR12][R2.64+0x330] ;  /* 0x0003300c02547981 */ /* 0x001ee8000c1e1b00 */
[----:B------:R-:W-:Y:S04]  /*2f30*/  STL.64 [R1+0x198], R54 ;  /* 0x0001983601007387 */ /* 0x000fe80000100a00 */
[----:B------:R-:W-:Y:S04]  /*2f40*/  STL.64 [R1+0x1a0], R52 ;  /* 0x0001a03401007387 */ /* 0x000fe80000100a00 */
[----:B------:R-:W-:Y:S04]  /*2f50*/  STL.64 [R1+0xc0], R4 ;  /* 0x0000c00401007387 */ /* 0x000fe80000100a00 */
[----:B------:R-:W-:Y:S04]  /*2f60*/  STL.64 [R1+0x1a8], R50 ;  /* 0x0001a83201007387 */ /* 0x000fe80000100a00 */
[----:B------:R-:W-:Y:S04]  /*2f70*/  STL.64 [R1+0x1b0], R48 ;  /* 0x0001b03001007387 */ /* 0x000fe80000100a00 */
[----:B------:R-:W-:Y:S04]  /*2f80*/  STL.64 [R1+0x1b8], R46 ;  /* 0x0001b82e01007387 */ /* 0x000fe80000100a00 */
[----:B------:R-:W-:Y:S04]  /*2f90*/  STL.64 [R1+0x178], R44 ;  /* 0x0001782c01007387 */ /* 0x000fe80000100a00 */
[----:B------:R-:W-:Y:S04]  /*2fa0*/  STL.64 [R1+0x90], R42 ;  /* 0x0000902a01007387 */ /* 0x000fe80000100a00 */
[----:B------:R-:W3:Y:S04]  /*2fb0*/  LDG.E.64 R126, desc[UR12][R2.64+0x2e8] ;  /* 0x0002e80c027e7981 */ /* 0x000ee8000c1e1b00 */
[----:B------:R-:W3:Y:S04]  /*2fc0*/  LDG.E.64 R124, desc[UR12][R2.64+0x280] ;  /* 0x0002800c027c7981 */ /* 0x000ee8000c1e1b00 */
[----:B----4-:R-:W-:Y:S04]  /*2fd0*/  STL.64 [R1+0x3e8], R88 ;  /* 0x0003e85801007387 */ /* 0x010fe80000100a00 */
[----:B--2---:R-:W-:Y:S04]  /*2fe0*/  STL.64 [R1+0x3f0], R86 ;  /* 0x0003f05601007387 */ /* 0x004fe80000100a00 */
[----:B------:R-:W-:Y:S04]  /*2ff0*/  STL.64 [R1+0x1c8], R18 ;  /* 0x0001c81201007387 */ /* 0x000fe80000100a00 */
[----:B------:R-:W-:Y:S04]  /*3000*/  STL.64 [R1+0x3f8], R18 ;  /* 0x0003f81201007387 */ /* 0x000fe80000100a00 */
[----:B---3--:R0:W-:Y:S04]  /*3010*/  STL.64 [R1+0x400], R84 ;  /* 0x0004005401007387 */ /* 0x0081e80000100a00 */
[----:B------:R1:W-:Y:S04]  /*3020*/  STL.64 [R1+0x238], R16 ;  /* 0x0002381001007387 */ /* 0x0003e80000100a00 */
[----:B------:R2:W-:Y:S04]  /*3030*/  STL.64 [R1+0x240], R14 ;  /* 0x0002400e01007387 */ /* 0x0005e80000100a00 */
[----:B------:R3:W-:Y:S04]  /*3040*/  STL.64 [R1+0x248], R12 ;  /* 0x0002480c01007387 */ /* 0x0007e80000100a00 */
[----:B------:R4:W-:Y:S04]  /*3050*/  STL.64 [R1+0x250], R10 ;  /* 0x0002500a01007387 */ /* 0x0009e80000100a00 */
[----:B------:R4:W-:Y:S04]  /*3060*/  STL.64 [R1+0x258], R8 ;  /* 0x0002580801007387 */ /* 0x0009e80000100a00 */
[----:B------:R4:W-:Y:S04]  /*3070*/  STL.64 [R1+0x260], R120 ;  /* 0x0002607801007387 */ /* 0x0009e80000100a00 */
[----:B------:R-:W-:Y:S04]  /*3080*/  STL.64 [R1+0x268], R154 ;  /* 0x0002689a01007387 */ /* 0x000fe80000100a00 */
[----:B------:R4:W-:Y:S04]  /*3090*/  STL.64 [R1+0x278], R158 ;  /* 0x0002789e01007387 */ /* 0x0009e80000100a00 */
[----:B------:R4:W-:Y:S04]  /*30a0*/  STL.64 [R1+0x270], R150 ;  /* 0x0002709601007387 */ /* 0x0009e80000100a00 */
[----:B------:R4:W-:Y:S04]  /*30b0*/  STL.64 [R1+0x288], R148 ;  /* 0x0002889401007387 */ /* 0x0009e80000100a00 */
[----:B------:R4:W-:Y:S04]  /*30c0*/  STL.64 [R1+0x290], R146 ;  /* 0x0002909201007387 */ /* 0x0009e80000100a00 */
[----:B------:R4:W-:Y:S04]  /*30d0*/  STL.64 [R1+0x298], R144 ;  /* 0x0002989001007387 */ /* 0x0009e80000100a00 */
[----:B------:R4:W-:Y:S04]  /*30e0*/  STL.64 [R1+0x2a0], R142 ;  /* 0x0002a08e01007387 */ /* 0x0009e80000100a00 */
        /* <DEDUP_REMOVED lines=13> */
[----:B0-----:R-:W2:Y:S04]  /*31c0*/  LDL.64 R84, [R1+0x1e0] ;  /* 0x0001e00001547983 */ /* 0x001ea80000100a00 */
[----:B------:R-:W3:Y:S01]  /*31d0*/  LDL.64 R18, [R1+0x1e8] ;  /* 0x0001e80001127983 */ /* 0x000ee20000100a00 */
[----:B------:R-:W-:-:S03]  /*31e0*/  DFMA R38, R38, R80, R82 ;  /* 0x000000502626722b */ /* 0x000fc60000000052 */
[----:B------:R-:W-:Y:S04]  /*31f0*/  STL.64 [R1+0x170], R162 ;  /* 0x000170a201007387 */ /* 0x000fe80000100a00 */
[----:B------:R-:W4:Y:S01]  /*3200*/  LDL.64 R86, [R1+0x1f0] ;  /* 0x0001f00001567983 */ /* 0x000f220000100a00 */
[C---:B------:R-:W-:Y:S02]  /*3210*/  DFMA R28, R38.reuse, R28, RZ ;  /* 0x0000001c261c722b */ /* 0x040fe400000000ff */
[C---:B------:R-:W-:Y:S01]  /*3220*/  DFMA R34, R38.reuse, R34, RZ ;  /* 0x000000222622722b */ /* 0x040fe200000000ff */
[----:B------:R-:W4:Y:S01]  /*3230*/  LDL.64 R88, [R1+0x1f8] ;  /* 0x0001f80001587983 */ /* 0x000f220000100a00 */
[C---:B------:R-:W-:Y:S02]  /*3240*/  DFMA R4, R38.reuse, R78, RZ ;  /* 0x0000004e2604722b */ /* 0x040fe400000000ff */
[C---:B------:R-:W-:Y:S01]  /*3250*/  DFMA R6, R38.reuse, R6, RZ ;  /* 0x000000062606722b */ /* 0x040fe200000000ff */
[----:B------:R-:W4:Y:S01]  /*3260*/  LDL.64 R90, [R1+0x200] ;  /* 0x00020000015a7983 */ /* 0x000f220000100a00 */
[----:B------:R-:W-:-:S02]  /*3270*/  DFMA R36, R38, R36, RZ ;  /* 0x000000242624722b */ /* 0x000fc400000000ff */
[C---:B------:R-:W-:Y:S01]  /*3280*/  DFMA R30, R38.reuse, R30, RZ ;  /* 0x0000001e261e722b */ /* 0x040fe200000000ff */
[----:B------:R-:W4:Y:S01]  /*3290*/  LDL.64 R92, [R1+0x208] ;  /* 0x00020800015c7983 */ /* 0x000f220000100a00 */
[C---:B------:R-:W-:Y:S02]  /*32a0*/  DFMA R32, R38.reuse, R32, RZ ;  /* 0x000000202620722b */ /* 0x040fe400000000ff */
[C---:B------:R-:W-:Y:S01]  /*32b0*/  DFMA R40, R38.reuse, R40, RZ ;  /* 0x000000282628722b */ /* 0x040fe200000000ff */
[----:B------:R-:W4:Y:S01]  /*32c0*/  LDG.E.64 R80, desc[UR12][R2.64+0x390] ;  /* 0x0003900c02507981 */ /* 0x000f22000c1e1b00 */
[C---:B------:R-:W-:Y:S02]  /*32d0*/  DFMA R26, R38.reuse, R26, RZ ;  /* 0x0000001a261a722b */ /* 0x040fe400000000ff */
[----:B------:R-:W-:Y:S01]  /*32e0*/  DFMA R38, R38, R98, RZ ;  /* 0x000000622626722b */ /* 0x000fe200000000ff */
[----:B------:R-:W4:Y:S01]  /*32f0*/  LDG.E.64 R82, desc[UR12][R2.64+0x338] ;  /* 0x0003380c02527981 */ /* 0x000f22000c1e1b00 */
[----:B------:R-:W-:-:S02]  /*3300*/  DFMA R28, R24, R76, R28 ;  /* 0x0000004c181c722b */ /* 0x000fc4000000001c */
[C---:B------:R-:W-:Y:S01]  /*3310*/  DFMA R34, R24.reuse, R74, R34 ;  /* 0x0000004a1822722b */ /* 0x040fe20000000022 */
[----:B------:R-:W0:Y:S01]  /*3320*/  LDC.64 R122, c[0x0][0x3a8] ;  /* 0x0000ea00ff7a7b82 */ /* 0x000e220000000a00 */
[C---:B------:R-:W-:Y:S01]  /*3330*/  DFMA R4, R24.reuse, R72, R4 ;  /* 0x000000481804722b */ /* 0x040fe20000000004 */
[----:B------:R-:W4:Y:S01]  /*3340*/  LDG.E.64 R78, desc[UR12][R2.64+0x340] ;  /* 0x0003400c024e7981 */ /* 0x000f22000c1e1b00 */
[C---:B------:R-:W-:Y:S02]  /*3350*/  DFMA R6, R24.reuse, R70, R6 ;  /* 0x000000461806722b */ /* 0x040fe40000000006 */
[C---:B------:R-:W-:Y:S02]  /*3360*/  DFMA R36, R24.reuse, R68, R36 ;  /* 0x000000441824722b */ /* 0x040fe40000000024 */
[C---:B------:R-:W-:Y:S01]  /*3370*/  DFMA R30, R24.reuse, R66, R30 ;  /* 0x00000042181e722b */ /* 0x040fe2000000001e */
[----:B------:R-:W-:Y:S01]  /*3380*/  STL.64 [R1+0x168], R160 ;  /* 0x000168a001007387 */ /* 0x000fe20000100a00 */
[----:B------:R-:W-:-:S02]  /*3390*/  DFMA R32, R24, R64, R32 ;  /* 0x000000401820722b */ /* 0x000fc40000000020 */
[C---:B------:R-:W-:Y:S01]  /*33a0*/  DFMA R40, R24.reuse, R62, R40 ;  /* 0x0000003e1828722b */ /* 0x040fe20000000028 */
[----:B------:R-:W4:Y:S01]  /*33b0*/  LDG.E.64 R76, desc[UR12][R2.64+0x398] ;  /* 0x0003980c024c7981 */ /* 0x000f22000c1e1b00 */
[C---:B------:R-:W-:Y:S02]  /*33c0*/  DFMA R26, R24.reuse, R60, R26 ;  /* 0x0000003c181a722b */ /* 0x040fe4000000001a */
[----:B------:R-:W-:Y:S01]  /*33d0*/  DFMA R38, R24, R96, R38 ;  /* 0x000000601826722b */ /* 0x000fe20000000026 */
[----:B------:R-:W4:Y:S01]  /*33e0*/  LDG.E.64 R72, desc[UR12][R2.64+0x3a0] ;  /* 0x0003a00c02487981 */ /* 0x000f22000c1e1b00 */
[C---:B------:R-:W-:Y:S02]  /*33f0*/  DFMA R28, R22.reuse, R58, R28 ;  /* 0x0000003a161c722b */ /* 0x040fe4000000001c */
[C---:B------:R-:W-:Y:S01]  /*3400*/  DFMA R34, R22.reuse, R56, R34 ;  /* 0x000000381622722b */ /* 0x040fe20000000022 */
[----:B------:R-:W4:Y:S01]  /*3410*/  LDG.E.64 R74, desc[UR12][R2.64+0x348] ;  /* 0x0003480c024a7981 */ /* 0x000f22000c1e1b00 */
[----:B------:R-:W-:-:S02]  /*3420*/  DFMA R4, R22, R54, R4 ;  /* 0x000000361604722b */ /* 0x000fc40000000004 */
[C---:B------:R-:W-:Y:S01]  /*3430*/  DFMA R6, R22.reuse, R52, R6 ;  /* 0x000000341606722b */ /* 0x040fe20000000006 */
[----:B------:R-:W4:Y:S01]  /*3440*/  LDG.E.64 R54, desc[UR12][R2.64+0x160] ;  /* 0x0001600c02367981 */ /* 0x000f22000c1e1b00 */
[C---:B------:R-:W-:Y:S02]  /*3450*/  DFMA R36, R22.reuse, R50, R36 ;  /* 0x000000321624722b */ /* 0x040fe40000000024 */
[C---:B------:R-:W-:Y:S01]  /*3460*/  DFMA R30, R22.reuse, R48, R30 ;  /* 0x00000030161e722b */ /* 0x040fe2000000001e */
[----:B------:R-:W4:Y:S01]  /*3470*/  LDG.E.64 R52, desc[UR12][R2.64+0x1c0] ;  /* 0x0001c00c02347981 */ /* 0x000f22000c1e1b00 */
[C---:B------:R-:W-:Y:S02]  /*3480*/  DFMA R32, R22.reuse, R46, R32 ;  /* 0x0000002e1620722b */ /* 0x040fe40000000020 */
[C---:B------:R-:W-:Y:S01]  /*3490*/  DFMA R24, R22.reuse, R44, R40 ;  /* 0x0000002c1618722b */ /* 0x040fe20000000028 */
[----:B------:R-:W4:Y:S01]  /*34a0*/  LDG.E.64 R68, desc[UR12][R2.64+0x3a8] ;  /* 0x0003a80c02447981 */ /* 0x000f22000c1e1b00 */
[----:B------:R-:W-:-:S02]  /*34b0*/  DFMA R26, R22, R42, R26 ;  /* 0x0000002a161a722b */ /* 0x000fc4000000001a */
[----:B------:R-:W-:Y:S01]  /*34c0*/  DFMA R22, R22, R94, R38 ;  /* 0x0000005e1616722b */ /* 0x000fe20000000026 */
[----:B------:R-:W4:Y:S04]  /*34d0*/  LDG.E.64 R42, desc[UR12][R2.64+0x40] ;  /* 0x0000400c022a7981 */ /* 0x000f28000c1e1b00 */
[----:B------:R-:W4:Y:S04]  /*34e0*/  LDL.64 R38, [R1+0xc0] ;  /* 0x0000c00001267983 */ /* 0x000f280000100a00 */
[----:B------:R-:W-:Y:S04]  /*34f0*/  STL.64 [R1+0x150], R156 ;  /* 0x0001509c01007387 */ /* 0x000fe80000100a00 */
[----:B------:R-:W-:Y:S04]  /*3500*/  STL.64 [R1+0x128], R152 ;  /* 0x0001289801007387 */ /* 0x000fe80000100a00 */
[----:B------:R-:W-:Y:S04]  /*3510*/  STL.64 [R1+0xa8], R136 ;  /* 0x0000a88801007387 */ /* 0x000fe80000100a00 */
[----:B------:R-:W-:Y:S04]  /*3520*/  STL.64 [R1+0x88], R134 ;  /* 0x0000888601007387 */ /* 0x000fe80000100a00 */
[----:B------:R-:W4:Y:S04]  /*3530*/  LDG.E.64 R40, desc[UR12][R2.64+0xa0] ;  /* 0x0000a00c02287981 */ /* 0x000f28000c1e1b00 */
[----:B------:R-:W4:Y:S04]  /*3540*/  LDG.E.64 R70, desc[UR12][R2.64+0x350] ;  /* 0x0003500c02467981 */ /* 0x000f28000c1e1b00 */
[----:B------:R-:W4:Y:S04]  /*3550*/  LDG.E.64 R66, desc[UR12][R2.64+0x3b0] ;  /* 0x0003b00c02427981 */ /* 0x000f28000c1e1b00 */
[----:B------:R-:W4:Y:S04]  /*3560*/  LDG.E.64 R56, desc[UR12][R2.64+0x100] ;  /* 0x0001000c02387981 */ /* 0x000f28000c1e1b00 */
[----:B0-----:R-:W4:Y:S04]  /*3570*/  LDG.E.64 R64, desc[UR12][R122.64+0x40] ;  /* 0x0000400c7a407981 */ /* 0x001f28000c1e1b00 */
[----:B------:R-:W4:Y:S04]  /*3580*/  LDG.E.64 R50, desc[UR12][R2.64+0x220] ;  /* 0x0002200c02327981 */ /* 0x000f28000c1e1b00 */
[----:B------:R-:W4:Y:S04]  /*3590*/  LDG.E.64 R58, desc[UR12][R2.64+0x288] ;  /* 0x0002880c023a7981 */ /* 0x000f28000c1e1b00 */
[----:B------:R-:W4:Y:S04]  /*35a0*/  LDG.E.64 R60, desc[UR12][R2.64+0x2f0] ;  /* 0x0002f00c023c7981 */ /* 0x000f28000c1e1b00 */
[----:B------:R-:W4:Y:S04]  /*35b0*/  LDG.E.64 R62, desc[UR12][R122.64+0x48] ;  /* 0x0000480c7a3e7981 */ /* 0x000f28000c1e1b00 */
[----:B------:R-:W4:Y:S04]  /*35c0*/  LDG.E.64 R46, desc[UR12][R2.64+0x290] ;  /* 0x0002900c022e7981 */ /* 0x000f28000c1e1b00 */
[----:B------:R-:W4:Y:S04]  /*35d0*/  LDG.E.64 R48, desc[UR12][R122.64+0x38] ;  /* 0x0000380c7a307981 */ /* 0x000f28000c1e1b00 */
[----:B------:R-:W4:Y:S01]  /*35e0*/  LDG.E.64 R44, desc[UR12][R122.64+0x30] ;  /* 0x0000300c7a2c7981 */ /* 0x000f22000c1e1b00 */
[----:B--2---:R-:W-:-:S03]  /*35f0*/  DFMA R28, R20, R84, R28 ;  /* 0x00000054141c722b */ /* 0x004fc6000000001c */
[----:B------:R-:W2:Y:S01]  /*3600*/  LDL.LU.64 R84, [R1+0x400] ;  /* 0x0004000001547983 */ /* 0x000ea20000300a00 */
[----:B---3--:R-:W-:-:S03]  /*3610*/  DFMA R34, R20, R18, R34 ;  /* 0x000000121422722b */ /* 0x008fc60000000022 */
[----:B------:R-:W-:Y:S04]  /*3620*/  STL.64 [R1+0x80], R132 ;  /* 0x0000808401007387 */ /* 0x000fe80000100a00 */
[----:B------:R-:W3:Y:S01]  /*3630*/  LDL.LU.64 R18, [R1+0x3f8] ;  /* 0x0003f80001127983 */ /* 0x000ee20000300a00 */
[----:B----4-:R-:W-:-:S03]  /*3640*/  DFMA R4, R20, R86, R4 ;  /* 0x000000561404722b */ /* 0x010fc60000000004 */
[----:B------:R-:W-:Y:S01]  /*3650*/  STL.64 [R1+0x78], R130 ;  /* 0x0000788201007387 */ /* 0x000fe20000100a00 */
[----:B------:R-:W-:-:S03]  /*3660*/  DFMA R6, R20, R88, R6 ;  /* 0x000000581406722b */ /* 0x000fc60000000006 */
[----:B------:R-:W4:Y:S01]  /*3670*/  LDL.LU.64 R86, [R1+0x3f0] ;  /* 0x0003f00001567983 */ /* 0x000f220000300a00 */
[----:B------:R-:W-:-:S03]  /*3680*/  DFMA R36, R20, R90, R36 ;  /* 0x0000005a1424722b */ /* 0x000fc60000000024 */
[----:B------:R-:W2:Y:S01]  /*3690*/  LDL.LU.64 R88, [R1+0x3e8] ;  /* 0x0003e80001587983 */ /* 0x000ea20000300a00 */
[----:B------:R-:W-:-:S03]  /*36a0*/  DFMA R30, R20, R92, R30 ;  /* 0x0000005c141e722b */ /* 0x000fc6000000001e */
[----:B------:R-:W4:Y:S04]  /*36b0*/  LDL.LU.64 R90, [R1+0x3e0] ;  /* 0x0003e000015a7983 */ /* 0x000f280000300a00 */
[----:B------:R-:W2:Y:S04]  /*36c0*/  LDL.LU.64 R92, [R1+0x3d8] ;  /* 0x0003d800015c7983 */ /* 0x000ea80000300a00 */
[----:B------:R-:W-:Y:S01]  /*36d0*/  STL.64 [R1+0x68], R128 ;  /* 0x0000688001007387 */ /* 0x000fe20000100a00 */
[----:B---3--:R-:W-:-:S03]  /*36e0*/  DFMA R32, R20, R18, R32 ;  /* 0x000000121420722b */ /* 0x008fc60000000020 */
[----:B------:R-:W3:Y:S02]  /*36f0*/  LDL.LU.64 R18, [R1+0x3d0] ;  /* 0x0003d00001127983 */ /* 0x000ee40000300a00 */
[C---:B---3--:R-:W-:Y:S02]  /*3700*/  DFMA R28, R18.reuse, R16, R28 ;  /* 0x00000010121c722b */ /* 0x048fe4000000001c */
[----:B-1----:R-:W3:Y:S01]  /*3710*/  LDL.LU.64 R16, [R1+0x3c8] ;  /* 0x0003c80001107983 */ /* 0x002ee20000300a00 */
[----:B------:R-:W-:-:S03]  /*3720*/  DFMA R34, R18, R14, R34 ;  /* 0x0000000e1222722b */ /* 0x000fc60000000022 */
[----:B------:R-:W3:Y:S01]  /*3730*/  LDL.LU.64 R14, [R1+0x3c0] ;  /* 0x0003c000010e7983 */ /* 0x000ee20000300a00 */
[----:B------:R-:W-:-:S03]  /*3740*/  DFMA R4, R18, R12, R4 ;  /* 0x0000000c1204722b */ /* 0x000fc60000000004 */
[----:B------:R-:W3:Y:S01]  /*3750*/  LDL.LU.64 R12, [R1+0x3b8] ;  /* 0x0003b800010c7983 */ /* 0x000ee20000300a00 */
[----:B------:R-:W-:-:S03]  /*3760*/  DFMA R6, R18, R10, R6 ;  /* 0x0000000a1206722b */ /* 0x000fc60000000006 */
[----:B------:R-:W-:Y:S04]  /*3770*/  STL.64 [R1+0x60], R126 ;  /* 0x0000607e01007387 */ /* 0x000fe80000100a00 */
[----:B------:R-:W3:Y:S01]  /*3780*/  LDL.LU.64 R10, [R1+0x3b0] ;  /* 0x0003b000010a7983 */ /* 0x000ee20000300a00 */
[----:B------:R-:W-:-:S03]  /*3790*/  DFMA R36, R18, R8, R36 ;  /* 0x000000081224722b */ /* 0x000fc60000000024 */
[----:B------:R-:W3:Y:S01]  /*37a0*/  LDL.LU.64 R8, [R1+0x3a8] ;  /* 0x0003a80001087983 */ /* 0x000ee20000300a00 */
[C---:B------:R-:W-:Y:S02]  /*37b0*/  DFMA R24, R20.reuse, R38, R24 ;  /* 0x000000261418722b */ /* 0x040fe40000000018 */
[C---:B--2---:R-:W-:Y:S02]  /*37c0*/  DFMA R26, R20.reuse, R92, R26 ;  /* 0x0000005c141a722b */ /* 0x044fe4000000001a */
[----:B----4-:R-:W-:Y:S02]  /*37d0*/  DFMA R22, R20, R90, R22 ;  /* 0x0000005a1416722b */ /* 0x010fe40000000016 */
[C---:B------:R-:W-:Y:S02]  /*37e0*/  DFMA R30, R18.reuse, R120, R30 ;  /* 0x00000078121e722b */ /* 0x040fe4000000001e */
[C---:B------:R-:W-:Y:S01]  /*37f0*/  DFMA R32, R18.reuse, R154, R32 ;  /* 0x0000009a1220722b */ /* 0x040fe20000000020 */
[----:B------:R-:W-:Y:S01]  /*3800*/  STL.64 [R1+0x70], R124 ;  /* 0x0000707c01007387 */ /* 0x000fe20000100a00 */
[----:B------:R-:W-:-:S02]  /*3810*/  DFMA R26, R18, R158, R26 ;  /* 0x0000009e121a722b */ /* 0x000fc4000000001a */
[C---:B------:R-:W-:Y:S01]  /*3820*/  DFMA R24, R18.reuse, R150, R24 ;  /* 0x000000961218722b */ /* 0x040fe20000000018 */
[----:B------:R-:W2:Y:S01]  /*3830*/  LDL.LU.64 R120, [R1+0x3a0] ;  /* 0x0003a00001787983 */ /* 0x000ea20000300a00 */
[----:B------:R-:W-:-:S03]  /*3840*/  DFMA R22, R18, R148, R22 ;  /* 0x000000941216722b */ /* 0x000fc60000000016 */
[----:B------:R0:W5:Y:S04]  /*3850*/  LDL.LU.64 R158, [R1+0x398] ;  /* 0x00039800019e7983 */ /* 0x0001680000300a00 */
[----:B------:R0:W5:Y:S04]  /*3860*/  LDL.LU.64 R154, [R1+0x390] ;  /* 0x00039000019a7983 */ /* 0x0001680000300a00 */
[----:B------:R0:W5:Y:S04]  /*3870*/  LDL.LU.64 R150, [R1+0x388] ;  /* 0x0003880001967983 */ /* 0x0001680000300a00 */
[----:B------:R0:W5:Y:S04]  /*3880*/  LDL.LU.64 R148, [R1+0x380] ;  /* 0x0003800001947983 */ /* 0x0001680000300a00 */
[----:B------:R-:W4:Y:S01]  /*3890*/  LDG.E.64 R38, desc[UR12][R2.64+0x1c8] ;  /* 0x0001c80c02267981 */ /* 0x000f22000c1e1b00 */
[----:B---3--:R-:W-:-:S02]  /*38a0*/  DFMA R28, R16, R146, R28 ;  /* 0x00000092101c722b */ /* 0x008fc4000000001c */
[C---:B------:R-:W-:Y:S01]  /*38b0*/  DFMA R4, R16.reuse, R142, R4 ;  /* 0x0000008e1004722b */ /* 0x040fe20000000004 */
[----:B------:R0:W5:Y:S01]  /*38c0*/  LDL.LU.64 R146, [R1+0x378] ;  /* 0x0003780001927983 */ /* 0x0001620000300a00 */
[----:B------:R-:W-:-:S04]  /*38d0*/  DFMA R34, R16, R144, R34 ;  /* 0x000000901022722b */ /* 0x000fc80000000022 */
[----:B------:R-:W-:Y:S02]  /*38e0*/  DFMA R28, R14, R112, R28 ;  /* 0x000000700e1c722b */ /* 0x000fe4000000001c */
[C---:B------:R-:W-:Y:S02]  /*38f0*/  DFMA R6, R16.reuse, R140, R6 ;  /* 0x0000008c1006722b */ /* 0x040fe40000000006 */
[----:B------:R-:W-:Y:S02]  /*3900*/  DFMA R36, R16, R138, R36 ;  /* 0x0000008a1024722b */ /* 0x000fe40000000024 */
[C---:B------:R-:W-:Y:S02]  /*3910*/  DFMA R4, R14.reuse, R108, R4 ;  /* 0x0000006c0e04722b */ /* 0x040fe40000000004 */
[----:B------:R-:W-:Y:S02]  /*3920*/  DFMA R34, R14, R110, R34 ;  /* 0x0000006e0e22722b */ /* 0x000fe40000000022 */
[----:B------:R-:W-:-:S02]  /*3930*/  DFMA R28, R12, R162, R28 ;  /* 0x000000a20c1c722b */ /* 0x000fc4000000001c */
[C---:B------:R-:W-:Y:S02]  /*3940*/  DFMA R26, R16.reuse, R88, R26 ;  /* 0x00000058101a722b */ /* 0x040fe4000000001a */
[C---:B------:R-:W-:Y:S02]  /*3950*/  DFMA R30, R16.reuse, R118, R30 ;  /* 0x00000076101e722b */ /* 0x040fe4000000001e */
[C---:B------:R-:W-:Y:S02]  /*3960*/  DFMA R32, R16.reuse, R116, R32 ;  /* 0x000000741020722b */ /* 0x040fe40000000020 */
[C---:B------:R-:W-:Y:S02]  /*3970*/  DFMA R24, R16.reuse, R114, R24 ;  /* 0x000000721018722b */ /* 0x040fe40000000018 */
[----:B------:R-:W-:Y:S01]  /*3980*/  DFMA R22, R16, R86, R22 ;  /* 0x000000561016722b */ /* 0x000fe20000000016 */
[----:B------:R1:W-:Y:S01]  /*3990*/  STL.64 [R1+0x48], R42 ;  /* 0x0000482a01007387 */ /* 0x0003e20000100a00 */
[----:B------:R-:W-:-:S02]  /*39a0*/  DFMA R6, R14, R106, R6 ;  /* 0x0000006a0e06722b */ /* 0x000fc40000000006 */
[----:B------:R-:W-:Y:S01]  /*39b0*/  DFMA R36, R14, R104, R36 ;  /* 0x000000680e24722b */ /* 0x000fe20000000024 */
[----:B------:R0:W5:Y:S01]  /*39c0*/  LDL.LU.64 R144, [R1+0x370] ;  /* 0x0003700001907983 */ /* 0x0001620000300a00 */
[C---:B------:R-:W-:Y:S02]  /*39d0*/  DFMA R16, R12.reuse, R156, R4 ;  /* 0x0000009c0c10722b */ /* 0x040fe40000000004 */
[----:B------:R-:W-:Y:S01]  /*39e0*/  DFMA R34, R12, R160, R34 ;  /* 0x000000a00c22722b */ /* 0x000fe20000000022 */
[----:B------:R0:W5:Y:S01]  /*39f0*/  LDL.LU.64 R142, [R1+0x368] ;  /* 0x00036800018e7983 */ /* 0x0001620000300a00 */
[----:B------:R-:W-:-:S03]  /*3a00*/  DFMA R4, R10, R42, R28 ;  /* 0x0000002a0a04722b */ /* 0x000fc6000000001c */
[----:B-1----:R-:W3:Y:S01]  /*3a10*/  LDG.E.64 R42, desc[UR12][R2.64+0x228] ;  /* 0x0002280c022a7981 */ /* 0x002ee2000c1e1b00 */
        /* <DEDUP_REMOVED lines=8> */
[----:B------:R-:W2:Y:S01]  /*3aa0*/  LDG.E.64 R28, desc[UR12][R2.64+0x108] ;  /* 0x0001080c021c7981 */ /* 0x000ea2000c1e1b00 */
[----:B------:R-:W-:Y:S02]  /*3ab0*/  DFMA R6, R10, R40, R34 ;  /* 0x000000280a06722b */ /* 0x000fe40000000022 */
[C---:B------:R-:W-:Y:S01]  /*3ac0*/  DFMA R26, R12.reuse, R82, R26 ;  /* 0x000000520c1a722b */ /* 0x040fe2000000001a */
[----:B------:R-:W2:Y:S04]  /*3ad0*/  LDG.E.64 R34, desc[UR12][R2.64+0x1d0] ;  /* 0x0001d00c02227981 */ /* 0x000ea8000c1e1b00 */
[----:B-1----:R-:W2:Y:S01]  /*3ae0*/  LDG.E.64 R40, desc[UR12][R2.64+0x230] ;  /* 0x0002300c02287981 */ /* 0x002ea2000c1e1b00 */
[----:B------:R-:W-:-:S02]  /*3af0*/  DFMA R22, R12, R76, R22 ;  /* 0x0000004c0c16722b */ /* 0x000fc40000000016 */
[C---:B------:R-:W-:Y:S01]  /*3b00*/  DFMA R24, R12.reuse, R136, R24 ;  /* 0x000000880c18722b */ /* 0x040fe20000000018 */
[----:B------:R0:W5:Y:S01]  /*3b10*/  LDL.LU.64 R140, [R1+0x360] ;  /* 0x00036000018c7983 */ /* 0x0001620000300a00 */
[C---:B------:R-:W-:Y:S02]  /*3b20*/  DFMA R30, R12.reuse, R132, R30 ;  /* 0x000000840c1e722b */ /* 0x040fe4000000001e */
[----:B------:R-:W-:Y:S01]  /*3b30*/  DFMA R32, R12, R130, R32 ;  /* 0x000000820c20722b */ /* 0x000fe20000000020 */
[----:B------:R0:W5:Y:S01]  /*3b40*/  LDL.LU.64 R138, [R1+0x358] ;  /* 0x00035800018a7983 */ /* 0x0001620000300a00 */
[C---:B------:R-:W-:Y:S02]  /*3b50*/  DFMA R12, R10.reuse, R54, R14 ;  /* 0x000000360a0c722b */ /* 0x040fe4000000000e */
[C---:B------:R-:W-:Y:S01]  /*3b60*/  DFMA R14, R10.reuse, R52, R36 ;  /* 0x000000340a0e722b */ /* 0x040fe20000000024 */
[----:B------:R0:W5:Y:S04]  /*3b70*/  LDL.LU.64 R118, [R1+0x350] ;  /* 0x0003500001767983 */ /* 0x0001680000300a00 */
[----:B------:R-:W2:Y:S01]  /*3b80*/  LDG.E.64 R36, desc[UR12][R122.64+0x28] ;  /* 0x0000280c7a247981 */ /* 0x000ea2000c1e1b00 */
        /* <DEDUP_REMOVED lines=8> */
[----:B------:R-:W2:Y:S01]  /*3c10*/  LDG.E.64 R32, desc[UR12][R2.64+0x48] ;  /* 0x0000480c02207981 */ /* 0x000ea2000c1e1b00 */
[----:B------:R-:W-:-:S02]  /*3c20*/  DFMA R18, R8, R126, R24 ;  /* 0x0000007e0812722b */ /* 0x000fc40000000018 */
[----:B------:R-:W-:Y:S01]  /*3c30*/  DFMA R16, R10, R56, R16 ;  /* 0x000000380a10722b */ /* 0x000fe20000000010 */
[----:B------:R-:W2:Y:S01]  /*3c40*/  LDG.E.64 R24, desc[UR12][R122.64+0x20] ;  /* 0x0000200c7a187981 */ /* 0x000ea2000c1e1b00 */
[----:B------:R-:W-:Y:S02]  /*3c50*/  DADD R26, R26, -R70 ;  /* 0x000000001a1a7229 */ /* 0x000fe40000000846 */
[----:B------:R-:W-:Y:S01]  /*3c60*/  DADD R22, R22, -R66 ;  /* 0x0000000016167229 */ /* 0x000fe20000000842 */
[----:B------:R0:W5:Y:S01]  /*3c70*/  LDL.LU.64 R112, [R1+0x338] ;  /* 0x0003380001707983 */ /* 0x0001620000300a00 */
[----:B------:R-:W-:Y:S02]  /*3c80*/  DFMA R10, R10, R50, R30 ;  /* 0x000000320a0a722b */ /* 0x000fe4000000001e */
[----:B------:R-:W-:Y:S01]  /*3c90*/  DFMA R20, R8, R58, R20 ;  /* 0x0000003a0814722b */ /* 0x000fe20000000014 */
[----:B------:R-:W2:Y:S01]  /*3ca0*/  LDG.E.64 R30, desc[UR12][R2.64+0xa8] ;  /* 0x0000a80c021e7981 */ /* 0x000ea2000c1e1b00 */
[----:B------:R-:W-:-:S02]  /*3cb0*/  DSETP.GEU.AND P0, PT, |R26|, R64, PT ;  /* 0x000000401a00722a */ /* 0x000fc40003f0e200 */
[----:B------:R-:W-:Y:S01]  /*3cc0*/  DADD R18, R18, -R60 ;  /* 0x0000000012127229 */ /* 0x000fe2000000083c */
[----:B------:R-:W2:Y:S03]  /*3cd0*/  LDG.E.64 R26, desc[UR12][R2.64+0x168] ;  /* 0x0001680c021a7981 */ /* 0x000ea6000c1e1b00 */
[----:B------:R-:W-:Y:S01]  /*3ce0*/  DSETP.LT.AND P0, PT, |R22|, R62, !P0 ;  /* 0x0000003e1600722a */ /* 0x000fe20004701200 */
[----:B------:R0:W5:Y:S01]  /*3cf0*/  LDL.LU.64 R110, [R1+0x330] ;  /* 0x00033000016e7983 */ /* 0x0001620000300a00 */
[----:B------:R-:W-:-:S03]  /*3d00*/  DADD R20, R20, -R46 ;  /* 0x0000000014147229 */ /* 0x000fc6000000082e */
[----:B------:R-:W2:Y:S01]  /*3d10*/  LDG.E.64 R22, desc[UR12][R2.64+0x170] ;  /* 0x0001700c02167981 */ /* 0x000ea2000c1e1b00 */
[----:B------:R-:W-:-:S03]  /*3d20*/  DSETP.LT.AND P0, PT, |R18|, R48, P0 ;  /* 0x000000301200722a */ /* 0x000fc60000701200 */
[----:B------:R-:W2:Y:S03]  /*3d30*/  LDG.E.64 R18, desc[UR12][R2.64+0x110] ;  /* 0x0001100c02127981 */ /* 0x000ea6000c1e1b00 */
[----:B------:R-:W-:Y:S01]  /*3d40*/  DSETP.LT.AND P0, PT, |R20|, R44, P0 ;  /* 0x0000002c1400722a */ /* 0x000fe20000701200 */
[----:B------:R0:W5:Y:S04]  /*3d50*/  LDL.LU.64 R108, [R1+0x328] ;  /* 0x00032800016c7983 */ /* 0x0001680000300a00 */
[----:B------:R-:W2:Y:S01]  /*3d60*/  LDG.E.64 R20, desc[UR12][R122.64+0x18] ;  /* 0x0000180c7a147981 */ /* 0x000ea2000c1e1b00 */
[----:B----4-:R-:W-:-:S03]  /*3d70*/  DFMA R14, R8, R38, R14 ;  /* 0x00000026080e722b */ /* 0x010fc6000000000e */
[----:B------:R0:W5:Y:S04]  /*3d80*/  LDL.LU.64 R106, [R1+0x320] ;  /* 0x00032000016a7983 */ /* 0x0001680000300a00 */
[----:B------:R0:W5:Y:S04]  /*3d90*/  LDL.LU.64 R104, [R1+0x318] ;  /* 0x0003180001687983 */ /* 0x0001680000300a00 */
[----:B------:R0:W5:Y:S04]  /*3da0*/  LDL.LU.64 R102, [R1+0x310] ;  /* 0x0003100001667983 */ /* 0x0001680000300a00 */
[----:B------:R0:W5:Y:S04]  /*3db0*/  LDL.LU.64 R100, [R1+0x308] ;  /* 0x0003080001647983 */ /* 0x0001680000300a00 */
[----:B------:R-:W4:Y:S01]  /*3dc0*/  LDL.64 R126, [R1+0x2f8] ;  /* 0x0002f800017e7983 */ /* 0x000f220000100a00 */
[----:B---3--:R-:W-:-:S08]  /*3dd0*/  DFMA R10, R8, R42, R10 ;  /* 0x0000002a080a722b */ /* 0x008fd0000000000a */
[----:B--2---:R-:W-:-:S08]  /*3de0*/  DADD R10, R10, -R40 ;  /* 0x000000000a0a7229 */ /* 0x004fd00000000828 */
[----:B------:R-:W-:Y:S02]  /*3df0*/  DSETP.LT.AND P0, PT, |R10|, R36, P0 ;  /* 0x000000240a00722a */ /* 0x000fe40000701200 */
[----:B------:R-:W-:Y:S01]  /*3e00*/  DFMA R10, R8, R28, R16 ;  /* 0x0000001c080a722b */ /* 0x000fe20000000010 */
[----:B------:R-:W2:Y:S01]  /*3e10*/  LDG.E.64 R16, desc[UR12][R122.64+0x10] ;  /* 0x0000100c7a107981 */ /* 0x000ea2000c1e1b00 */
[----:B------:R-:W-:Y:S02]  /*3e20*/  DADD R14, R14, -R34 ;  /* 0x000000000e0e7229 */ /* 0x000fe40000000822 */
[C---:B------:R-:W-:Y:S02]  /*3e30*/  DFMA R4, R8.reuse, R32, R4 ;  /* 0x000000200804722b */ /* 0x040fe40000000004 */
[C---:B------:R-:W-:Y:S02]  /*3e40*/  DFMA R6, R8.reuse, R30, R6 ;  /* 0x0000001e0806722b */ /* 0x040fe40000000006 */
[----:B------:R-:W-:-:S02]  /*3e50*/  DFMA R8, R8, R26, R12 ;  /* 0x0000001a0808722b */ /* 0x000fc4000000000c */
[----:B------:R-:W-:Y:S01]  /*3e60*/  DSETP.LT.AND P0, PT, |R14|, R24, P0 ;  /* 0x000000180e00722a */ /* 0x000fe20000701200 */
[----:B------:R-:W3:Y:S04]  /*3e70*/  LDG.E.64 R12, desc[UR12][R2.64+0x50] ;  /* 0x0000500c020c7981 */ /* 0x000ee8000c1e1b00 */
[----:B------:R-:W3:Y:S01]  /*3e80*/  LDG.E.64 R14, desc[UR12][R2.64+0xb0] ;  /* 0x0000b00c020e7981 */ /* 0x000ee2000c1e1b00 */
[----:B------:R-:W-:Y:S02]  /*3e90*/  DADD R8, R8, -R22 ;  /* 0x0000000008087229 */ /* 0x000fe40000000816 */
[----:B------:R-:W-:-:S06]  /*3ea0*/  DADD R10, R10, -R18 ;  /* 0x000000000a0a7229 */ /* 0x000fcc0000000812 */
[----:B------:R-:W-:Y:S02]  /*3eb0*/  DSETP.LT.AND P0, PT, |R8|, R20, P0 ;  /* 0x000000140800722a */ /* 0x000fe40000701200 */
[----:B------:R-:W3:Y:S04]  /*3ec0*/  LDG.E.64 R8, desc[UR12][R122.64] ;  /* 0x0000000c7a087981 */ /* 0x000ee8000c1e1b00 */
[----:B--2---:R-:W-:Y:S01]  /*3ed0*/  DSETP.LT.AND P0, PT, |R10|, R16, P0 ;  /* 0x000000100a00722a */ /* 0x004fe20000701200 */
[----:B------:R-:W2:Y:S01]  /*3ee0*/  LDG.E.64 R10, desc[UR12][R122.64+0x8] ;  /* 0x0000080c7a0a7981 */ /* 0x000ea2000c1e1b00 */
[----:B----4-:R-:W-:Y:S01]  /*3ef0*/  LOP3.LUT R0, R127, R121, RZ, 0xfc, !PT ;  /* 0x000000797f007212 */ /* 0x010fe200078efcff */
[----:B------:R-:W-:Y:S01]  /*3f00*/  BSSY.RECONVERGENT B0, `(.L_x_32) ;  /* 0x000002d000007945 */ /* 0x000fe20003800200 */
[----:B---3--:R-:W-:-:S02]  /*3f10*/  DADD R6, R6, -R14 ;  /* 0x0000000006067229 */ /* 0x008fc4000000080e */
[----:B------:R-:W-:-:S06]  /*3f20*/  DADD R4, R4, -R12 ;  /* 0x0000000004047229 */ /* 0x000fcc000000080c */
[----:B--2---:R-:W-:-:S06]  /*3f30*/  DSETP.LT.AND P0, PT, |R6|, R10, P0 ;  /* 0x0000000a0600722a */ /* 0x004fcc0000701200 */
[----:B------:R-:W-:Y:S01]  /*3f40*/  DSETP.LT.AND P1, PT, |R4|, R8, P0 ;  /* 0x000000080400722a */ /* 0x000fe20000721200 */
[----:B------:R-:W-:-:S13]  /*3f50*/  ISETP.NE.U32.AND P0, PT, R0, RZ, PT ;  /* 0x000000ff0000720c */ /* 0x000fda0003f05070 */
[----:B0-----:R-:W-:Y:S05]  /*3f60*/  @P0 BRA `(.L_x_33) ;  /* 0x00000000005c0947 */ /* 0x001fea0003800000 */
[----:B------:R-:W0:Y:S01]  /*3f70*/  I2F.U32.RP R0, R120 ;  /* 0x0000007800007306 */ /* 0x000e220000209000 */
[----:B------:R-:W-:Y:S01]  /*3f80*/  IMAD.MOV.U32 R2, RZ, RZ, RZ ;  /* 0x000000ffff027224 */ /* 0x000fe200078e00ff */
[----:B------:R-:W-:Y:S01]  /*3f90*/  ISETP.NE.U32.AND P3, PT, R120, RZ, PT ;  /* 0x000000ff7800720c */ /* 0x000fe20003f65070 */
[----:B------:R-:W-:-:S05]  /*3fa0*/  IMAD.MOV.U32 R125, RZ, RZ, RZ ;  /* 0x000000ffff7d7224 */ /* 0x000fca00078e00ff */
[----:B0-----:R-:W0:Y:S02]  /*3fb0*/  MUFU.RCP R0, R0 ;  /* 0x0000000000007308 */ /* 0x001e240000001000 */
[----:B0-----:R-:W-:-:S06]  /*3fc0*/  VIADD R0, R0, 0xffffffe ;  /* 0x0ffffffe00007836 */ /* 0x001fcc0000000000 */
[----:B------:R0:W1:Y:S02]  /*3fd0*/  F2I.FTZ.U32.TRUNC.NTZ R3, R0 ;  /* 0x0000000000037305 */ /* 0x000064000021f000 */
[----:B0-----:R-:W-:-:S05]  /*3fe0*/  IADD3 R0, PT, PT, RZ, -R120, RZ ;  /* 0x80000078ff007210 */ /* 0x001fca0007ffe0ff */
        /* <DEDUP_REMOVED lines=8> */
[----:B------:R-:W-:Y:S01]  /*4070*/  ISETP.GE.U32.AND P2, PT, R0, R120, PT ;  /* 0x000000780000720c */ /* 0x000fe20003f46070 */
[----:B------:R-:W-:-:S12]  /*4080*/  IMAD.MOV.U32 R0, RZ, RZ, RZ ;  /* 0x000000ffff007224 */ /* 0x000fd800078e00ff */
[----:B------:R-:W-:Y:S01]  /*4090*/  @P2 VIADD R124, R124, 0x1 ;  /* 0x000000017c7c2836 */ /* 0x000fe20000000000 */
[----:B------:R-:W-:-:S04]  /*40a0*/  @!P3 LOP3.LUT R124, RZ, R120, RZ, 0x33, !PT ;  /* 0x00000078ff7cb212 */ /* 0x000fc800078e33ff */
[----:B------:R-:W-:-:S05]  /*40b0*/  IADD3 R6, PT, PT, -R124, RZ, RZ ;  /* 0x000000ff7c067210 */ /* 0x000fca0007ffe1ff */
[----:B------:R-:W-:Y:S01]  /*40c0*/  IMAD R6, R120, R6, R126 ;  /* 0x0000000678067224 */ /* 0x000fe200078e027e */
[----:B------:R-:W-:Y:S06]  /*40d0*/  BRA `(.L_x_34) ;  /* 0x00000000003c7947 */ /* 0x000fec0003800000 */
.L_x_33:
[----:B------:R-:W-:Y:S01]  /*40e0*/  MOV R6, R126 ;  /* 0x0000007e00067202 */ /* 0x000fe20000000f00 */
[----:B------:R-:W-:Y:S01]  /*40f0*/  IMAD.MOV.U32 R5, RZ, RZ, R127 ;  /* 0x000000ffff057224 */ /* 0x000fe200078e007f */
[----:B------:R-:W-:Y:S01]  /*4100*/  MOV R3, R121 ;  /* 0x0000007900037202 */ /* 0x000fe20000000f00 */
[----:B------:R-:W-:Y:S01]  /*4110*/  IMAD.MOV.U32 R4, RZ, RZ, R120 ;  /* 0x000000ffff047224 */ /* 0x000fe200078e0078 */
[----:B------:R-:W-:-:S07]  /*4120*/  MOV R2, 0x4140 ;  /* 0x0000414000027802 */ /* 0x000fce0000000f00 */
[----:B-----5:R-:W-:Y:S05]  /*4130*/  CALL.REL.NOINC `($__internal_0_$__cuda_sm20_div_s64) ;  /* 0x0000084400187944 */ /* 0x020fea0003c00000 */
[----:B------:R-:W2:Y:S01]  /*4140*/  LDL.64 R122, [R1+0x2f8] ;  /* 0x0002f800017a7983 */ /* 0x000ea20000100a00 */
[-C--:B------:R-:W-:Y:S01]  /*4150*/  IADD3 R6, P0, PT, RZ, -R4.reuse, RZ ;  /* 0x80000004ff067210 */ /* 0x080fe20007f1e0ff */
[----:B------:R-:W-:Y:S01]  /*4160*/  IMAD.MOV.U32 R125, RZ, RZ, R3 ;  /* 0x000000ffff7d7224 */ /* 0x000fe200078e0003 */
[----:B------:R-:W-:-:S03]  /*4170*/  MOV R124, R4 ;  /* 0x00000004007c7202 */ /* 0x000fc60000000f00 */
[----:B------:R-:W-:-:S04]  /*4180*/  IMAD.X R0, RZ, RZ, ~R3, P0 ;  /* 0x000000ffff007224 */ /* 0x000fc800000e0e03 */
[----:B------:R-:W-:-:S04]  /*4190*/  IMAD R0, R0, R120, RZ ;  /* 0x0000007800007224 */ /* 0x000fc800078e02ff */
[-C--:B------:R-:W-:Y:S02]  /*41a0*/  IMAD R0, R121, R6.reuse, R0 ;  /* 0x0000000679007224 */ /* 0x080fe400078e0200 */
[----:B--2---:R-:W-:-:S04]  /*41b0*/  IMAD.WIDE.U32 R6, R120, R6, R122 ;  /* 0x0000000678067225 */ /* 0x004fc800078e007a */
[----:B------:R-:W-:-:S07]  /*41c0*/  IMAD.IADD R0, R0, 0x1, R7 ;  /* 0x0000000100007824 */ /* 0x000fce00078e0207 */
.L_x_34:
[----:B------:R-:W-:Y:S05]  /*41d0*/  BSYNC.RECONVERGENT B0 ;  /* 0x0000000000007941 */ /* 0x000fea0003800200 */
.L_x_32:
[----:B------:R-:W-:Y:S01]  /*41e0*/  IMAD.MOV.U32 R7, RZ, RZ, R0 ;  /* 0x000000ffff077224 */ /* 0x000fe200078e0000 */
[----:B-----5:R-:W-:Y:S01]  /*41f0*/  LOP3.LUT R0, R125, R119, RZ, 0xfc, !PT ;  /* 0x000000777d007212 */ /* 0x020fe200078efcff */
[----:B------:R-:W-:Y:S02]  /*4200*/  BSSY.RECONVERGENT B0, `(.L_x_35) ;  /* 0x000002c000007945 */ /* 0x000fe40003800200 */
[----:B------:R-:W0:Y:S01]  /*4210*/  I2F.F64.S64 R122, R6 ;  /* 0x00000006007a7312 */ /* 0x000e220000301c00 */
[----:B------:R-:W-:Y:S01]  /*4220*/  ISETP.NE.U32.AND P0, PT, R0, RZ, PT ;  /* 0x000000ff0000720c */ /* 0x000fe20003f05070 */
[----:B0-----:R-:W-:-:S12]  /*4230*/  DFMA R122, R154, R122, R158 ;  /* 0x0000007a9a7a722b */ /* 0x001fd8000000009e */
[----:B------:R-:W-:Y:S05]  /*4240*/  @P0 BRA `(.L_x_36) ;  /* 0x00000000005c0947 */ /* 0x000fea0003800000 */
[----:B------:R-:W0:Y:S01]  /*4250*/  I2F.U32.RP R0, R118 ;  /* 0x0000007600007306 */ /* 0x000e220000209000 */
[----:B------:R-:W-:Y:S01]  /*4260*/  IMAD.MOV.U32 R2, RZ, RZ, RZ ;  /* 0x000000ffff027224 */ /* 0x000fe200078e00ff */
[----:B------:R-:W-:Y:S02]  /*4270*/  ISETP.NE.U32.AND P3, PT, R118, RZ, PT ;  /* 0x000000ff7600720c */ /* 0x000fe40003f65070 */
[----:B------:R-:W-:-:S04]  /*4280*/  MOV R127, RZ ;  /* 0x000000ff007f7202 */ /* 0x000fc80000000f00 */
[----:B0-----:R-:W0:Y:S02]  /*4290*/  MUFU.RCP R0, R0 ;  /* 0x0000000000007308 */ /* 0x001e240000001000 */
[----:B0-----:R-:W-:-:S06]  /*42a0*/  IADD3 R0, PT, PT, R0, 0xffffffe, RZ ;  /* 0x0ffffffe00007810 */ /* 0x001fcc0007ffe0ff */
[----:B------:R0:W1:Y:S02]  /*42b0*/  F2I.FTZ.U32.TRUNC.NTZ R3, R0 ;  /* 0x0000000000037305 */ /* 0x000064000021f000 */
[----:B0-----:R-:W-:-:S04]  /*42c0*/  IMAD.MOV R0, RZ, RZ, -R118 ;  /* 0x000000ffff007224 */ /* 0x001fc800078e0a76 */
        /* <DEDUP_REMOVED lines=8> */
[----:B------:R-:W-:Y:S01]  /*4350*/  ISETP.GE.U32.AND P2, PT, R0, R118, PT ;  /* 0x000000760000720c */ /* 0x000fe20003f46070 */
[----:B------:R-:W-:-:S12]  /*4360*/  IMAD.MOV.U32 R0, RZ, RZ, RZ ;  /* 0x000000ffff007224 */ /* 0x000fd800078e00ff */
[----:B------:R-:W-:Y:S02]  /*4370*/  @P2 IADD3 R126, PT, PT, R126, 0x1, RZ ;  /* 0x000000017e7e2810 */ /* 0x000fe40007ffe0ff */
[----:B------:R-:W-:-:S05]  /*4380*/  @!P3 LOP3.LUT R126, RZ, R118, RZ, 0x33, !PT ;  /* 0x00000076ff7eb212 */ /* 0x000fca00078e33ff */
[----:B------:R-:W-:-:S04]  /*4390*/  IMAD.MOV R6, RZ, RZ, -R126 ;  /* 0x000000ffff067224 */ /* 0x000fc800078e0a7e */
[----:B------:R-:W-:Y:S01]  /*43a0*/  IMAD R6, R118, R6, R124 ;  /* 0x0000000676067224 */ /* 0x000fe200078e027c */
[----:B------:R-:W-:Y:S06]  /*43b0*/  BRA `(.L_x_37) ;  /* 0x0000000000407947 */ /* 0x000fec0003800000 */
.L_x_36:
[----:B------:R-:W-:Y:S01]  /*43c0*/  IMAD.MOV.U32 R6, RZ, RZ, R124 ;  /* 0x000000ffff067224 */ /* 0x000fe200078e007c */
[----:B------:R-:W-:Y:S01]  /*43d0*/  MOV R4, R118 ;  /* 0x0000007600047202 */ /* 0x000fe20000000f00 */
[----:B------:R-:W-:Y:S01]  /*43e0*/  IMAD.MOV.U32 R5, RZ, RZ, R125 ;  /* 0x000000ffff057224 */ /* 0x000fe200078e007d */
[----:B------:R-:W-:Y:S01]  /*43f0*/  MOV R2, 0x4420 ;  /* 0x0000442000027802 */ /* 0x000fe20000000f00 */
[----:B------:R-:W-:-:S07]  /*4400*/  IMAD.MOV.U32 R3, RZ, RZ, R119 ;  /* 0x000000ffff037224 */ /* 0x000fce00078e0077 */
[----:B------:R-:W-:Y:S05]  /*4410*/  CALL.REL.NOINC `($__internal_0_$__cuda_sm20_div_s64) ;  /* 0x0000084000607944 */ /* 0x000fea0003c00000 */
[----:B------:R-:W-:Y:S01]  /*4420*/  IADD3 R0, P0, PT, RZ, -R4, RZ ;  /* 0x80000004ff007210 */ /* 0x000fe20007f1e0ff */
[----:B------:R-:W-:Y:S01]  /*4430*/  IMAD.MOV.U32 R7, RZ, RZ, R125 ;  /* 0x000000ffff077224 */ /* 0x000fe200078e007d */
[----:B------:R-:W-:Y:S01]  /*4440*/  MOV R6, R124 ;  /* 0x0000007c00067202 */ /* 0x000fe20000000f00 */
[--C-:B------:R-:W-:Y:S01]  /*4450*/  IMAD.MOV.U32 R127, RZ, RZ, R3.reuse ;  /* 0x000000ffff7f7224 */ /* 0x100fe200078e0003 */
[----:B------:R-:W-:Y:S01]  /*4460*/  MOV R126, R4 ;  /* 0x00000004007e7202 */ /* 0x000fe20000000f00 */
[----:B------:R-:W-:Y:S02]  /*4470*/  IMAD.X R2, RZ, RZ, ~R3, P0 ;  /* 0x000000ffff027224 */ /* 0x000fe400000e0e03 */
[----:B------:R-:W-:-:S04]  /*4480*/  IMAD.WIDE.U32 R6, R118, R0, R6 ;  /* 0x0000000076067225 */ /* 0x000fc800078e0006 */
[----:B------:R-:W-:-:S04]  /*4490*/  IMAD R2, R2, R118, RZ ;  /* 0x0000007602027224 */ /* 0x000fc800078e02ff */
[----:B------:R-:W-:-:S04]  /*44a0*/  IMAD R0, R119, R0, R2 ;  /* 0x0000000077007224 */ /* 0x000fc800078e0202 */
[----:B------:R-:W-:-:S07]  /*44b0*/  IMAD.IADD R0, R0, 0x1, R7 ;  /* 0x0000000100007824 */ /* 0x000fce00078e0207 */
.L_x_37:
[----:B------:R-:W-:Y:S05]  /*44c0*/  BSYNC.RECONVERGENT B0 ;  /* 0x0000000000007941 */ /* 0x000fea0003800200 */
.L_x_35:
[----:B------:R-:W-:Y:S01]  /*44d0*/  IMAD.MOV.U32 R7, RZ, RZ, R0 ;  /* 0x000000ffff077224 */ /* 0x000fe200078e0000 */
[----:B------:R-:W-:Y:S01]  /*44e0*/  LOP3.LUT R0, R127, R117, RZ, 0xfc, !PT ;  /* 0x000000757f007212 */ /* 0x000fe200078efcff */
        /* <DEDUP_REMOVED lines=28> */
.L_x_39:
        /* <DEDUP_REMOVED lines=16> */
.L_x_40:
[----:B------:R-:W-:Y:S05]  /*47b0*/  BSYNC.RECONVERGENT B0 ;  /* 0x0000000000007941 */ /* 0x000fea0003800200 */
.L_x_38:
[----:B------:R-:W2:Y:S01]  /*47c0*/  LDL.64 R4, [R1+0x10] ;  /* 0x0000100001047983 */ /* 0x000ea20000100a00 */
[----:B------:R-:W-:Y:S01]  /*47d0*/  IMAD.MOV.U32 R7, RZ, RZ, R0 ;  /* 0x000000ffff077224 */ /* 0x000fe200078e0000 */
[----:B------:R-:W-:Y:S01]  /*47e0*/  LOP3.LUT R0, R129, R115, RZ, 0xfc, !PT ;  /* 0x0000007381007212 */ /* 0x000fe200078efcff */
[----:B------:R-:W-:Y:S02]  /*47f0*/  BSSY.RECONVERGENT B0, `(.L_x_41) ;  /* 0x000002c000007945 */ /* 0x000fe40003800200 */
[----:B------:R-:W2:Y:S01]  /*4800*/  I2F.F64.S64 R126, R6 ;  /* 0x00000006007e7312 */ /* 0x000ea20000301c00 */
[----:B------:R-:W-:Y:S01]  /*4810*/  ISETP.NE.U32.AND P0, PT, R0, RZ, PT ;  /* 0x000000ff0000720c */ /* 0x000fe20003f05070 */
[----:B--2---:R-:W-:-:S12]  /*4820*/  DFMA R126, R146, R126, R4 ;  /* 0x0000007e927e722b */ /* 0x004fd80000000004 */
        /* <DEDUP_REMOVED lines=24> */
.L_x_42:
        /* <DEDUP_REMOVED lines=16> */
.L_x_43:
[----:B------:R-:W-:Y:S05]  /*4ab0*/  BSYNC.RECONVERGENT B0 ;  /* 0x0000000000007941 */ /* 0x000fea0003800200 */
.L_x_41:
        /* <DEDUP_REMOVED lines=31> */
.L_x_45:
        /* <DEDUP_REMOVED lines=16> */
.L_x_46:
[----:B------:R-:W-:Y:S05]  /*4db0*/  BSYNC.RECONVERGENT B0 ;  /* 0x0000000000007941 */ /* 0x000fea0003800200 */
.L_x_44:
[----:B------:R-:W2:Y:S04]  /*4dc0*/  LDL.64 R134, [R1+0x28] ;  /* 0x0000280001867983 */ /* 0x000ea80000100a00 */
        /* <DEDUP_REMOVED lines=31> */
.L_x_48:
        /* <DEDUP_REMOVED lines=16> */
.L_x_49:
[----:B------:R-:W-:Y:S05]  /*50c0*/  BSYNC.RECONVERGENT B0 ;  /* 0x0000000000007941 */ /* 0x000fea0003800200 */
.L_x_47:
        /* <DEDUP_REMOVED lines=30> */
.L_x_51:
        /* <DEDUP_REMOVED lines=16> */
.L_x_52:
[----:B------:R-:W-:Y:S05]  /*53b0*/  BSYNC.RECONVERGENT B0 ;  /* 0x0000000000007941 */ /* 0x000fea0003800200 */
.L_x_50:
        /* <DEDUP_REMOVED lines=31> */
.L_x_54:
        /* <DEDUP_REMOVED lines=16> */
.L_x_55:
[----:B------:R-:W-:Y:S05]  /*56b0*/  BSYNC.RECONVERGENT B0 ;  /* 0x0000000000007941 */ /* 0x000fea0003800200 */
.L_x_53:
        /* <DEDUP_REMOVED lines=31> */
.L_x_57:
        /* <DEDUP_REMOVED lines=8> */
[----:B------:R-:W-:Y:S02]  /*5930*/  MOV R6, R152 ;  /* 0x0000009800067202 */ /* 0x000fe40000000f00 */
[----:B------:R-:W-:Y:S01]  /*5940*/  MOV R5, R3 ;  /* 0x0000000300057202 */ /* 0x000fe20000000f00 */
[----:B------:R-:W-:Y:S02]  /*5950*/  IMAD.X R2, RZ, RZ, ~R3, P0 ;  /* 0x000000ffff027224 */ /* 0x000fe400000e0e03 */
[----:B------:R-:W-:-:S04]  /*5960*/  IMAD.WIDE.U32 R6, R104, R0, R6 ;  /* 0x0000000068067225 */ /* 0x000fc800078e0006 */
[----:B------:R-:W-:-:S04]  /*5970*/  IMAD R2, R2, R104, RZ ;  /* 0x0000006802027224 */ /* 0x000fc800078e02ff */
[----:B------:R-:W-:-:S04]  /*5980*/  IMAD R0, R105, R0, R2 ;  /* 0x0000000069007224 */ /* 0x000fc800078e0202 */
[----:B------:R-:W-:-:S07]  /*5990*/  IMAD.IADD R0, R0, 0x1, R7 ;  /* 0x0000000100007824 */ /* 0x000fce00078e0207 */
.L_x_58:
[----:B------:R-:W-:Y:S05]  /*59a0*/  BSYNC.RECONVERGENT B0 ;  /* 0x0000000000007941 */ /* 0x000fea0003800200 */
.L_x_56:
        /* <DEDUP_REMOVED lines=11> */
[----:B------:R-:W-:-:S06]  /*5a60*/  ISETP.NE.U32.AND P2, PT, R100, RZ, PT ;  /* 0x000000ff6400720c */ /* 0x000fcc0003f45070 */
[----:B0-----:R-:W0:Y:S02]  /*5a70*/  MUFU.RCP R0, R0 ;  /* 0x0000000000007308 */ /* 0x001e240000001000 */
[----:B0-----:R-:W-:-:S06]  /*5a80*/  VIADD R0, R0, 0xffffffe ;  /* 0x0ffffffe00007836 */ /* 0x001fcc0000000000 */
[----:B------:R0:W1:Y:S02]  /*5a90*/  F2I.FTZ.U32.TRUNC.NTZ R3, R0 ;  /* 0x0000000000037305 */ /* 0x000064000021f000 */
[----:B0-----:R-:W-:-:S05]  /*5aa0*/  IADD3 R0, PT, PT, RZ, -R100, RZ ;  /* 0x80000064ff007210 */ /* 0x001fca0007ffe0ff */
[----:B-1----:R-:W-:-:S04]  /*5ab0*/  IMAD R0, R0, R3, RZ ;  /* 0x0000000300007224 */ /* 0x002fc800078e02ff */
[----:B------:R-:W-:Y:S01]  /*5ac0*/  IMAD.HI.U32 R0, R3, R0, R2 ;  /* 0x0000000003007227 */ /* 0x000fe200078e0002 */
[----:B------:R-:W-:-:S05]  /*5ad0*/  MOV R3, RZ ;  /* 0x000000ff00037202 */ /* 0x000fca0000000f00 */
[----:B------:R-:W-:-:S04]  /*5ae0*/  IMAD.HI.U32 R0, R0, R4, RZ ;  /* 0x0000000400007227 */ /* 0x000fc800078e00ff */
[----:B------:R-:W-:-:S04]  /*5af0*/  IMAD.MOV R0, RZ, RZ, -R0 ;  /* 0x000000ffff007224 */ /* 0x000fc800078e0a00 */
[----:B------:R-:W-:-:S05]  /*5b00*/  IMAD R0, R100, R0, R4 ;  /* 0x0000000064007224 */ /* 0x000fca00078e0204 */
[----:B------:R-:W-:-:S13]  /*5b10*/  ISETP.GE.U32.AND P0, PT, R0, R100, PT ;  /* 0x000000640000720c */ /* 0x000fda0003f06070 */
[----:B------:R-:W-:-:S04]  /*5b20*/  @P0 IADD3 R0, PT, PT, -R100, R0, RZ ;  /* 0x0000000064000210 */ /* 0x000fc80007ffe1ff */
[----:B------:R-:W-:-:S13]  /*5b30*/  ISETP.GE.U32.AND P0, PT, R0, R100, PT ;  /* 0x000000640000720c */ /* 0x000fda0003f06070 */
[----:B------:R-:W-:Y:S01]  /*5b40*/  @P0 IMAD.IADD R0, R0, 0x1, -R100 ;  /* 0x0000000100000824 */ /* 0x000fe200078e0a64 */
[----:B------:R-:W-:-:S05]  /*5b50*/  @!P2 LOP3.LUT R0, RZ, R100, RZ, 0x33, !PT ;  /* 0x00000064ff00a212 */ /* 0x000fca00078e33ff */
[----:B------:R-:W-:Y:S01]  /*5b60*/  IMAD.MOV.U32 R2, RZ, RZ, R0 ;  /* 0x000000ffff027224 */ /* 0x000fe200078e0000 */
[----:B------:R-:W-:Y:S06]  /*5b70*/  BRA `(.L_x_61) ;  /* 0x0000000000187947 */ /* 0x000fec0003800000 */
.L_x_60:
[----:B------:R-:W-:Y:S01]  /*5b80*/  IMAD.MOV.U32 R3, RZ, RZ, R5 ;  /* 0x000000ffff037224 */ /* 0x000fe200078e0005 */
[----:B------:R-:W-:Y:S01]  /*5b90*/  MOV R5, R101 ;  /* 0x0000006500057202 */ /* 0x000fe20000000f00 */
[----:B------:R-:W-:Y:S01]  /*5ba0*/  IMAD.MOV.U32 R6, RZ, RZ, R100 ;  /* 0x000000ffff067224 */ /* 0x000fe200078e0064 */
[----:B------:R-:W-:-:S07]  /*5bb0*/  MOV R2, 0x5bd0 ;  /* 0x00005bd000027802 */ /* 0x000fce0000000f00 */
[----:B------:R-:W-:Y:S05]  /*5bc0*/  CALL.REL.NOINC `($__internal_1_$__cuda_sm20_rem_s64) ;  /* 0x0000082c00c47944 */ /* 0x000fea0003c00000 */
[----:B------:R-:W-:-:S07]  /*5bd0*/  IMAD.MOV.U32 R2, RZ, RZ, R4 ;  /* 0x000000ffff027224 */ /* 0x000fce00078e0004 */
.L_x_61:
[----:B------:R-:W-:Y:S05]  /*5be0*/  BSYNC.RECONVERGENT B0 ;  /* 0x0000000000007941 */ /* 0x000fea0003800200 */
.L_x_59:
[----:B------:R-:W2:Y:S04]  /*5bf0*/  LDL.64 R164, [R1+0x120] ;  /* 0x0001200001a47983 */ /* 0x000ea80000100a00 */
[----:B------:R-:W2:Y:S04]  /*5c00*/  LDL.64 R6, [R1+0x118] ;  /* 0x0001180001067983 */ /* 0x000ea80000100a00 */
[----:B------:R-:W3:Y:S04]  /*5c10*/  LDL.64 R4, [R1+0xa0] ;  /* 0x0000a00001047983 */ /* 0x000ee80000100a00 */
[----:B------:R-:W4:Y:S04]  /*5c20*/  LDL.64 R162, [R1+0x98] ;  /* 0x0000980001a27983 */ /* 0x000f280000100a00 */
[----:B------:R-:W4:Y:S04]  /*5c30*/  LDL.64 R160, [R1+0x90] ;  /* 0x0000900001a07983 */ /* 0x000f280000100a00 */
[----:B------:R-:W4:Y:S01]  /*5c40*/  LDL.64 R156, [R1+0x278] ;  /* 0x00027800019c7983 */ /* 0x000f220000100a00 */
[----:B------:R-:W2:Y:S03]  /*5c50*/  I2F.F64.S64 R2, R2 ;  /* 0x0000000200027312 */ /* 0x000ea60000301c00 */
[----:B------:R-:W-:Y:S04]  /*5c60*/  STL.64 [R1+0x360], R140 ;  /* 0x0003608c01007387 */ /* 0x000fe80000100a00 */
[----:B------:R-:W-:Y:S04]  /*5c70*/  STL.64 [R1+0x358], R138 ;  /* 0x0003588a01007387 */ /* 0x000fe80000100a00 */
[----:B------:R-:W-:Y:S04]  /*5c80*/  STL.64 [R1+0x350], R118 ;  /* 0x0003507601007387 */ /* 0x000fe80000100a00 */
[----:B------:R-:W-:Y:S04]  /*5c90*/  STL.64 [R1+0x348], R116 ;  /* 0x0003487401007387 */ /* 0x000fe80000100a00 */
[----:B------:R-:W-:Y:S04]  /*5ca0*/  STL.64 [R1+0x340], R114 ;  /* 0x0003407201007387 */ /* 0x000fe80000100a00 */
[----:B------:R-:W-:Y:S04]  /*5cb0*/  STL.64 [R1+0x338], R112 ;  /* 0x0003387001007387 */ /* 0x000fe80000100a00 */
[----:B------:R0:W-:Y:S04]  /*5cc0*/  STL.64 [R1+0x330], R110 ;  /* 0x0003306e01007387 */ /* 0x0001e80000100a00 */
[----:B------:R-:W-:Y:S04]  /*5cd0*/  STL.64 [R1+0x328], R108 ;  /* 0x0003286c01007387 */ /* 0x000fe80000100a00 */
[----:B------:R-:W-:Y:S04]  /*5ce0*/  STL.64 [R1+0x320], R106 ;  /* 0x0003206a01007387 */ /* 0x000fe80000100a00 */
[----:B------:R-:W-:Y:S04]  /*5cf0*/  STL.64 [R1+0x318], R104 ;  /* 0x0003186801007387 */ /* 0x000fe80000100a00 */
[----:B------:R-:W-:Y:S04]  /*5d00*/  STL.64 [R1+0x310], R102 ;  /* 0x0003106601007387 */ /* 0x000fe80000100a00 */
[----:B------:R1:W-:Y:S04]  /*5d10*/  STL.64 [R1+0x308], R100 ;  /* 0x0003086401007387 */ /* 0x0003e80000100a00 */
[----:B0-----:R-:W4:Y:S04]  /*5d20*/  LDL.64 R110, [R1+0xf0] ;  /* 0x0000f000016e7983 */ /* 0x001f280000100a00 */
[----:B------:R-:W4:Y:S04]  /*5d30*/  LDL.64 R112, [R1+0xe0] ;  /* 0x0000e00001707983 */ /* 0x000f280000100a00 */
[----:B-1----:R-:W4:Y:S04]  /*5d40*/  LDL.64 R100, [R1+0x110] ;  /* 0x0001100001647983 */ /* 0x002f280000100a00 */
[----:B------:R-:W4:Y:S04]  /*5d50*/  LDL.64 R114, [R1+0x100] ;  /* 0x0001000001727983 */ /* 0x000f280000100a00 */
[----:B------:R-:W4:Y:S04]  /*5d60*/  LDL.64 R106, [R1+0xd0] ;  /* 0x0000d000016a7983 */ /* 0x000f280000100a00 */
[----:B------:R-:W4:Y:S04]  /*5d70*/  LDL.64 R116, [R1+0xf8] ;  /* 0x0000f80001747983 */ /* 0x000f280000100a00 */
[----:B------:R-:W4:Y:S04]  /*5d80*/  LDL.64 R108, [R1+0xd8] ;  /* 0x0000d800016c7983 */ /* 0x000f280000100a00 */
[----:B------:R-:W4:Y:S04]  /*5d90*/  LDL.64 R104, [R1+0x130] ;  /* 0x0001300001687983 */ /* 0x000f280000100a00 */
[----:B------:R-:W4:Y:S04]  /*5da0*/  LDL.64 R102, [R1+0x138] ;  /* 0x0001380001667983 */ /* 0x000f280000100a00 */
[----:B------:R-:W4:Y:S04]  /*5db0*/  LDL.64 R138, [R1+0x160] ;  /* 0x00016000018a7983 */ /* 0x000f280000100a00 */
[----:B------:R-:W4:Y:S01]  /*5dc0*/  LDL.64 R118, [R1+0x198] ;  /* 0x0001980001767983 */ /* 0x000f220000100a00 */
[----:B--2---:R-:W-:-:S03]  /*5dd0*/  DFMA R2, R6, R2, R164 ;  /* 0x000000020602722b */ /* 0x004fc600000000a4 */
[----:B------:R-:W2:Y:S05]  /*5de0*/  LDL.64 R6, [R1+0x108] ;  /* 0x0001080001067983 */ /* 0x000eaa0000100a00 */
[----:B---3--:R-:W-:-:S08]  /*5df0*/  DFMA R4, R4, R2, RZ ;  /* 0x000000020404722b */ /* 0x008fd000000000ff */
[----:B----4-:R-:W-:-:S08]  /*5e00*/  DFMA R4, R162, R152, R4 ;  /* 0x00000098a204722b */ /* 0x010fd00000000004 */
[----:B------:R-:W-:-:S08]  /*5e10*/  DFMA R4, R160, R136, R4 ;  /* 0x00000088a004722b */ /* 0x000fd00000000004 */
[----:B------:R-:W-:-:S08]  /*5e20*/  DFMA R4, R92, R134, R4 ;  /* 0x000000865c04722b */ /* 0x000fd00000000004 */
[----:B------:R-:W-:-:S08]  /*5e30*/  DFMA R4, R156, R132, R4 ;  /* 0x000000849c04722b */ /* 0x000fd00000000004 */
[----:B------:R-:W-:-:S08]  /*5e40*/  DFMA R4, R88, R130, R4 ;  /* 0x000000825804722b */ /* 0x000fd00000000004 */
[----:B------:R-:W-:-:S08]  /*5e50*/  DFMA R4, R84, R128, R4 ;  /* 0x000000805404722b */ /* 0x000fd00000000004 */
[----:B------:R-:W-:-:S08]  /*5e60*/  DFMA R4, R82, R126, R4 ;  /* 0x0000007e5204722b */ /* 0x000fd00000000004 */
[----:B------:R-:W-:-:S08]  /*5e70*/  DFMA R4, R78, R124, R4 ;  /* 0x0000007c4e04722b */ /* 0x000fd00000000004 */
[----:B------:R-:W-:-:S08]  /*5e80*/  DFMA R4, R74, R122, R4 ;  /* 0x0000007a4a04722b */ /* 0x000fd00000000004 */
[----:B------:R-:W-:-:S08]  /*5e90*/  DADD R4, -R70, R4 ;  /* 0x0000000046047229 */ /* 0x000fd00000000104 */
[----:B------:R-:W-:Y:S02]  /*5ea0*/  DSETP.GEU.AND P0, PT, |R4|, R64, PT ;  /* 0x000000400400722a */ /* 0x000fe40003f0e200 */
[-C--:B------:R-:W-:Y:S01]  /*5eb0*/  DFMA R4, R110, R2.reuse, RZ ;  /* 0x000000026e04722b */ /* 0x080fe200000000ff */
[----:B------:R-:W3:Y:S01]  /*5ec0*/  LDL.64 R110, [R1+0xe8] ;  /* 0x0000e800016e7983 */ /* 0x000ee20000100a00 */
[----:B------:R-:W-:-:S03]  /*5ed0*/  DFMA R164, R100, R2, RZ ;  /* 0x0000000264a4722b */ /* 0x000fc600000000ff */
[----:B------:R-:W4:Y:S01]  /*5ee0*/  LDL.64 R100, [R1+0x140] ;  /* 0x0001400001647983 */ /* 0x000f220000100a00 */
[-C--:B------:R-:W-:Y:S02]  /*5ef0*/  DFMA R160, R112, R2.reuse, RZ ;  /* 0x0000000270a0722b */ /* 0x080fe400000000ff */
[-C--:B------:R-:W-:Y:S02]  /*5f00*/  DFMA R156, R114, R2.reuse, RZ ;  /* 0x00000002729c722b */ /* 0x080fe400000000ff */
[-C--:B------:R-:W-:Y:S01]  /*5f10*/  DFMA R112, R106, R2.reuse, RZ ;  /* 0x000000026a70722b */ /* 0x080fe200000000ff */
[----:B------:R-:W4:Y:S01]  /*5f20*/  LDL.64 R114, [R1+0x148] ;  /* 0x0001480001727983 */ /* 0x000f220000100a00 */
[-C--:B------:R-:W-:Y:S02]  /*5f30*/  DFMA R162, R116, R2.reuse, RZ ;  /* 0x0000000274a2722b */ /* 0x080fe400000000ff */
[-C--:B------:R-:W-:Y:S01]  /*5f40*/  DFMA R140, R108, R2.reuse, RZ ;  /* 0x000000026c8c722b */ /* 0x080fe200000000ff */
[----:B------:R-:W4:Y:S01]  /*5f50*/  LDL.64 R116, [R1+0x1a8] ;  /* 0x0001a80001747983 */ /* 0x000f220000100a00 */
[----:B------:R-:W-:-:S02]  /*5f60*/  DFMA R106, R98, R2, RZ ;  /* 0x00000002626a722b */ /* 0x000fc400000000ff */
[----:B------:R-:W-:Y:S01]  /*5f70*/  DFMA R164, R104, R152, R164 ;  /* 0x0000009868a4722b */ /* 0x000fe200000000a4 */
[----:B------:R-:W4:Y:S04]  /*5f80*/  LDL.64 R108, [R1+0xc8] ;  /* 0x0000c800016c7983 */ /* 0x000f280000100a00 */
[----:B------:R-:W4:Y:S01]  /*5f90*/  LDL.64 R104, [R1+0x188] ;  /* 0x0001880001687983 */ /* 0x000f220000100a00 */
[----:B--2---:R-:W-:-:S08]  /*5fa0*/  DFMA R6, R6, R2, RZ ;  /* 0x000000020606722b */ /* 0x004fd000000000ff */
[-C--:B------:R-:W-:Y:S01]  /*5fb0*/  DFMA R6, R102, R152.reuse, R6 ;  /* 0x000000986606722b */ /* 0x080fe20000000006 */
[----:B------:R-:W2:Y:S01]  /*5fc0*/  LDL.64 R102, [R1+0x190] ;  /* 0x0001900001667983 */ /* 0x000ea20000100a00 */
[----:B---3--:R-:W-:-:S03]  /*5fd0*/  DFMA R2, R110, R152, R4 ;  /* 0x000000986e02722b */ /* 0x008fc60000000004 */
[----:B------:R-:W3:Y:S01]  /*5fe0*/  LDL.64 R4, [R1+0x158] ;  /* 0x0001580001047983 */ /* 0x000ee20000100a00 */
[----:B----4-:R-:W-:-:S03]  /*5ff0*/  DFMA R156, R100, R152, R156 ;  /* 0x00000098649c722b */ /* 0x010fc6000000009c */
[----:B------:R-:W4:Y:S04]  /*6000*/  LDL.64 R100, [R1+0x1a0] ;  /* 0x0001a00001647983 */ /* 0x000f280000100a00 */
[----:B------:R-:W4:Y:S01]  /*6010*/  LDL.64 R110, [R1+0x1b8] ;  /* 0x0001b800016e7983 */ /* 0x000f220000100a00 */
[----:B------:R-:W-:-:S03]  /*6020*/  DFMA R162, R114, R152, R162 ;  /* 0x0000009872a2722b */ /* 0x000fc600000000a2 */
[----:B------:R-:W4:Y:S01]  /*6030*/  LDL.64 R114, [R1+0x1b0] ;  /* 0x0001b00001727983 */ /* 0x000f220000100a00 */
[----:B------:R-:W-:Y:S02]  /*6040*/  DFMA R112, R108, R152, R112 ;  /* 0x000000986c70722b */ /* 0x000fe40000000070 */
[-C--:B------:R-:W-:Y:S02]  /*6050*/  DFMA R164, R104, R136.reuse, R164 ;  /* 0x0000008868a4722b */ /* 0x080fe400000000a4 */
[-C--:B------:R-:W-:Y:S02]  /*6060*/  DFMA R156, R118, R136.reuse, R156 ;  /* 0x00000088769c722b */ /* 0x080fe4000000009c */
[----:B--2---:R-:W-:Y:S02]  /*6070*/  DFMA R6, R102, R136, R6 ;  /* 0x000000886606722b */ /* 0x004fe40000000006 */
[-C--:B---3--:R-:W-:Y:S02]  /*6080*/  DFMA R4, R4, R152.reuse, R160 ;  /* 0x000000980404722b */ /* 0x088fe400000000a0 */
[-C--:B------:R-:W-:Y:S01]  /*6090*/  DFMA R160, R138, R152.reuse, R140 ;  /* 0x000000988aa0722b */ /* 0x080fe2000000008c */
[----:B------:R0:W5:Y:S01]  /*60a0*/  LDL.LU.64 R140, [R1+0x360] ;  /* 0x00036000018c7983 */ /* 0x0001620000300a00 */
[----:B------:R-:W-:-:S02]  /*60b0*/  DFMA R152, R96, R152, R106 ;  /* 0x000000986098722b */ /* 0x000fc4000000006a */
[-C--:B----4-:R-:W-:Y:S01]  /*60c0*/  DFMA R162, R100, R136.reuse, R162 ;  /* 0x0000008864a2722b */ /* 0x090fe200000000a2 */
[----:B------:R-:W2:Y:S04]  /*60d0*/  LDL.64 R108, [R1+0x178] ;  /* 0x00017800016c7983 */ /* 0x000ea80000100a00 */
[----:B------:R-:W3:Y:S01]  /*60e0*/  LDL.64 R106, [R1+0x1e0] ;  /* 0x0001e000016a7983 */ /* 0x000ee20000100a00 */
[----:B------:R-:W-:-:S03]  /*60f0*/  DFMA R160, R110, R136, R160 ;  /* 0x000000886ea0722b */ /* 0x000fc600000000a0 */
[----:B------:R-:W4:Y:S04]  /*6100*/  LDL.64 R104, [R1+0x1e8] ;  /* 0x0001e80001687983 */ /* 0x000f280000100a00 */
[----:B------:R-:W4:Y:S04]  /*6110*/  LDL.64 R102, [R1+0x1f0] ;  /* 0x0001f00001667983 */ /* 0x000f280000100a00 */
[----:B------:R-:W4:Y:S04]  /*6120*/  LDL.64 R100, [R1+0x1f8] ;  /* 0x0001f80001647983 */ /* 0x000f280000100a00 */
[----:B------:R-:W4:Y:S04]  /*6130*/  LDL.64 R138, [R1+0x200] ;  /* 0x00020000018a7983 */ /* 0x000f280000100a00 */
[----:B------:R-:W4:Y:S04]  /*6140*/  LDL.64 R118, [R1+0x208] ;  /* 0x0002080001767983 */ /* 0x000f280000100a00 */
[----:B------:R-:W4:Y:S01]  /*6150*/  LDL.64 R110, [R1+0x1c8] ;  /* 0x0001c800016e7983 */ /* 0x000f220000100a00 */
[----:B------:R-:W-:-:S03]  /*6160*/  DFMA R2, R116, R136, R2 ;  /* 0x000000887402722b */ /* 0x000fc60000000002 */
[----:B------:R-:W4:Y:S01]  /*6170*/  LDL.64 R116, [R1+0xc0] ;  /* 0x0000c00001747983 */ /* 0x000f220000100a00 */
[-C--:B------:R-:W-:Y:S02]  /*6180*/  DFMA R4, R114, R136.reuse, R4 ;  /* 0x000000887204722b */ /* 0x080fe40000000004 */
[-C--:B------:R-:W-:Y:S01]  /*6190*/  DFMA R152, R94, R136.reuse, R152 ;  /* 0x000000885e98722b */ /* 0x080fe20000000098 */
[----:B------:R-:W4:Y:S01]  /*61a0*/  LDL.64 R114, [R1+0x258] ;  /* 0x0002580001727983 */ /* 0x000f220000100a00 */
[----:B--2---:R-:W-:-:S03]  /*61b0*/  DFMA R136, R108, R136, R112 ;  /* 0x000000886c88722b */ /* 0x004fc60000000070 */
[----:B------:R-:W2:Y:S01]  /*61c0*/  LDL.64 R108, [R1+0x238] ;  /* 0x00023800016c7983 */ /* 0x000ea20000100a00 */
[----:B---3--:R-:W-:-:S03]  /*61d0*/  DFMA R164, R106, R134, R164 ;  /* 0x000000866aa4722b */ /* 0x008fc600000000a4 */
[----:B------:R-:W3:Y:S01]  /*61e0*/  LDL.64 R106, [R1+0x240] ;  /* 0x00024000016a7983 */ /* 0x000ee20000100a00 */
[----:B----4-:R-:W-:-:S03]  /*61f0*/  DFMA R6, R104, R134, R6 ;  /* 0x000000866806722b */ /* 0x010fc60000000006 */
[----:B------:R-:W4:Y:S01]  /*6200*/  LDL.64 R104, [R1+0x288] ;  /* 0x0002880001687983 */ /* 0x000f220000100a00 */
[----:B------:R-:W-:-:S03]  /*6210*/  DFMA R156, R102, R134, R156 ;  /* 0x00000086669c722b */ /* 0x000fc6000000009c */
[----:B------:R-:W4:Y:S01]  /*6220*/  LDL.64 R102, [R1+0x248] ;  /* 0x0002480001667983 */ /* 0x000f220000100a00 */
[----:B------:R-:W-:-:S03]  /*6230*/  DFMA R162, R100, R134, R162 ;  /* 0x0000008664a2722b */ /* 0x000fc600000000a2 */
[----:B------:R-:W4:Y:S01]  /*6240*/  LDL.64 R112, [R1+0x260] ;  /* 0x0002600001707983 */ /* 0x000f220000100a00 */
[----:B------:R-:W-:-:S03]  /*6250*/  DFMA R2, R138, R134, R2 ;  /* 0x000000868a02722b */ /* 0x000fc60000000002 */
[----:B------:R-:W4:Y:S01]  /*6260*/  LDL.64 R100, [R1+0x268] ;  /* 0x0002680001647983 */ /* 0x000f220000100a00 */
[----:B------:R-:W-:-:S03]  /*6270*/  DFMA R4, R118, R134, R4 ;  /* 0x000000867604722b */ /* 0x000fc60000000004 */
[----:B------:R0:W5:Y:S01]  /*6280*/  LDL.LU.64 R138, [R1+0x358] ;  /* 0x00035800018a7983 */ /* 0x0001620000300a00 */
[----:B------:R-:W-:-:S03]  /*6290*/  DFMA R160, R110, R134, R160 ;  /* 0x000000866ea0722b */ /* 0x000fc600000000a0 */
[----:B------:R0:W5:Y:S04]  /*62a0*/  LDL.LU.64 R118, [R1+0x350] ;  /* 0x0003500001767983 */ /* 0x0001680000300a00 */
[----:B------:R-:W4:Y:S01]  /*62b0*/  LDL.64 R110, [R1+0x270] ;  /* 0x00027000016e7983 */ /* 0x000f220000100a00 */
[-C--:B------:R-:W-:Y:S02]  /*62c0*/  DFMA R136, R116, R134.reuse, R136 ;  /* 0x000000867488722b */ /* 0x080fe40000000088 */
[----:B------:R-:W-:Y:S01]  /*62d0*/  DFMA R152, R90, R134, R152 ;  /* 0x000000865a98722b */ /* 0x000fe20000000098 */
[----:B------:R0:W5:Y:S04]  /*62e0*/  LDL.LU.64 R116, [R1+0x348] ;  /* 0x0003480001747983 */ /* 0x0001680000300a00 */
[----:B------:R-:W4:Y:S01]  /*62f0*/  LDL.64 R134, [R1+0x250] ;  /* 0x0002500001867983 */ /* 0x000f220000100a00 */
[----:B------:R-:W-:-:S03]  /*6300*/  DFMA R2, R114, R132, R2 ;  /* 0x000000847202722b */ /* 0x000fc60000000002 */
        /* <DEDUP_REMOVED lines=19> */
[-C--:B------:R-:W-:Y:S02]  /*6440*/  DFMA R152, R86, R130.reuse, R152 ;  /* 0x000000825698722b */ /* 0x080fe40000000098 */
[-C--:B--2---:R-:W-:Y:S01]  /*6450*/  DFMA R164, R108, R130.reuse, R164 ;  /* 0x000000826ca4722b */ /* 0x084fe200000000a4 */
        /* <DEDUP_REMOVED lines=12> */
[----:B------:R-:W-:-:S03]  /*6520*/  DFMA R136, R110, R130, R136 ;  /* 0x000000826e88722b */ /* 0x000fc60000000088 */
[----:B------:R0:W5:Y:S04]  /*6530*/  LDL.LU.64 R110, [R1+0x330] ;  /* 0x00033000016e7983 */ /* 0x0001680000300a00 */
[----:B------:R-:W4:Y:S01]  /*6540*/  LDL.64 R130, [R1+0x280] ;  /* 0x0002800001827983 */ /* 0x000f220000100a00 */
[----:B------:R-:W-:-:S03]  /*6550*/  DFMA R6, R134, R128, R6 ;  /* 0x000000808606722b */ /* 0x000fc60000000006 */
[----:B------:R-:W4:Y:S01]  /*6560*/  LDL.64 R134, [R1+0xa8] ;  /* 0x0000a80001867983 */ /* 0x000f220000100a00 */
[----:B------:R-:W-:-:S03]  /*6570*/  DFMA R156, R132, R128, R156 ;  /* 0x00000080849c722b */ /* 0x000fc6000000009c */
[----:B------:R-:W4:Y:S01]  /*6580*/  LDL.64 R132, [R1+0x78] ;  /* 0x0000780001847983 */ /* 0x000f220000100a00 */
[----:B------:R-:W-:-:S08]  /*6590*/  DFMA R152, R80, R128, R152 ;  /* 0x000000805098722b */ /* 0x000fd00000000098 */
[----:B------:R-:W-:-:S08]  /*65a0*/  DFMA R152, R76, R126, R152 ;  /* 0x0000007e4c98722b */ /* 0x000fd00000000098 */
[----:B------:R-:W-:Y:S02]  /*65b0*/  DFMA R152, R72, R124, R152 ;  /* 0x0000007c4898722b */ /* 0x000fe40000000098 */
[-C--:B--2---:R-:W-:Y:S01]  /*65c0*/  DFMA R136, R108, R128.reuse, R136 ;  /* 0x000000806c88722b */ /* 0x084fe20000000088 */
[----:B------:R-:W2:Y:S01]  /*65d0*/  LDL.64 R108, [R1+0x70] ;  /* 0x00007000016c7983 */ /* 0x000ea20000100a00 */
[----:B---3--:R-:W-:-:S03]  /*65e0*/  DFMA R162, R106, R128, R162 ;  /* 0x000000806aa2722b */ /* 0x008fc600000000a2 */
[----:B------:R-:W3:Y:S01]  /*65f0*/  LDL.64 R106, [R1+0x60] ;  /* 0x00006000016a7983 */ /* 0x000ee20000100a00 */
[----:B----4-:R-:W-:-:S03]  /*6600*/  DFMA R2, R104, R128, R2 ;  /* 0x000000806802722b */ /* 0x010fc60000000002 */
[----:B------:R-:W4:Y:S01]  /*6610*/  LDL.64 R104, [R1+0x170] ;  /* 0x0001700001687983 */ /* 0x000f220000100a00 */
[----:B------:R-:W-:-:S03]  /*6620*/  DFMA R164, R130, R128, R164 ;  /* 0x0000008082a4722b */ /* 0x000fc600000000a4 */
[----:B------:R-:W3:Y:S01]  /*6630*/  LDL.64 R130, [R1+0x68] ;  /* 0x0000680001827983 */ /* 0x000ee20000100a00 */
[-C--:B------:R-:W-:Y:S02]  /*6640*/  DFMA R4, R102, R128.reuse, R4 ;  /* 0x000000806604722b */ /* 0x080fe40000000004 */
[----:B------:R-:W-:Y:S01]  /*6650*/  DFMA R160, R100, R128, R160 ;  /* 0x0000008064a0722b */ /* 0x000fe200000000a0 */
[----:B------:R-:W3:Y:S04]  /*6660*/  LDL.64 R102, [R1+0x80] ;  /* 0x0000800001667983 */ /* 0x000ee80000100a00 */
[----:B------:R-:W3:Y:S04]  /*6670*/  LDL.64 R100, [R1+0x168] ;  /* 0x0001680001647983 */ /* 0x000ee80000100a00 */
[----:B------:R-:W3:Y:S01]  /*6680*/  LDL.64 R128, [R1+0x150] ;  /* 0x0001500001807983 */ /* 0x000ee20000100a00 */
[----:B------:R-:W-:-:S02]  /*6690*/  DFMA R152, R68, R122, R152 ;  /* 0x0000007a4498722b */ /* 0x000fc40000000098 */
[----:B------:R-:W-:Y:S01]  /*66a0*/  DFMA R136, R134, R126, R136 ;  /* 0x0000007e8688722b */ /* 0x000fe20000000088 */
[----:B------:R-:W3:Y:S05]  /*66b0*/  LDL.64 R134, [R1+0x88] ;  /* 0x0000880001867983 */ /* 0x000eea0000100a00 */
[----:B------:R-:W-:-:S08]  /*66c0*/  DADD R152, -R66, R152 ;  /* 0x0000000042987229 */ /* 0x000fd00000000198 */
[----:B------:R-:W-:Y:S02]  /*66d0*/  DSETP.LT.AND P0, PT, |R152|, R62, !P0 ;  /* 0x0000003e9800722a */ /* 0x000fe40004701200 */
[----:B------:R-:W3:Y:S01]  /*66e0*/  LDL.64 R152, [R1+0x128] ;  /* 0x0001280001987983 */ /* 0x000ee20000100a00 */
[----:B------:R-:W-:-:S03]  /*66f0*/  DFMA R160, R132, R126, R160 ;  /* 0x0000007e84a0722b */ /* 0x000fc600000000a0 */
[----:B------:R-:W3:Y:S05]  /*6700*/  LDL.64 R132, [R1+0x48] ;  /* 0x0000480001847983 */ /* 0x000eea0000100a00 */
[----:B--2---:R-:W-:Y:S02]  /*6710*/  DFMA R160, R108, R124, R160 ;  /* 0x0000007c6ca0722b */ /* 0x004fe400000000a0 */
[----:B----4-:R-:W-:Y:S02]  /*6720*/  DFMA R164, R104, R126, R164 ;  /* 0x0000007e68a4722b */ /* 0x010fe400000000a4 */
[----:B---3--:R-:W-:Y:S01]  /*6730*/  DFMA R136, R130, R124, R136 ;  /* 0x0000007c8288722b */ /* 0x008fe20000000088 */
[----:B------:R-:W2:Y:S01]  /*6740*/  LDL.64 R130, [R1+0x40] ;  /* 0x0000400001827983 */ /* 0x000ea20000100a00 */
[----:B------:R-:W-:-:S03]  /*6750*/  DFMA R4, R102, R126, R4 ;  /* 0x0000007e6604722b */ /* 0x000fc60000000004 */
[----:B------:R0:W5:Y:S03]  /*6760*/  LDL.LU.64 R108, [R1+0x328] ;  /* 0x00032800016c7983 */ /* 0x0001660000300a00 */
[----:B------:R-:W-:Y:S01]  /*6770*/  DFMA R136, R106, R122, R136 ;  /* 0x0000007a6a88722b */ /* 0x000fe20000000088 */
[----:B------:R0:W5:Y:S01]  /*6780*/  LDL.LU.64 R106, [R1+0x320] ;  /* 0x00032000016a7983 */ /* 0x0001620000300a00 */
[----:B------:R-:W-:-:S03]  /*6790*/  DFMA R6, R100, R126, R6 ;  /* 0x0000007e6406722b */ /* 0x000fc60000000006 */
[----:B------:R0:W5:Y:S01]  /*67a0*/  LDL.LU.64 R104, [R1+0x318] ;  /* 0x0003180001687983 */ /* 0x0001620000300a00 */
[----:B------:R-:W-:-:S03]  /*67b0*/  DFMA R156, R128, R126, R156 ;  /* 0x0000007e809c722b */ /* 0x000fc6000000009c */
[----:B------:R0:W5:Y:S04]  /*67c0*/  LDL.LU.64 R102, [R1+0x310] ;  /* 0x0003100001667983 */ /* 0x0001680000300a00 */
[----:B------:R0:W5:Y:S04]  /*67d0*/  LDL.LU.64 R100, [R1+0x308] ;  /* 0x0003080001647983 */ /* 0x0001680000300a00 */
[----:B------:R-:W3:Y:S01]  /*67e0*/  LDL.64 R128, [R1+0x2f0] ;  /* 0x0002f00001807983 */ /* 0x000ee20000100a00 */
[----:B------:R-:W-:Y:S02]  /*67f0*/  DFMA R2, R134, R126, R2 ;  /* 0x0000007e8602722b */ /* 0x000fe40000000002 */
[----:B------:R-:W-:-:S02]  /*6800*/  DFMA R4, R50, R124, R4 ;  /* 0x0000007c3204722b */ /* 0x000fc40000000004 */
[----:B------:R-:W-:Y:S02]  /*6810*/  DFMA R160, R58, R122, R160 ;  /* 0x0000007a3aa0722b */ /* 0x000fe400000000a0 */
[----:B------:R-:W-:Y:S02]  /*6820*/  DADD R136, -R60, R136 ;  /* 0x000000003c887229 */ /* 0x000fe40000000188 */
[----:B------:R-:W-:Y:S02]  /*6830*/  DFMA R162, R152, R126, R162 ;  /* 0x0000007e98a2722b */ /* 0x000fe400000000a2 */
[----:B------:R-:W-:Y:S02]  /*6840*/  DFMA R2, R52, R124, R2 ;  /* 0x0000007c3402722b */ /* 0x000fe40000000002 */
[----:B------:R-:W-:Y:S02]  /*6850*/  DFMA R4, R42, R122, R4 ;  /* 0x0000007a2a04722b */ /* 0x000fe40000000004 */
[----:B------:R-:W-:-:S02]  /*6860*/  DADD R160, -R46, R160 ;  /* 0x000000002ea07229 */ /* 0x000fc400000001a0 */
[----:B------:R-:W-:Y:S02]  /*6870*/  DSETP.LT.AND P0, PT, |R136|, R48, P0 ;  /* 0x000000308800722a */ /* 0x000fe40000701200 */
[----:B------:R-:W-:Y:S02]  /*6880*/  DFMA R162, R54, R124, R162 ;  /* 0x0000007c36a2722b */ /* 0x000fe400000000a2 */
[----:B------:R-:W-:Y:S02]  /*6890*/  DFMA R2, R38, R122, R2 ;  /* 0x0000007a2602722b */ /* 0x000fe40000000002 */
[----:B------:R-:W-:Y:S02]  /*68a0*/  DADD R4, -R40, R4 ;  /* 0x0000000028047229 */ /* 0x000fe40000000104 */
[----:B------:R-:W-:Y:S02]  /*68b0*/  DFMA R156, R56, R124, R156 ;  /* 0x0000007c389c722b */ /* 0x000fe4000000009c */
[----:B------:R-:W-:-:S02]  /*68c0*/  DSETP.LT.AND P0, PT, |R160|, R44, P0 ;  /* 0x0000002ca000722a */ /* 0x000fc40000701200 */
[-C--:B------:R-:W-:Y:S02]  /*68d0*/  DFMA R162, R26, R122.reuse, R162 ;  /* 0x0000007a1aa2722b */ /* 0x080fe400000000a2 */
[----:B------:R-:W-:Y:S02]  /*68e0*/  DADD R2, -R34, R2 ;  /* 0x0000000022027229 */ /* 0x000fe40000000102 */
[----:B------:R-:W-:Y:S02]  /*68f0*/  DSETP.LT.AND P0, PT, |R4|, R36, P0 ;  /* 0x000000240400722a */ /* 0x000fe40000701200 */
[----:B------:R-:W-:Y:S02]  /*6900*/  DFMA R156, R28, R122, R156 ;  /* 0x0000007a1c9c722b */ /* 0x000fe4000000009c */
[----:B------:R-:W-:Y:S02]  /*6910*/  DADD R162, -R22, R162 ;  /* 0x0000000016a27229 */ /* 0x000fe400000001a2 */
[----:B------:R-:W-:-:S02]  /*6920*/  DFMA R164, R132, R124, R164 ;  /* 0x0000007c84a4722b */ /* 0x000fc400000000a4 */
[----:B------:R-:W-:Y:S02]  /*6930*/  DSETP.LT.AND P0, PT, |R2|, R24, P0 ;  /* 0x000000180200722a */ /* 0x000fe40000701200 */
[----:B------:R-:W-:-:S04]  /*6940*/  DADD R156, -R18, R156 ;  /* 0x00000000129c7229 */ /* 0x000fc8000000019c */
[----:B------:R-:W-:Y:S02]  /*6950*/  DSETP.LT.AND P0, PT, |R162|, R20, P0 ;  /* 0x00000014a200722a */ /* 0x000fe40000701200 */
[----:B------:R-:W-:-:S04]  /*6960*/  DFMA R164, R32, R122, R164 ;  /* 0x0000007a20a4722b */ /* 0x000fc800000000a4 */
[----:B------:R-:W-:-:S04]  /*6970*/  DSETP.LT.AND P0, PT, |R156|, R16, P0 ;  /* 0x000000109c00722a */ /* 0x000fc80000701200 */
[----:B------:R-:W-:Y:S01]  /*6980*/  DADD R164, -R12, R164 ;  /* 0x000000000ca47229 */ /* 0x000fe200000001a4 */
[----:B------:R-:W-:Y:S01]  /*6990*/  LOP3.LUT R0, R0, 0xfffffffd, RZ, 0xc0, !PT ;  /* 0xfffffffd00007812 */ /* 0x000fe200078ec0ff */
[----:B------:R-:W-:Y:S01]  /*69a0*/  BSSY.RECONVERGENT B0, `(.L_x_62) ;  /* 0x0000030000007945 */ /* 0x000fe20003800200 */
[----:B--2---:R-:W-:-:S08]  /*69b0*/  DFMA R6, R130, R124, R6 ;  /* 0x0000007c8206722b */ /* 0x004fd00000000006 */
[----:B------:R-:W-:-:S08]  /*69c0*/  DFMA R6, R30, R122, R6 ;  /* 0x0000007a1e06722b */ /* 0x000fd00000000006 */
[----:B------:R-:W-:-:S08]  /*69d0*/  DADD R6, -R14, R6 ;  /* 0x000000000e067229 */ /* 0x000fd00000000106 */
[----:B------:R-:W-:Y:S01]  /*69e0*/  DSETP.LT.AND P0, PT, |R6|, R10, P0 ;  /* 0x0000000a0600722a */ /* 0x000fe20000701200 */
[----:B---3--:R-:W-:-:S05]  /*69f0*/  LOP3.LUT R2, R129, R121, RZ, 0xfc, !PT ;  /* 0x0000007981027212 */ /* 0x008fca00078efcff */
[----:B------:R-:W-:Y:S01]  /*6a00*/  DSETP.LT.AND P2, PT, |R164|, R8, P0 ;  /* 0x00000008a400722a */ /* 0x000fe20000741200 */
[----:B------:R-:W-:-:S13]  /*6a10*/  ISETP.NE.U32.AND P0, PT, R2, RZ, PT ;  /* 0x000000ff0200720c */ /* 0x000fda0003f05070 */
[----:B------:R-:W-:Y:S01]  /*6a20*/  @P2 LOP3.LUT R0, R0, 0x2, RZ, 0xfc, !PT ;  /* 0x0000000200002812 */ /* 0x000fe200078efcff */
[----:B0-----:R-:W-:Y:S06]  /*6a30*/  @P0 BRA `(.L_x_63) ;  /* 0x00000000005c0947 */ /* 0x001fec0003800000 */
[----:B------:R-:W0:Y:S01]  /*6a40*/  I2F.U32.RP R2, R120 ;  /* 0x0000007800027306 */ /* 0x000e220000209000 */
[----:B------:R-:W-:Y:S01]  /*6a50*/  ISETP.NE.U32.AND P3, PT, R120, RZ, PT ;  /* 0x000000ff7800720c */ /* 0x000fe20003f65070 */
[----:B------:R-:W-:-:S06]  /*6a60*/  IMAD.MOV.U32 R125, RZ, RZ, RZ ;  /* 0x000000ffff7d7224 */ /* 0x000fcc00078e00ff */
[----:B0-----:R-:W0:Y:S02]  /*6a70*/  MUFU.RCP R2, R2 ;  /* 0x0000000200027308 */ /* 0x001e240000001000 */
[----:B0-----:R-:W-:-:S06]  /*6a80*/  VIADD R2, R2, 0xffffffe ;  /* 0x0ffffffe02027836 */ /* 0x001fcc0000000000 */
[----:B------:R0:W1:Y:S02]  /*6a90*/  F2I.FTZ.U32.TRUNC.NTZ R3, R2 ;  /* 0x0000000200037305 */ /* 0x000064000021f000 */
[----:B0-----:R-:W-:-:S05]  /*6aa0*/  IADD3 R2, PT, PT, RZ, -R120, RZ ;  /* 0x80000078ff027210 */ /* 0x001fca0007ffe0ff */
[----:B-1----:R-:W-:Y:S02]  /*6ab0*/  IMAD R4, R2, R3, RZ ;  /* 0x0000000302047224 */ /* 0x002fe400078e02ff */
[----:B------:R-:W-:-:S04]  /*6ac0*/  IMAD.MOV.U32 R2, RZ, RZ, RZ ;  /* 0x000000ffff027224 */ /* 0x000fc800078e00ff */
        /* <DEDUP_REMOVED lines=14> */
.L_x_63:
        /* <DEDUP_REMOVED lines=15> */
.L_x_64:
[----:B------:R-:W-:Y:S05]  /*6ca0*/  BSYNC.RECONVERGENT B0 ;  /* 0x0000000000007941 */ /* 0x000fea0003800200 */
.L_x_62:
[----:B------:R-:W-:Y:S01]  /*6cb0*/  IMAD.MOV.U32 R3, RZ, RZ, R2 ;  /* 0x000000ffff037224 */ /* 0x000fe200078e0002 */
[----:B------:R-:W-:Y:S01]  /*6cc0*/  MOV R2, R6 ;  /* 0x0000000600027202 */ /* 0x000fe20000000f00 */
[----:B------:R-:W-:Y:S03]  /*6cd0*/  BSSY.RECONVERGENT B0, `(.L_x_65) ;  /* 0x000002d000007945 */ /* 0x000fe60003800200 */
[----:B------:R0:W1:Y:S02]  /*6ce0*/  I2F.F64.S64 R122, R2 ;  /* 0x00000002007a7312 */ /* 0x0000640000301c00 */
[----:B0----5:R-:W-:-:S04]  /*6cf0*/  LOP3.LUT R2, R125, R119, RZ, 0xfc, !PT ;  /* 0x000000777d027212 */ /* 0x021fc800078efcff */
[----:B------:R-:W-:Y:S01]  /*6d00*/  ISETP.NE.U32.AND P0, PT, R2, RZ, PT ;  /* 0x000000ff0200720c */ /* 0x000fe20003f05070 */
[----:B-1----:R-:W-:-:S12]  /*6d10*/  DFMA R122, R154, R122, R158 ;  /* 0x0000007a9a7a722b */ /* 0x002fd8000000009e */
[----:B------:R-:W-:Y:S05]  /*6d20*/  @P0 BRA `(.L_x_66) ;  /* 0x00000000005c0947 */ /* 0x000fea0003800000 */
[----:B------:R-:W0:Y:S01]  /*6d30*/  I2F.U32.RP R2, R118 ;  /* 0x0000007600027306 */ /* 0x000e220000209000 */
[----:B------:R-:W-:Y:S01]  /*6d40*/  ISETP.NE.U32.AND P3, PT, R118, RZ, PT ;  /* 0x000000ff7600720c */ /* 0x000fe20003f65070 */
[----:B------:R-:W-:-:S06]  /*6d50*/  IMAD.MOV.U32 R127, RZ, RZ, RZ ;  /* 0x000000ffff7f7224 */ /* 0x000fcc00078e00ff */
[----:B0-----:R-:W0:Y:S02]  /*6d60*/  MUFU.RCP R2, R2 ;  /* 0x0000000200027308 */ /* 0x001e240000001000 */
[----:B0-----:R-:W-:-:S06]  /*6d70*/  VIADD R2, R2, 0xffffffe ;  /* 0x0ffffffe02027836 */ /* 0x001fcc0000000000 */
[----:B------:R0:W1:Y:S02]  /*6d80*/  F2I.FTZ.U32.TRUNC.NTZ R3, R2 ;  /* 0x0000000200037305 */ /* 0x000064000021f000 */
[----:B0-----:R-:W-:-:S04]  /*6d90*/  IMAD.MOV R2, RZ, RZ, -R118 ;  /* 0x000000ffff027224 */ /* 0x001fc800078e0a76 */
[----:B-1----:R-:W-:Y:S01]  /*6da0*/  IMAD R4, R2, R3, RZ ;  /* 0x0000000302047224 */ /* 0x002fe200078e02ff */
[----:B------:R-:W-:-:S05]  /*6db0*/  MOV R2, RZ ;  /* 0x000000ff00027202 */ /* 0x000fca0000000f00 */
[----:B------:R-:W-:-:S06]  /*6dc0*/  IMAD.HI.U32 R4, R3, R4, R2 ;  /* 0x0000000403047227 */ /* 0x000fcc00078e0002 */
[----:B------:R-:W-:-:S04]  /*6dd0*/  IMAD.HI.U32 R126, R4, R124, RZ ;  /* 0x0000007c047e7227 */ /* 0x000fc800078e00ff */
[----:B------:R-:W-:-:S04]  /*6de0*/  IMAD.MOV R2, RZ, RZ, -R126 ;  /* 0x000000ffff027224 */ /* 0x000fc800078e0a7e */
[----:B------:R-:W-:-:S05]  /*6df0*/  IMAD R2, R118, R2, R124 ;  /* 0x0000000276027224 */ /* 0x000fca00078e027c */
[----:B------:R-:W-:-:S13]  /*6e00*/  ISETP.GE.U32.AND P0, PT, R2, R118, PT ;  /* 0x000000760200720c */ /* 0x000fda0003f06070 */
[----:B------:R-:W-:Y:S01]  /*6e10*/  @P0 IMAD.IADD R2, R2, 0x1, -R118 ;  /* 0x0000000102020824 */ /* 0x000fe200078e0a76 */
[----:B------:R-:W-:-:S04]  /*6e20*/  @P0 IADD3 R126, PT, PT, R126, 0x1, RZ ;  /* 0x000000017e7e0810 */ /* 0x000fc80007ffe0ff */
[----:B------:R-:W-:Y:S02]  /*6e30*/  ISETP.GE.U32.AND P2, PT, R2, R118, PT ;  /* 0x000000760200720c */ /* 0x000fe40003f46070 */
[----:B------:R-:W-:-:S11]  /*6e40*/  MOV R2, RZ ;  /* 0x000000ff00027202 */ /* 0x000fd60000000f00 */
[----:B------:R-:W-:Y:S01]  /*6e50*/  @P2 VIADD R126, R126, 0x1 ;  /* 0x000000017e7e2836 */ /* 0x000fe20000000000 */
[----:B------:R-:W-:-:S05]  /*6e60*/  @!P3 LOP3.LUT R126, RZ, R118, RZ, 0x33, !PT ;  /* 0x00000076ff7eb212 */ /* 0x000fca00078e33ff */
[----:B------:R-:W-:-:S04]  /*6e70*/  IMAD.MOV R6, RZ, RZ, -R126 ;  /* 0x000000ffff067224 */ /* 0x000fc800078e0a7e */
[----:B------:R-:W-:Y:S01]  /*6e80*/  IMAD R6, R118, R6, R124 ;  /* 0x0000000676067224 */ /* 0x000fe200078e027c */
[----:B------:R-:W-:Y:S06]  /*6e90*/  BRA `(.L_x_67) ;  /* 0x0000000000407947 */ /* 0x000fec0003800000 */
.L_x_66:
        /* <DEDUP_REMOVED lines=10> */
[----:B------:R-:W-:Y:S02]  /*6f40*/  IMAD.MOV.U32 R126, RZ, RZ, R4 ;  /* 0x000000ffff7e7224 */ /* 0x000fe400078e0004 */
[----:B------:R-:W-:-:S04]  /*6f50*/  IMAD.WIDE.U32 R6, R118, R2, R6 ;  /* 0x0000000276067225 */ /* 0x000fc800078e0006 */
[----:B------:R-:W-:Y:S02]  /*6f60*/  IMAD R5, R5, R118, RZ ;  /* 0x0000007605057224 */ /* 0x000fe400078e02ff */
[----:B------:R-:W-:Y:S02]  /*6f70*/  IMAD.MOV.U32 R127, RZ, RZ, R3 ;  /* 0x000000ffff7f7224 */ /* 0x000fe400078e0003 */
[----:B------:R-:W-:-:S05]  /*6f80*/  IMAD R2, R119, R2, R5 ;  /* 0x0000000277027224 */ /* 0x000fca00078e0205 */
[----:B------:R-:W-:-:S07]  /*6f90*/  IADD3 R2, PT, PT, R2, R7, RZ ;  /* 0x0000000702027210 */ /* 0x000fce0007ffe0ff */
.L_x_67:
[----:B------:R-:W-:Y:S05]  /*6fa0*/  BSYNC.RECONVERGENT B0 ;  /* 0x0000000000007941 */ /* 0x000fea0003800200 */
.L_x_65:
[----:B------:R-:W-:Y:S01]  /*6fb0*/  MOV R3, R2 ;  /* 0x0000000200037202 */ /* 0x000fe20000000f00 */
[----:B------:R-:W-:Y:S01]  /*6fc0*/  IMAD.MOV.U32 R2, RZ, RZ, R6 ;  /* 0x000000ffff027224 */ /* 0x000fe200078e0006 */
[----:B------:R-:W-:Y:S03]  /*6fd0*/  BSSY.RECONVERGENT B0, `(.L_x_68) ;  /* 0x000002d000007945 */ /* 0x000fe60003800200 */
[----:B------:R0:W1:Y:S02]  /*6fe0*/  I2F.F64.S64 R124, R2 ;  /* 0x00000002007c7312 */ /* 0x0000640000301c00 */
[----:B0-----:R-:W-:-:S04]  /*6ff0*/  LOP3.LUT R2, R127, R117, RZ, 0xfc, !PT ;  /* 0x000000757f027212 */ /* 0x001fc800078efcff */
        /* <DEDUP_REMOVED lines=26> */
.L_x_69:
        /* <DEDUP_REMOVED lines=9> */
[----:B------:R-:W-:Y:S01]  /*7230*/  IMAD.MOV.U32 R128, RZ, RZ, R4 ;  /* 0x000000ffff807224 */ /* 0x000fe200078e0004 */
[----:B------:R-:W-:Y:S01]  /*7240*/  MOV R129, R3 ;  /* 0x0000000300817202 */ /* 0x000fe20000000f00 */
[----:B------:R-:W-:Y:S02]  /*7250*/  IMAD.X R5, RZ, RZ, ~R3, P0 ;  /* 0x000000ffff057224 */ /* 0x000fe400000e0e03 */
[----:B------:R-:W-:-:S04]  /*7260*/  IMAD.WIDE.U32 R6, R116, R2, R6 ;  /* 0x0000000274067225 */ /* 0x000fc800078e0006 */
[----:B------:R-:W-:-:S04]  /*7270*/  IMAD R5, R5, R116, RZ ;  /* 0x0000007405057224 */ /* 0x000fc800078e02ff */
[----:B------:R-:W-:-:S04]  /*7280*/  IMAD R2, R117, R2, R5 ;  /* 0x0000000275027224 */ /* 0x000fc800078e0205 */
[----:B------:R-:W-:-:S07]  /*7290*/  IMAD.IADD R2, R2, 0x1, R7 ;  /* 0x0000000102027824 */ /* 0x000fce00078e0207 */
.L_x_70:
[----:B------:R-:W-:Y:S05]  /*72a0*/  BSYNC.RECONVERGENT B0 ;  /* 0x0000000000007941 */ /* 0x000fea0003800200 */
.L_x_68:
[----:B------:R-:W2:Y:S01]  /*72b0*/  LDL.64 R4, [R1+0x10] ;  /* 0x0000100001047983 */ /* 0x000ea20000100a00 */
[----:B------:R-:W-:Y:S01]  /*72c0*/  IMAD.MOV.U32 R3, RZ, RZ, R2 ;  /* 0x000000ffff037224 */ /* 0x000fe200078e0002 */
[----:B------:R-:W-:Y:S01]  /*72d0*/  BSSY.RECONVERGENT B0, `(.L_x_71) ;  /* 0x000002e000007945 */ /* 0x000fe20003800200 */
[----:B------:R-:W-:-:S04]  /*72e0*/  IMAD.MOV.U32 R2, RZ, RZ, R6 ;  /* 0x000000ffff027224 */ /* 0x000fc800078e0006 */
[----:B------:R0:W2:Y:S02]  /*72f0*/  I2F.F64.S64 R126, R2 ;  /* 0x00000002007e7312 */ /* 0x0000a40000301c00 */
[----:B0-----:R-:W-:-:S04]  /*7300*/  LOP3.LUT R2, R129, R115, RZ, 0xfc, !PT ;  /* 0x0000007381027212 */ /* 0x001fc800078efcff */
[----:B------:R-:W-:Y:S01]  /*7310*/  ISETP.NE.U32.AND P0, PT, R2, RZ, PT ;  /* 0x000000ff0200720c */ /* 0x000fe20003f05070 */
[----:B--2---:R-:W-:-:S12]  /*7320*/  DFMA R126, R146, R126, R4 ;  /* 0x0000007e927e722b */ /* 0x004fd80000000004 */
[----:B------:R-:W-:Y:S05]  /*7330*/  @P0 BRA `(.L_x_72) ;  /* 0x00000000005c0947 */ /* 0x000fea0003800000 */
[----:B------:R-:W0:Y:S01]  /*7340*/  I2F.U32.RP R2, R114 ;  /* 0x0000007200027306 */ /* 0x000e220000209000 */
[----:B------:R-:W-:Y:S02]  /*7350*/  ISETP.NE.U32.AND P3, PT, R114, RZ, PT ;  /* 0x000000ff7200720c */ /* 0x000fe40003f65070 */
[----:B------:R-:W-:-:S05]  /*7360*/  MOV R131, RZ ;  /* 0x000000ff00837202 */ /* 0x000fca0000000f00 */
[----:B0-----:R-:W0:Y:S02]  /*7370*/  MUFU.RCP R2, R2 ;  /* 0x0000000200027308 */ /* 0x001e240000001000 */
[----:B0-----:R-:W-:-:S06]  /*7380*/  IADD3 R2, PT, PT, R2, 0xffffffe, RZ ;  /* 0x0ffffffe02027810 */ /* 0x001fcc0007ffe0ff */
[----:B------:R0:W1:Y:S02]  /*7390*/  F2I.FTZ.U32.TRUNC.NTZ R3, R2 ;  /* 0x0000000200037305 */ /* 0x000064000021f000 */
[----:B0-----:R-:W-:-:S04]  /*73a0*/  IMAD.MOV R2, RZ, RZ, -R114 ;  /* 0x000000ffff027224 */ /* 0x001fc800078e0a72 */
[----:B-1----:R-:W-:Y:S02]  /*73b0*/  IMAD R4, R2, R3, RZ ;  /* 0x0000000302047224 */ /* 0x002fe400078e02ff */
[----:B------:R-:W-:-:S04]  /*73c0*/  IMAD.MOV.U32 R2, RZ, RZ, RZ ;  /* 0x000000ffff027224 */ /* 0x000fc800078e00ff */
        /* <DEDUP_REMOVED lines=14> */
.L_x_72:
        /* <DEDUP_REMOVED lines=16> */
.L_x_73:
[----:B------:R-:W-:Y:S05]  /*75b0*/  BSYNC.RECONVERGENT B0 ;  /* 0x0000000000007941 */ /* 0x000fea0003800200 */
.L_x_71:
[----:B------:R-:W2:Y:S01]  /*75c0*/  LDL.64 R4, [R1+0x18] ;  /* 0x0000180001047983 */ /* 0x000ea20000100a00 */
[----:B------:R-:W-:Y:S01]  /*75d0*/  IMAD.MOV.U32 R3, RZ, RZ, R2 ;  /* 0x000000ffff037224 */ /* 0x000fe200078e0002 */
[----:B------:R-:W-:Y:S01]  /*75e0*/  MOV R2, R6 ;  /* 0x0000000600027202 */ /* 0x000fe20000000f00 */
[----:B------:R-:W-:Y:S03]  /*75f0*/  BSSY.RECONVERGENT B0, `(.L_x_74) ;  /* 0x000002d000007945 */ /* 0x000fe60003800200 */
[----:B------:R0:W2:Y:S02]  /*7600*/  I2F.F64.S64 R128, R2 ;  /* 0x0000000200807312 */ /* 0x0000a40000301c00 */
[----:B0-----:R-:W-:-:S04]  /*7610*/  LOP3.LUT R2, R131, R113, RZ, 0xfc, !PT ;  /* 0x0000007183027212 */ /* 0x001fc800078efcff */
[----:B------:R-:W-:Y:S01]  /*7620*/  ISETP.NE.U32.AND P0, PT, R2, RZ, PT ;  /* 0x000000ff0200720c */ /* 0x000fe20003f05070 */
[----:B--2---:R-:W-:-:S12]  /*7630*/  DFMA R128, R144, R128, R4 ;  /* 0x000000809080722b */ /* 0x004fd80000000004 */
        /* <DEDUP_REMOVED lines=24> */
.L_x_75:
        /* <DEDUP_REMOVED lines=16> */
.L_x_76:
[----:B------:R-:W-:Y:S05]  /*78c0*/  BSYNC.RECONVERGENT B0 ;  /* 0x0000000000007941 */ /* 0x000fea0003800200 */
.L_x_74:
[----:B------:R-:W2:Y:S04]  /*78d0*/  LDL.64 R134, [R1+0x28] ;  /* 0x0000280001867983 */ /* 0x000ea80000100a00 */
[----:B------:R-:W2:Y:S01]  /*78e0*/  LDL.64 R4, [R1+0x20] ;  /* 0x0000200001047983 */ /* 0x000ea20000100a00 */
[----:B------:R-:W-:Y:S01]  /*78f0*/  MOV R3, R2 ;  /* 0x0000000200037202 */ /* 0x000fe20000000f00 */
[----:B------:R-:W-:Y:S01]  /*7900*/  IMAD.MOV.U32 R2, RZ, RZ, R6 ;  /* 0x000000ffff027224 */ /* 0x000fe200078e0006 */
        /* <DEDUP_REMOVED lines=29> */
.L_x_78:
        /* <DEDUP_REMOVED lines=16> */
.L_x_79:
[----:B------:R-:W-:Y:S05]  /*7be0*/  BSYNC.RECONVERGENT B0 ;  /* 0x0000000000007941 */ /* 0x000fea0003800200 */
.L_x_77:
[----:B------:R-:W-:Y:S01]  /*7bf0*/  IMAD.MOV.U32 R3, RZ, RZ, R2 ;  /* 0x000000ffff037224 */ /* 0x000fe200078e0002 */
[----:B------:R-:W-:Y:S01]  /*7c00*/  BSSY.RECONVERGENT B0, `(.L_x_80) ;  /* 0x000002e000007945 */ /* 0x000fe20003800200 */
[----:B------:R-:W-:-:S04]  /*7c10*/  IMAD.MOV.U32 R2, RZ, RZ, R6 ;  /* 0x000000ffff027224 */ /* 0x000fc800078e0006 */
[----:B------:R0:W1:Y:S02]  /*7c20*/  I2F.F64.S64 R132, R2 ;  /* 0x0000000200847312 */ /* 0x0000640000301c00 */
[----:B0-----:R-:W-:-:S04]  /*7c30*/  LOP3.LUT R2, R135, R109, RZ, 0xfc, !PT ;  /* 0x0000006d87027212 */ /* 0x001fc800078efcff */
[----:B------:R-:W-:Y:S01]  /*7c40*/  ISETP.NE.U32.AND P0, PT, R2, RZ, PT ;  /* 0x000000ff0200720c */ /* 0x000fe20003f05070 */
[----:B-1----:R-:W-:-:S12]  /*7c50*/  DFMA R132, R140, R132, R142 ;  /* 0x000000848c84722b */ /* 0x002fd8000000008e */
        /* <DEDUP_REMOVED lines=24> */
.L_x_81:
        /* <DEDUP_REMOVED lines=16> */
.L_x_82:
[----:B------:R-:W-:Y:S05]  /*7ee0*/  BSYNC.RECONVERGENT B0 ;  /* 0x0000000000007941 */ /* 0x000fea0003800200 */
.L_x_80:
        /* <DEDUP_REMOVED lines=32> */
.L_x_84:
        /* <DEDUP_REMOVED lines=16> */
.L_x_85:
[----:B------:R-:W-:Y:S05]  /*81f0*/  BSYNC.RECONVERGENT B0 ;  /* 0x0000000000007941 */ /* 0x000fea0003800200 */
.L_x_83:
        /* <DEDUP_REMOVED lines=32> */
.L_x_87:
        /* <DEDUP_REMOVED lines=8> */
[----:B------:R-:W-:-:S03]  /*8480*/  MOV R7, R153 ;  /* 0x0000009900077202 */ /* 0x000fc60000000f00 */
[----:B------:R-:W-:Y:S02]  /*8490*/  IMAD.X R5, RZ, RZ, ~R3, P0 ;  /* 0x000000ffff057224 */ /* 0x000fe400000e0e03 */
[----:B------:R-:W-:-:S04]  /*84a0*/  IMAD.WIDE.U32 R6, R104, R2, R6 ;  /* 0x0000000268067225 */ /* 0x000fc800078e0006 */
[----:B------:R-:W-:-:S04]  /*84b0*/  IMAD R5, R5, R104, RZ ;  /* 0x0000006805057224 */ /* 0x000fc800078e02ff */
[----:B------:R-:W-:Y:S02]  /*84c0*/  IMAD R2, R105, R2, R5 ;  /* 0x0000000269027224 */ /* 0x000fe400078e0205 */
[----:B------:R-:W-:Y:S02]  /*84d0*/  IMAD.MOV.U32 R5, RZ, RZ, R3 ;  /* 0x000000ffff057224 */ /* 0x000fe400078e0003 */
[----:B------:R-:W-:-:S07]  /*84e0*/  IMAD.IADD R2, R2, 0x1, R7 ;  /* 0x0000000102027824 */ /* 0x000fce00078e0207 */
.L_x_88:
[----:B------:R-:W-:Y:S05]  /*84f0*/  BSYNC.RECONVERGENT B0 ;  /* 0x0000000000007941 */ /* 0x000fea0003800200 */
.L_x_86:
        /* <DEDUP_REMOVED lines=11> */
[----:B------:R-:W-:-:S07]  /*85b0*/  ISETP.NE.U32.AND P2, PT, R100, RZ, PT ;  /* 0x000000ff6400720c */ /* 0x000fce0003f45070 */
[----:B0-----:R-:W0:Y:S02]  /*85c0*/  MUFU.RCP R2, R2 ;  /* 0x0000000200027308 */ /* 0x001e240000001000 */
[----:B0-----:R-:W-:-:S06]  /*85d0*/  VIADD R2, R2, 0xffffffe ;  /* 0x0ffffffe02027836 */ /* 0x001fcc0000000000 */
[----:B------:R0:W1:Y:S02]  /*85e0*/  F2I.FTZ.U32.TRUNC.NTZ R3, R2 ;  /* 0x0000000200037305 */ /* 0x000064000021f000 */
[----:B0-----:R-:W-:-:S05]  /*85f0*/  IADD3 R2, PT, PT, RZ, -R100, RZ ;  /* 0x80000064ff027210 */ /* 0x001fca0007ffe0ff */
[----:B-1----:R-:W-:Y:S02]  /*8600*/  IMAD R5, R2, R3, RZ ;  /* 0x0000000302057224 */ /* 0x002fe400078e02ff */
[----:B------:R-:W-:-:S04]  /*8610*/  IMAD.MOV.U32 R2, RZ, RZ, RZ ;  /* 0x000000ffff027224 */ /* 0x000fc800078e00ff */
[----:B------:R-:W-:-:S04]  /*8620*/  IMAD.HI.U32 R5, R3, R5, R2 ;  /* 0x0000000503057227 */ /* 0x000fc800078e0002 */
[----:B------:R-:W-:Y:S02]  /*8630*/  IMAD.MOV.U32 R3, RZ, RZ, RZ ;  /* 0x000000ffff037224 */ /* 0x000fe400078e00ff */
        /* <DEDUP_REMOVED lines=9> */
.L_x_90:
[----:B------:R-:W-:Y:S01]  /*86d0*/  MOV R3, R5 ;  /* 0x0000000500037202 */ /* 0x000fe20000000f00 */
[----:B------:R-:W-:Y:S01]  /*86e0*/  IMAD.MOV.U32 R6, RZ, RZ, R100 ;  /* 0x000000ffff067224 */ /* 0x000fe200078e0064 */
[----:B------:R-:W-:Y:S01]  /*86f0*/  MOV R2, 0x8720 ;  /* 0x0000872000027802 */ /* 0x000fe20000000f00 */
[----:B------:R-:W-:-:S07]  /*8700*/  IMAD.MOV.U32 R5, RZ, RZ, R101 ;  /* 0x000000ffff057224 */ /* 0x000fce00078e0065 */
[----:B------:R-:W-:Y:S05]  /*8710*/  CALL.REL.NOINC `($__internal_1_$__cuda_sm20_rem_s64) ;  /* 0x0000080000f07944 */ /* 0x000fea0003c00000 */
[----:B------:R-:W-:-:S07]  /*8720*/  MOV R2, R4 ;  /* 0x0000000400027202 */ /* 0x000fce0000000f00 */
.L_x_91:
[----:B------:R-:W-:Y:S05]  /*8730*/  BSYNC.RECONVERGENT B0 ;  /* 0x0000000000007941 */ /* 0x000fea0003800200 */
.L_x_89:
        /* <DEDUP_REMOVED lines=252> */
.L_x_93:
[----:B------:R-:W-:Y:S01]  /*9700*/  IMAD.MOV.U32 R6, RZ, RZ, R128 ;  /* 0x000000ffff067224 */ /* 0x000fe200078e0080 */
[----:B------:R-:W-:Y:S01]  /*9710*/  MOV R5, R129 ;  /* 0x0000008100057202 */ /* 0x000fe20000000f00 */
[----:B------:R-:W-:Y:S01]  /*9720*/  IMAD.MOV.U32 R4, RZ, RZ, R120 ;  /* 0x000000ffff047224 */ /* 0x000fe200078e0078 */
[----:B------:R-:W-:Y:S01]  /*9730*/  MOV R2, 0x9760 ;  /* 0x0000976000027802 */ /* 0x000fe20000000f00 */
[----:B------:R-:W-:-:S07]  /*9740*/  IMAD.MOV.U32 R3, RZ, RZ, R121 ;  /* 0x000000ffff037224 */ /* 0x000fce00078e0079 */
[----:B-----5:R-:W-:Y:S05]  /*9750*/  CALL.REL.NOINC `($__internal_0_$__cuda_sm20_div_s64) ;  /* 0x000007ec00907944 */ /* 0x020fea0003c00000 */
[----:B------:R-:W2:Y:S01]  /*9760*/  LDL.64 R122, [R1+0x2e8] ;  /* 0x0002e800017a7983 */ /* 0x000ea20000100a00 */
[----:B------:R-:W-:Y:S01]  /*9770*/  IADD3 R6, P0, PT, RZ, -R4, RZ ;  /* 0x80000004ff067210 */ /* 0x000fe20007f1e0ff */
[----:B------:R-:W-:Y:S01]  /*9780*/  IMAD.MOV.U32 R124, RZ, RZ, R4 ;  /* 0x000000ffff7c7224 */ /* 0x000fe200078e0004 */
[-C--:B------:R-:W-:Y:S02]  /*9790*/  MOV R125, R3.reuse ;  /* 0x00000003007d7202 */ /* 0x080fe40000000f00 */
[----:B------:R-:W-:-:S05]  /*97a0*/  IADD3.X R2, PT, PT, RZ, ~R3, RZ, P0, !PT ;  /* 0x80000003ff027210 */ /* 0x000fca00007fe4ff */
[----:B------:R-:W-:-:S04]  /*97b0*/  IMAD R2, R2, R120, RZ ;  /* 0x0000007802027224 */ /* 0x000fc800078e02ff */
[-C--:B------:R-:W-:Y:S02]  /*97c0*/  IMAD R2, R121, R6.reuse, R2 ;  /* 0x0000000679027224 */ /* 0x080fe400078e0202 */
[----:B--2---:R-:W-:-:S04]  /*97d0*/  IMAD.WIDE.U32 R6, R120, R6, R122 ;  /* 0x0000000678067225 */ /* 0x004fc800078e007a */
[----:B------:R-:W-:-:S07]  /*97e0*/  IMAD.IADD R2, R2, 0x1, R7 ;  /* 0x0000000102027824 */ /* 0x000fce00078e0207 */
.L_x_94:
[----:B------:R-:W-:Y:S05]  /*97f0*/  BSYNC.RECONVERGENT B0 ;  /* 0x0000000000007941 */ /* 0x000fea0003800200 */
.L_x_92:
[----:B------:R-:W-:Y:S01]  /*9800*/  IMAD.MOV.U32 R3, RZ, RZ, R2 ;  /* 0x000000ffff037224 */ /* 0x000fe200078e0002 */
[----:B------:R-:W-:Y:S01]  /*9810*/  BSSY.RECONVERGENT B0, `(.L_x_95) ;  /* 0x000002e000007945 */ /* 0x000fe20003800200 */
[----:B------:R-:W-:-:S04]  /*9820*/  IMAD.MOV.U32 R2, RZ, RZ, R6 ;  /* 0x000000ffff027224 */ /* 0x000fc800078e0006 */
[----:B------:R0:W1:Y:S02]  /*9830*/  I2F.F64.S64 R122, R2 ;  /* 0x00000002007a7312 */ /* 0x0000640000301c00 */
[----:B0----5:R-:W-:-:S04]  /*9840*/  LOP3.LUT R2, R125, R119, RZ, 0xfc, !PT ;  /* 0x000000777d027212 */ /* 0x021fc800078efcff */
        /* <DEDUP_REMOVED lines=26> */
.L_x_96:
        /* <DEDUP_REMOVED lines=16> */
.L_x_97:
[----:B------:R-:W-:Y:S05]  /*9af0*/  BSYNC.RECONVERGENT B0 ;  /* 0x0000000000007941 */ /* 0x000fea0003800200 */
.L_x_95:
[----:B------:R-:W-:Y:S01]  /*9b00*/  IMAD.MOV.U32 R3, RZ, RZ, R2 ;  /* 0x000000ffff037224 */ /* 0x000fe200078e0002 */
[----:B------:R-:W-:Y:S01]  /*9b10*/  MOV R2, R6 ;  /* 0x0000000600027202 */ /* 0x000fe20000000f00 */
        /* <DEDUP_REMOVED lines=29> */
.L_x_99:
        /* <DEDUP_REMOVED lines=16> */
.L_x_100:
[----:B------:R-:W-:Y:S05]  /*9df0*/  BSYNC.RECONVERGENT B0 ;  /* 0x0000000000007941 */ /* 0x000fea0003800200 */
.L_x_98:
        /* <DEDUP_REMOVED lines=32> */
.L_x_102:
        /* <DEDUP_REMOVED lines=16> */
.L_x_103:
[----:B------:R-:W-:Y:S05]  /*a100*/  BSYNC.RECONVERGENT B0 ;  /* 0x0000000000007941 */ /* 0x000fea0003800200 */
.L_x_101:
        /* <DEDUP_REMOVED lines=32> */
.L_x_105:
        /* <DEDUP_REMOVED lines=16> */
.L_x_106:
[----:B------:R-:W-:Y:S05]  /*a410*/  BSYNC.RECONVERGENT B0 ;  /* 0x0000000000007941 */ /* 0x000fea0003800200 */
.L_x_104:
[----:B------:R-:W2:Y:S04]  /*a420*/  LDL.64 R134, [R1+0x28] ;  /* 0x0000280001867983 */ /* 0x000ea80000100a00 */
        /* <DEDUP_REMOVED lines=32> */
.L_x_108:
        /* <DEDUP_REMOVED lines=16> */
.L_x_109:
[----:B------:R-:W-:Y:S05]  /*a730*/  BSYNC.RECONVERGENT B0 ;  /* 0x0000000000007941 */ /* 0x000fea0003800200 */
.L_x_107:
        /* <DEDUP_REMOVED lines=31> */
.L_x_111:
        /* <DEDUP_REMOVED lines=16> */
.L_x_112:
[----:B------:R-:W-:Y:S05]  /*aa30*/  BSYNC.RECONVERGENT B0 ;  /* 0x0000000000007941 */ /* 0x000fea0003800200 */
.L_x_110:
        /* <DEDUP_REMOVED lines=32> */
.L_x_114:
        /* <DEDUP_REMOVED lines=16> */
.L_x_115:
[----:B------:R-:W-:Y:S05]  /*ad40*/  BSYNC.RECONVERGENT B0 ;  /* 0x0000000000007941 */ /* 0x000fea0003800200 */
.L_x_113:
        /* <DEDUP_REMOVED lines=32> */
.L_x_117:
        /* <DEDUP_REMOVED lines=10> */
[----:B------:R-:W-:-:S04]  /*aff0*/  IMAD.WIDE.U32 R6, R104, R2, R6 ;  /* 0x0000000268067225 */ /* 0x000fc800078e0006 */
[----:B------:R-:W-:-:S04]  /*b000*/  IMAD R5, R5, R104, RZ ;  /* 0x0000006805057224 */ /* 0x000fc800078e02ff */
[----:B------:R-:W-:Y:S02]  /*b010*/  IMAD R2, R105, R2, R5 ;  /* 0x0000000269027224 */ /* 0x000fe400078e0205 */
[----:B------:R-:W-:-:S03]  /*b020*/  IMAD.MOV.U32 R5, RZ, RZ, R3 ;  /* 0x000000ffff057224 */ /* 0x000fc600078e0003 */
[----:B------:R-:W-:-:S07]  /*b030*/  IADD3 R2, PT, PT, R2, R7, RZ ;  /* 0x0000000702027210 */ /* 0x000fce0007ffe0ff */
.L_x_118:
[----:B------:R-:W-:Y:S05]  /*b040*/  BSYNC.RECONVERGENT B0 ;  /* 0x0000000000007941 */ /* 0x000fea0003800200 */
.L_x_116:
        /* <DEDUP_REMOVED lines=15> */
[----:B0-----:R-:W-:-:S04]  /*b140*/  IMAD.MOV R2, RZ, RZ, -R100 ;  /* 0x000000ffff027224 */ /* 0x001fc800078e0a64 */
[----:B-1----:R-:W-:Y:S01]  /*b150*/  IMAD R5, R2, R3, RZ ;  /* 0x0000000302057224 */ /* 0x002fe200078e02ff */
[----:B------:R-:W-:-:S05]  /*b160*/  MOV R2, RZ ;  /* 0x000000ff00027202 */ /* 0x000fca0000000f00 */
[----:B------:R-:W-:-:S04]  /*b170*/  IMAD.HI.U32 R5, R3, R5, R2 ;  /* 0x0000000503057227 */ /* 0x000fc800078e0002 */
[----:B------:R-:W-:Y:S02]  /*b180*/  IMAD.MOV.U32 R3, RZ, RZ, RZ ;  /* 0x000000ffff037224 */ /* 0x000fe400078e00ff */
[----:B------:R-:W-:-:S04]  /*b190*/  IMAD.HI.U32 R5, R5, R4, RZ ;  /* 0x0000000405057227 */ /* 0x000fc800078e00ff */
[----:B------:R-:W-:-:S04]  /*b1a0*/  IMAD.MOV R5, RZ, RZ, -R5 ;  /* 0x000000ffff057224 */ /* 0x000fc800078e0a05 */
[----:B------:R-:W-:-:S05]  /*b1b0*/  IMAD R2, R100, R5, R4 ;  /* 0x0000000564027224 */ /* 0x000fca00078e0204 */
[----:B------:R-:W-:-:S13]  /*b1c0*/  ISETP.GE.U32.AND P0, PT, R2, R100, PT ;  /* 0x000000640200720c */ /* 0x000fda0003f06070 */
[----:B------:R-:W-:-:S05]  /*b1d0*/  @P0 IMAD.IADD R2, R2, 0x1, -R100 ;  /* 0x0000000102020824 */ /* 0x000fca00078e0a64 */
[----:B------:R-:W-:-:S13]  /*b1e0*/  ISETP.GE.U32.AND P0, PT, R2, R100, PT ;  /* 0x000000640200720c */ /* 0x000fda0003f06070 */
[----:B------:R-:W-:Y:S02]  /*b1f0*/  @P0 IADD3 R2, PT, PT, -R100, R2, RZ ;  /* 0x0000000264020210 */ /* 0x000fe40007ffe1ff */
[----:B------:R-:W-:Y:S01]  /*b200*/  @!P2 LOP3.LUT R2, RZ, R100, RZ, 0x33, !PT ;  /* 0x00000064ff02a212 */ /* 0x000fe200078e33ff */
[----:B------:R-:W-:Y:S06]  /*b210*/  BRA `(.L_x_121) ;  /* 0x0000000000187947 */ /* 0x000fec0003800000 */
.L_x_120:
[----:B------:R-:W-:Y:S01]  /*b220*/  IMAD.MOV.U32 R3, RZ, RZ, R5 ;  /* 0x000000ffff037224 */ /* 0x000fe200078e0005 */
[----:B------:R-:W-:Y:S01]  /*b230*/  MOV R6, R100 ;  /* 0x0000006400067202 */ /* 0x000fe20000000f00 */
[----:B------:R-:W-:Y:S01]  /*b240*/  IMAD.MOV.U32 R5, RZ, RZ, R101 ;  /* 0x000000ffff057224 */ /* 0x000fe200078e0065 */
[----:B------:R-:W-:-:S07]  /*b250*/  MOV R2, 0xb270 ;  /* 0x0000b27000027802 */ /* 0x000fce0000000f00 */
[----:B------:R-:W-:Y:S05]  /*b260*/  CALL.REL.NOINC `($__internal_1_$__cuda_sm20_rem_s64) ;  /* 0x000007d8001c7944 */ /* 0x000fea0003c00000 */
[----:B------:R-:W-:-:S07]  /*b270*/  IMAD.MOV.U32 R2, RZ, RZ, R4 ;  /* 0x000000ffff027224 */ /* 0x000fce00078e0004 */
.L_x_121:
[----:B------:R-:W-:Y:S05]  /*b280*/  BSYNC.RECONVERGENT B0 ;  /* 0x0000000000007941 */ /* 0x000fea0003800200 */
.L_x_119:
        /* <DEDUP_REMOVED lines=252> */
.L_x_123:
        /* <DEDUP_REMOVED lines=8> */
[----:B------:R-:W-:Y:S02]  /*c2d0*/  IMAD.MOV.U32 R124, RZ, RZ, R4 ;  /* 0x000000ffff7c7224 */ /* 0x000fe400078e0004 */
[--C-:B------:R-:W-:Y:S02]  /*c2e0*/  IMAD.MOV.U32 R125, RZ, RZ, R3.reuse ;  /* 0x000000ffff7d7224 */ /* 0x100fe400078e0003 */
[----:B------:R-:W-:-:S04]  /*c2f0*/  IMAD.X R2, RZ, RZ, ~R3, P0 ;  /* 0x000000ffff027224 */ /* 0x000fc800000e0e03 */
[----:B------:R-:W-:-:S04]  /*c300*/  IMAD R2, R2, R120, RZ ;  /* 0x0000007802027224 */ /* 0x000fc800078e02ff */
[-C--:B------:R-:W-:Y:S02]  /*c310*/  IMAD R2, R121, R6.reuse, R2 ;  /* 0x0000000679027224 */ /* 0x080fe400078e0202 */
[----:B--2---:R-:W-:-:S05]  /*c320*/  IMAD.WIDE.U32 R6, R120, R6, R122 ;  /* 0x0000000678067225 */ /* 0x004fca00078e007a */
[----:B------:R-:W-:-:S07]  /*c330*/  IADD3 R2, PT, PT, R2, R7, RZ ;  /* 0x0000000702027210 */ /* 0x000fce0007ffe0ff */
.L_x_124:
[----:B------:R-:W-:Y:S05]  /*c340*/  BSYNC.RECONVERGENT B0 ;  /* 0x0000000000007941 */ /* 0x000fea0003800200 */
.L_x_122:
[----:B------:R-:W-:Y:S01]  /*c350*/  MOV R3, R2 ;  /* 0x0000000200037202 */ /* 0x000fe20000000f00 */
[----:B------:R-:W-:Y:S01]  /*c360*/  IMAD.MOV.U32 R2, RZ, RZ, R6 ;  /* 0x000000ffff027224 */ /* 0x000fe200078e0006 */
        /* <DEDUP_REMOVED lines=29> */
.L_x_126:
        /* <DEDUP_REMOVED lines=16> */
.L_x_127:
[----:B------:R-:W-:Y:S05]  /*c640*/  BSYNC.RECONVERGENT B0 ;  /* 0x0000000000007941 */ /* 0x000fea0003800200 */
.L_x_125:
        /* <DEDUP_REMOVED lines=31> */
.L_x_129:
        /* <DEDUP_REMOVED lines=16> */
.L_x_130:
[----:B------:R-:W-:Y:S05]  /*c940*/  BSYNC.RECONVERGENT B0 ;  /* 0x0000000000007941 */ /* 0x000fea0003800200 */
.L_x_128:
        /* <DEDUP_REMOVED lines=32> */
.L_x_132:
        /* <DEDUP_REMOVED lines=16> */
.L_x_133:
[----:B------:R-:W-:Y:S05]  /*cc50*/  BSYNC.RECONVERGENT B0 ;  /* 0x0000000000007941 */ /* 0x000fea0003800200 */
.L_x_131:
        /* <DEDUP_REMOVED lines=32> */
.L_x_135:
        /* <DEDUP_REMOVED lines=16> */
.L_x_136:
[----:B------:R-:W-:Y:S05]  /*cf60*/  BSYNC.RECONVERGENT B0 ;  /* 0x0000000000007941 */ /* 0x000fea0003800200 */
.L_x_134:
[----:B------:R-:W2:Y:S04]  /*cf70*/  LDL.64 R134, [R1+0x28] ;  /* 0x0000280001867983 */ /* 0x000ea80000100a00 */
        /* <DEDUP_REMOVED lines=32> */
.L_x_138:
        /* <DEDUP_REMOVED lines=16> */
.L_x_139:
[----:B------:R-:W-:Y:S05]  /*d280*/  BSYNC.RECONVERGENT B0 ;  /* 0x0000000000007941 */ /* 0x000fea0003800200 */
.L_x_137:
        /* <DEDUP_REMOVED lines=31> */
.L_x_141:
        /* <DEDUP_REMOVED lines=16> */
.L_x_142:
[----:B------:R-:W-:Y:S05]  /*d580*/  BSYNC.RECONVERGENT B0 ;  /* 0x0000000000007941 */ /* 0x000fea0003800200 */
.L_x_140:
        /* <DEDUP_REMOVED lines=32> */
.L_x_144:
        /* <DEDUP_REMOVED lines=16> */
.L_x_145:
[----:B------:R-:W-:Y:S05]  /*d890*/  BSYNC.RECONVERGENT B0 ;  /* 0x0000000000007941 */ /* 0x000fea0003800200 */
.L_x_143:
        /* <DEDUP_REMOVED lines=32> */
.L_x_147:
        /* <DEDUP_REMOVED lines=8> */
[----:B------:R-:W-:-:S03]  /*db20*/  MOV R6, R152 ;  /* 0x0000009800067202 */ /* 0x000fc60000000f00 */
[----:B------:R-:W-:Y:S02]  /*db30*/  IMAD.X R5, RZ, RZ, ~R3, P0 ;  /* 0x000000ffff057224 */ /* 0x000fe400000e0e03 */
[----:B------:R-:W-:-:S04]  /*db40*/  IMAD.WIDE.U32 R6, R104, R2, R6 ;  /* 0x0000000268067225 */ /* 0x000fc800078e0006 */
[----:B------:R-:W-:-:S04]  /*db50*/  IMAD R5, R5, R104, RZ ;  /* 0x0000006805057224 */ /* 0x000fc800078e02ff */
[----:B------:R-:W-:Y:S01]  /*db60*/  IMAD R2, R105, R2, R5 ;  /* 0x0000000269027224 */ /* 0x000fe200078e0205 */
[----:B------:R-:W-:-:S03]  /*db70*/  MOV R5, R3 ;  /* 0x0000000300057202 */ /* 0x000fc60000000f00 */
[----:B------:R-:W-:-:S07]  /*db80*/  IMAD.IADD R2, R2, 0x1, R7 ;  /* 0x0000000102027824 */ /* 0x000fce00078e0207 */
.L_x_148:
[----:B------:R-:W-:Y:S05]  /*db90*/  BSYNC.RECONVERGENT B0 ;  /* 0x0000000000007941 */ /* 0x000fea0003800200 */
.L_x_146:
        /* <DEDUP_REMOVED lines=13> */
[----:B0-----:R-:W-:-:S06]  /*dc70*/  IADD3 R2, PT, PT, R2, 0xffffffe, RZ ;  /* 0x0ffffffe02027810 */ /* 0x001fcc0007ffe0ff */
[----:B------:R0:W1:Y:S02]  /*dc80*/  F2I.FTZ.U32.TRUNC.NTZ R3, R2 ;  /* 0x0000000200037305 */ /* 0x000064000021f000 */
[----:B0-----:R-:W-:-:S04]  /*dc90*/  IMAD.MOV R2, RZ, RZ, -R100 ;  /* 0x000000ffff027224 */ /* 0x001fc800078e0a64 */
[----:B-1----:R-:W-:Y:S02]  /*dca0*/  IMAD R5, R2, R3, RZ ;  /* 0x0000000302057224 */ /* 0x002fe400078e02ff */
[----:B------:R-:W-:-:S04]  /*dcb0*/  IMAD.MOV.U32 R2, RZ, RZ, RZ ;  /* 0x000000ffff027224 */ /* 0x000fc800078e00ff */
[----:B------:R-:W-:Y:S01]  /*dcc0*/  IMAD.HI.U32 R5, R3, R5, R2 ;  /* 0x0000000503057227 */ /* 0x000fe200078e0002 */
[----:B------:R-:W-:-:S05]  /*dcd0*/  MOV R3, RZ ;  /* 0x000000ff00037202 */ /* 0x000fca0000000f00 */
[----:B------:R-:W-:-:S05]  /*dce0*/  IMAD.HI.U32 R5, R5, R4, RZ ;  /* 0x0000000405057227 */ /* 0x000fca00078e00ff */
[----:B------:R-:W-:-:S05]  /*dcf0*/  IADD3 R5, PT, PT, -R5, RZ, RZ ;  /* 0x000000ff05057210 */ /* 0x000fca0007ffe1ff */
[----:B------:R-:W-:-:S05]  /*dd00*/  IMAD R2, R100, R5, R4 ;  /* 0x0000000564027224 */ /* 0x000fca00078e0204 */
[----:B------:R-:W-:-:S13]  /*dd10*/  ISETP.GE.U32.AND P0, PT, R2, R100, PT ;  /* 0x000000640200720c */ /* 0x000fda0003f06070 */
[----:B------:R-:W-:-:S05]  /*dd20*/  @P0 IMAD.IADD R2, R2, 0x1, -R100 ;  /* 0x0000000102020824 */ /* 0x000fca00078e0a64 */
[----:B------:R-:W-:-:S13]  /*dd30*/  ISETP.GE.U32.AND P0, PT, R2, R100, PT ;  /* 0x000000640200720c */ /* 0x000fda0003f06070 */
[----:B------:R-:W-:Y:S01]  /*dd40*/  @P0 IMAD.IADD R2, R2, 0x1, -R100 ;  /* 0x0000000102020824 */ /* 0x000fe200078e0a64 */
[----:B------:R-:W-:Y:S01]  /*dd50*/  @!P2 LOP3.LUT R2, RZ, R100, RZ, 0x33, !PT ;  /* 0x00000064ff02a212 */ /* 0x000fe200078e33ff */
[----:B------:R-:W-:Y:S06]  /*dd60*/  BRA `(.L_x_151) ;  /* 0x0000000000187947 */ /* 0x000fec0003800000 */
.L_x_150:
[----:B------:R-:W-:Y:S01]  /*dd70*/  IMAD.MOV.U32 R3, RZ, RZ, R5 ;  /* 0x000000ffff037224 */ /* 0x000fe200078e0005 */
[----:B------:R-:W-:Y:S01]  /*dd80*/  MOV R5, R101 ;  /* 0x0000006500057202 */ /* 0x000fe20000000f00 */
[----:B------:R-:W-:Y:S01]  /*dd90*/  IMAD.MOV.U32 R6, RZ, RZ, R100 ;  /* 0x000000ffff067224 */ /* 0x000fe200078e0064 */
[----:B------:R-:W-:-:S07]  /*dda0*/  MOV R2, 0xddc0 ;  /* 0x0000ddc000027802 */ /* 0x000fce0000000f00 */
[----:B------:R-:W-:Y:S05]  /*ddb0*/  CALL.REL.NOINC `($__internal_1_$__cuda_sm20_rem_s64) ;  /* 0x000007ac00487944 */ /* 0x000fea0003c00000 */
[----:B------:R-:W-:-:S07]  /*ddc0*/  IMAD.MOV.U32 R2, RZ, RZ, R4 ;  /* 0x000000ffff027224 */ /* 0x000fce00078e0004 */
.L_x_151:
[----:B------:R-:W-:Y:S05]  /*ddd0*/  BSYNC.RECONVERGENT B0 ;  /* 0x0000000000007941 */ /* 0x000fea0003800200 */
.L_x_149:
        /* <DEDUP_REMOVED lines=230> */
[----:B------:R-:W-:-:S07]  /*ec40*/  IMAD.MOV.U32 R125, RZ, RZ, RZ ;  /* 0x000000ffff7d7224 */ /* 0x000fce00078e00ff */
        /* <DEDUP_REMOVED lines=12> */
[----:B------:R-:W-:Y:S01]  /*ed10*/  @P2 VIADD R124, R124, 0x1 ;  /* 0x000000017c7c2836 */ /* 0x000fe20000000000 */
[----:B------:R-:W-:Y:S02]  /*ed20*/  ISETP.NE.U32.AND P2, PT, R120, RZ, PT ;  /* 0x000000ff7800720c */ /* 0x000fe40003f45070 */
[----:B------:R-:W-:Y:S01]  /*ed30*/  ISETP.GE.U32.AND P0, PT, R2, R120, PT ;  /* 0x000000780200720c */ /* 0x000fe20003f06070 */
[----:B------:R-:W-:-:S12]  /*ed40*/  IMAD.MOV.U32 R2, RZ, RZ, RZ ;  /* 0x000000ffff027224 */ /* 0x000fd800078e00ff */
[----:B------:R-:W-:Y:S01]  /*ed50*/  @P0 VIADD R124, R124, 0x1 ;  /* 0x000000017c7c0836 */ /* 0x000fe20000000000 */
[----:B------:R-:W-:-:S04]  /*ed60*/  @!P2 LOP3.LUT R124, RZ, R120, RZ, 0x33, !PT ;  /* 0x00000078ff7ca212 */ /* 0x000fc800078e33ff */
[----:B------:R-:W-:-:S05]  /*ed70*/  IADD3 R6, PT, PT, -R124, RZ, RZ ;  /* 0x000000ff7c067210 */ /* 0x000fca0007ffe1ff */
[----:B------:R-:W-:Y:S01]  /*ed80*/  IMAD R6, R120, R6, R128 ;  /* 0x0000000678067224 */ /* 0x000fe200078e0280 */
[----:B------:R-:W-:Y:S06]  /*ed90*/  BRA `(.L_x_154) ;  /* 0x00000000003c7947 */ /* 0x000fec0003800000 */
.L_x_153:
        /* <DEDUP_REMOVED lines=15> */
.L_x_154:
[----:B------:R-:W-:Y:S05]  /*ee90*/  BSYNC.RECONVERGENT B0 ;  /* 0x0000000000007941 */ /* 0x000fea0003800200 */
.L_x_152:
        /* <DEDUP_REMOVED lines=9> */
[----:B------:R-:W-:-:S07]  /*ef30*/  IMAD.MOV.U32 R127, RZ, RZ, RZ ;  /* 0x000000ffff7f7224 */ /* 0x000fce00078e00ff */
        /* <DEDUP_REMOVED lines=12> */
[----:B------:R-:W-:Y:S02]  /*f000*/  @P2 IADD3 R126, PT, PT, R126, 0x1, RZ ;  /* 0x000000017e7e2810 */ /* 0x000fe40007ffe0ff */
[----:B------:R-:W-:Y:S02]  /*f010*/  ISETP.NE.U32.AND P2, PT, R118, RZ, PT ;  /* 0x000000ff7600720c */ /* 0x000fe40003f45070 */
[----:B------:R-:W-:Y:S02]  /*f020*/  ISETP.GE.U32.AND P0, PT, R2, R118, PT ;  /* 0x000000760200720c */ /* 0x000fe40003f06070 */
[----:B------:R-:W-:-:S11]  /*f030*/  MOV R2, RZ ;  /* 0x000000ff00027202 */ /* 0x000fd60000000f00 */
[----:B------:R-:W-:Y:S01]  /*f040*/  @P0 VIADD R126, R126, 0x1 ;  /* 0x000000017e7e0836 */ /* 0x000fe20000000000 */
[----:B------:R-:W-:-:S05]  /*f050*/  @!P2 LOP3.LUT R126, RZ, R118, RZ, 0x33, !PT ;  /* 0x00000076ff7ea212 */ /* 0x000fca00078e33ff */
[----:B------:R-:W-:-:S04]  /*f060*/  IMAD.MOV R6, RZ, RZ, -R126 ;  /* 0x000000ffff067224 */ /* 0x000fc800078e0a7e */
[----:B------:R-:W-:Y:S01]  /*f070*/  IMAD R6, R118, R6, R124 ;  /* 0x0000000676067224 */ /* 0x000fe200078e027c */
[----:B------:R-:W-:Y:S06]  /*f080*/  BRA `(.L_x_157) ;  /* 0x0000000000407947 */ /* 0x000fec0003800000 */
.L_x_156:
        /* <DEDUP_REMOVED lines=16> */
.L_x_157:
[----:B------:R-:W-:Y:S05]  /*f190*/  BSYNC.RECONVERGENT B0 ;  /* 0x0000000000007941 */ /* 0x000fea0003800200 */
.L_x_155:
        /* <DEDUP_REMOVED lines=31> */
.L_x_159:
        /* <DEDUP_REMOVED lines=16> */
.L_x_160:
[----:B------:R-:W-:Y:S05]  /*f490*/  BSYNC.RECONVERGENT B0 ;  /* 0x0000000000007941 */ /* 0x000fea0003800200 */
.L_x_158:
        /* <DEDUP_REMOVED lines=10> */
[----:B------:R-:W-:-:S07]  /*f540*/  MOV R131, RZ ;  /* 0x000000ff00837202 */ /* 0x000fce0000000f00 */
        /* <DEDUP_REMOVED lines=12> */
[----:B------:R-:W-:Y:S01]  /*f610*/  @P2 VIADD R130, R130, 0x1 ;  /* 0x0000000182822836 */ /* 0x000fe20000000000 */
[----:B------:R-:W-:Y:S02]  /*f620*/  ISETP.NE.U32.AND P2, PT, R114, RZ, PT ;  /* 0x000000ff7200720c */ /* 0x000fe40003f45070 */
[----:B------:R-:W-:Y:S01]  /*f630*/  ISETP.GE.U32.AND P0, PT, R2, R114, PT ;  /* 0x000000720200720c */ /* 0x000fe20003f06070 */
[----:B------:R-:W-:-:S12]  /*f640*/  IMAD.MOV.U32 R2, RZ, RZ, RZ ;  /* 0x000000ffff027224 */ /* 0x000fd800078e00ff */
[----:B------:R-:W-:Y:S02]  /*f650*/  @P0 IADD3 R130, PT, PT, R130, 0x1, RZ ;  /* 0x0000000182820810 */ /* 0x000fe40007ffe0ff */
[----:B------:R-:W-:-:S05]  /*f660*/  @!P2 LOP3.LUT R130, RZ, R114, RZ, 0x33, !PT ;  /* 0x00000072ff82a212 */ /* 0x000fca00078e33ff */
[----:B------:R-:W-:-:S04]  /*f670*/  IMAD.MOV R6, RZ, RZ, -R130 ;  /* 0x000000ffff067224 */ /* 0x000fc800078e0a82 */
[----:B------:R-:W-:Y:S01]  /*f680*/  IMAD R6, R114, R6, R128 ;  /* 0x0000000672067224 */ /* 0x000fe200078e0280 */
[----:B------:R-:W-:Y:S06]  /*f690*/  BRA `(.L_x_163) ;  /* 0x0000000000407947 */ /* 0x000fec0003800000 */
.L_x_162:
        /* <DEDUP_REMOVED lines=16> */
.L_x_163:
[----:B------:R-:W-:Y:S05]  /*f7a0*/  BSYNC.RECONVERGENT B0 ;  /* 0x0000000000007941 */ /* 0x000fea0003800200 */
.L_x_161:
        /* <DEDUP_REMOVED lines=32> */
.L_x_165:
        /* <DEDUP_REMOVED lines=16> */
.L_x_166:
[----:B------:R-:W-:Y:S05]  /*fab0*/  BSYNC.RECONVERGENT B0 ;  /* 0x0000000000007941 */ /* 0x000fea0003800200 */
.L_x_164:
        /* <DEDUP_REMOVED lines=33> */
.L_x_168:
        /* <DEDUP_REMOVED lines=16> */
.L_x_169:
[----:B------:R-:W-:Y:S05]  /*fdd0*/  BSYNC.RECONVERGENT B0 ;  /* 0x0000000000007941 */ /* 0x000fea0003800200 */
.L_x_167:
        /* <DEDUP_REMOVED lines=31> */
.L_x_171:
        /* <DEDUP_REMOVED lines=16> */
.L_x_172:
[----:B------:R-:W-:Y:S05]  /*100d0*/  BSYNC.RECONVERGENT B0 ;  /* 0x0000000000007941 */ /* 0x000fea0003800200 */
.L_x_170:
        /* <DEDUP_REMOVED lines=32> */
.L_x_174:
        /* <DEDUP_REMOVED lines=16> */
.L_x_175:
[----:B------:R-:W-:Y:S05]  /*103e0*/  BSYNC.RECONVERGENT B0 ;  /* 0x0000000000007941 */ /* 0x000fea0003800200 */
.L_x_173:
        /* <DEDUP_REMOVED lines=32> */
.L_x_177:
        /* <DEDUP_REMOVED lines=15> */
.L_x_178:
[----:B------:R-:W-:Y:S05]  /*106e0*/  BSYNC.RECONVERGENT B0 ;  /* 0x0000000000007941 */ /* 0x000fea0003800200 */
.L_x_176:
        /* <DEDUP_REMOVED lines=29> */
.L_x_180:
[----:B------:R-:W-:Y:S01]  /*108c0*/  MOV R3, R5 ;  /* 0x0000000500037202 */ /* 0x000fe20000000f00 */
[----:B------:R-:W-:Y:S01]  /*108d0*/  IMAD.MOV.U32 R6, RZ, RZ, R100 ;  /* 0x000000ffff067224 */ /* 0x000fe200078e0064 */
[----:B------:R-:W-:Y:S01]  /*108e0*/  MOV R2, 0x10910 ;  /* 0x0001091000027802 */ /* 0x000fe20000000f00 */
[----:B------:R-:W-:-:S07]  /*108f0*/  IMAD.MOV.U32 R5, RZ, RZ, R101 ;  /* 0x000000ffff057224 */ /* 0x000fce00078e0065 */
[----:B------:R-:W-:Y:S05]  /*10900*/  CALL.REL.NOINC `($__internal_1_$__cuda_sm20_rem_s64) ;  /* 0x0000078000747944 */ /* 0x000fea0003c00000 */
[----:B------:R-:W-:-:S07]  /*10910*/  MOV R2, R4 ;  /* 0x0000000400027202 */ /* 0x000fce0000000f00 */
.L_x_181:
[----:B------:R-:W-:Y:S05]  /*10920*/  BSYNC.RECONVERGENT B0 ;  /* 0x0000000000007941 */ /* 0x000fea0003800200 */
.L_x_179:
        /* <DEDUP_REMOVED lines=247> */
[----:B------:R-:W-:-:S13]  /*118a0*/  ISETP.NE.U32.AND P0, PT, R120, RZ, PT ;  /* 0x000000ff7800720c */ /* 0x000fda0003f05070 */
[----:B------:R-:W-:-:S05]  /*118b0*/  @!P0 LOP3.LUT R124, RZ, R120, RZ, 0x33, !PT ;  /* 0x00000078ff7c8212 */ /* 0x000fca00078e33ff */
[----:B------:R-:W-:-:S04]  /*118c0*/  IMAD.MOV R6, RZ, RZ, -R124 ;  /* 0x000000ffff067224 */ /* 0x000fc800078e0a7c */
[----:B------:R-:W-:Y:S01]  /*118d0*/  IMAD R6, R120, R6, R128 ;  /* 0x0000000678067224 */ /* 0x000fe200078e0280 */
[----:B------:R-:W-:Y:S06]  /*118e0*/  BRA `(.L_x_184) ;  /* 0x00000000003c7947 */ /* 0x000fec0003800000 */
.L_x_183:
        /* <DEDUP_REMOVED lines=15> */
.L_x_184:
[----:B------:R-:W-:Y:S05]  /*119e0*/  BSYNC.RECONVERGENT B0 ;  /* 0x0000000000007941 */ /* 0x000fea0003800200 */
.L_x_182:
        /* <DEDUP_REMOVED lines=26> */
[----:B------:R-:W-:-:S13]  /*11b90*/  ISETP.NE.U32.AND P0, PT, R118, RZ, PT ;  /* 0x000000ff7600720c */ /* 0x000fda0003f05070 */
[----:B------:R-:W-:-:S05]  /*11ba0*/  @!P0 LOP3.LUT R126, RZ, R118, RZ, 0x33, !PT ;  /* 0x00000076ff7e8212 */ /* 0x000fca00078e33ff */
[----:B------:R-:W-:-:S04]  /*11bb0*/  IMAD.MOV R6, RZ, RZ, -R126 ;  /* 0x000000ffff067224 */ /* 0x000fc800078e0a7e */
[----:B------:R-:W-:Y:S01]  /*11bc0*/  IMAD R6, R118, R6, R124 ;  /* 0x0000000676067224 */ /* 0x000fe200078e027c */
[----:B------:R-:W-:Y:S06]  /*11bd0*/  BRA `(.L_x_187) ;  /* 0x0000000000407947 */ /* 0x000fec0003800000 */
.L_x_186:
        /* <DEDUP_REMOVED lines=16> */
.L_x_187:
[----:B------:R-:W-:Y:S05]  /*11ce0*/  BSYNC.RECONVERGENT B0 ;  /* 0x0000000000007941 */ /* 0x000fea0003800200 */
.L_x_185:
        /* <DEDUP_REMOVED lines=31> */
.L_x_189:
        /* <DEDUP_REMOVED lines=16> */
.L_x_190:
[----:B------:R-:W-:Y:S05]  /*11fe0*/  BSYNC.RECONVERGENT B0 ;  /* 0x0000000000007941 */ /* 0x000fea0003800200 */
.L_x_188:
        /* <DEDUP_REMOVED lines=27> */
[----:B------:R-:W-:-:S13]  /*121a0*/  ISETP.NE.U32.AND P0, PT, R114, RZ, PT ;  /* 0x000000ff7200720c */ /* 0x000fda0003f05070 */
[----:B------:R-:W-:-:S04]  /*121b0*/  @!P0 LOP3.LUT R130, RZ, R114, RZ, 0x33, !PT ;  /* 0x00000072ff828212 */ /* 0x000fc800078e33ff */
[----:B------:R-:W-:-:S05]  /*121c0*/  IADD3 R6, PT, PT, -R130, RZ, RZ ;  /* 0x000000ff82067210 */ /* 0x000fca0007ffe1ff */
[----:B------:R-:W-:Y:S01]  /*121d0*/  IMAD R6, R114, R6, R128 ;  /* 0x0000000672067224 */ /* 0x000fe200078e0280 */
[----:B------:R-:W-:Y:S06]  /*121e0*/  BRA `(.L_x_193) ;  /* 0x0000000000407947 */ /* 0x000fec0003800000 */
.L_x_192:
        /* <DEDUP_REMOVED lines=16> */
.L_x_193:
[----:B------:R-:W-:Y:S05]  /*122f0*/  BSYNC.RECONVERGENT B0 ;  /* 0x0000000000007941 */ /* 0x000fea0003800200 */
.L_x_191:
        /* <DEDUP_REMOVED lines=32> */
.L_x_195:
        /* <DEDUP_REMOVED lines=16> */
.L_x_196:
[----:B------:R-:W-:Y:S05]  /*12600*/  BSYNC.RECONVERGENT B0 ;  /* 0x0000000000007941 */ /* 0x000fea0003800200 */
.L_x_194:
        /* <DEDUP_REMOVED lines=33> */
.L_x_198:
        /* <DEDUP_REMOVED lines=16> */
.L_x_199:
[----:B------:R-:W-:Y:S05]  /*12920*/  BSYNC.RECONVERGENT B0 ;  /* 0x0000000000007941 */ /* 0x000fea0003800200 */
.L_x_197:
        /* <DEDUP_REMOVED lines=31> */
.L_x_201:
        /* <DEDUP_REMOVED lines=16> */
.L_x_202:
[----:B------:R-:W-:Y:S05]  /*12c20*/  BSYNC.RECONVERGENT B0 ;  /* 0x0000000000007941 */ /* 0x000fea0003800200 */
.L_x_200:
        /* <DEDUP_REMOVED lines=32> */
.L_x_204:
        /* <DEDUP_REMOVED lines=16> */
.L_x_205:
[----:B------:R-:W-:Y:S05]  /*12f30*/  BSYNC.RECONVERGENT B0 ;  /* 0x0000000000007941 */ /* 0x000fea0003800200 */
.L_x_203:
        /* <DEDUP_REMOVED lines=32> */
.L_x_207:
        /* <DEDUP_REMOVED lines=15> */
.L_x_208:
[----:B------:R-:W-:Y:S05]  /*13230*/  BSYNC.RECONVERGENT B0 ;  /* 0x0000000000007941 */ /* 0x000fea0003800200 */
.L_x_206:
        /* <DEDUP_REMOVED lines=10> */
[----:B------:R-:W0:Y:S08]  /*132e0*/  I2F.U32.RP R2, R100 ;  /* 0x0000006400027306 */ /* 0x000e300000209000 */
        /* <DEDUP_REMOVED lines=14> */
[C---:B------:R-:W-:Y:S02]  /*133d0*/  @P0 IADD3 R2, PT, PT, -R100.reuse, R2, RZ ;  /* 0x0000000264020210 */ /* 0x040fe40007ffe1ff */
[----:B------:R-:W-:-:S13]  /*133e0*/  ISETP.NE.U32.AND P0, PT, R100, RZ, PT ;  /* 0x000000ff6400720c */ /* 0x000fda0003f05070 */
[----:B------:R-:W-:Y:S01]  /*133f0*/  @!P0 LOP3.LUT R2, RZ, R100, RZ, 0x33, !PT ;  /* 0x00000064ff028212 */ /* 0x000fe200078e33ff */
[----:B------:R-:W-:Y:S06]  /*13400*/  BRA `(.L_x_211) ;  /* 0x0000000000187947 */ /* 0x000fec0003800000 */
.L_x_210:
[----:B------:R-:W-:Y:S01]  /*13410*/  IMAD.MOV.U32 R3, RZ, RZ, R5 ;  /* 0x000000ffff037224 */ /* 0x000fe200078e0005 */
[----:B------:R-:W-:Y:S01]  /*13420*/  MOV R6, R100 ;  /* 0x0000006400067202 */ /* 0x000fe20000000f00 */
[----:B------:R-:W-:Y:S01]  /*13430*/  IMAD.MOV.U32 R5, RZ, RZ, R101 ;  /* 0x000000ffff057224 */ /* 0x000fe200078e0065 */
[----:B------:R-:W-:-:S07]  /*13440*/  MOV R2, 0x13460 ;  /* 0x0001346000027802 */ /* 0x000fce0000000f00 */
[----:B------:R-:W-:Y:S05]  /*13450*/  CALL.REL.NOINC `($__internal_1_$__cuda_sm20_rem_s64) ;  /* 0x0000075400a07944 */ /* 0x000fea0003c00000 */
[----:B------:R-:W-:-:S07]  /*13460*/  IMAD.MOV.U32 R2, RZ, RZ, R4 ;  /* 0x000000ffff027224 */ /* 0x000fce00078e0004 */
.L_x_211:
[----:B------:R-:W-:Y:S05]  /*13470*/  BSYNC.RECONVERGENT B0 ;  /* 0x0000000000007941 */ /* 0x000fea0003800200 */
.L_x_209:
        /* <DEDUP_REMOVED lines=226> */
[----:B0-----:R-:W-:Y:S05]  /*142a0*/  @P0 BRA `(.L_x_213) ;  /* 0x00000000005c0947 */ /* 0x001fea0003800000 */
        /* <DEDUP_REMOVED lines=23> */
.L_x_213:
        /* <DEDUP_REMOVED lines=15> */
.L_x_214:
[----:B------:R-:W-:Y:S05]  /*14510*/  BSYNC.RECONVERGENT B0 ;  /* 0x0000000000007941 */ /* 0x000fea0003800200 */
.L_x_212:
        /* <DEDUP_REMOVED lines=31> */
.L_x_216:
        /* <DEDUP_REMOVED lines=16> */
.L_x_217:
[----:B------:R-:W-:Y:S05]  /*14810*/  BSYNC.RECONVERGENT B0 ;  /* 0x0000000000007941 */ /* 0x000fea0003800200 */
.L_x_215:
        /* <DEDUP_REMOVED lines=31> */
.L_x_219:
        /* <DEDUP_REMOVED lines=16> */
.L_x_220:
[----:B------:R-:W-:Y:S05]  /*14b10*/  BSYNC.RECONVERGENT B0 ;  /* 0x0000000000007941 */ /* 0x000fea0003800200 */
.L_x_218:
        /* <DEDUP_REMOVED lines=32> */
.L_x_222:
        /* <DEDUP_REMOVED lines=16> */
.L_x_223:
[----:B------:R-:W-:Y:S05]  /*14e20*/  BSYNC.RECONVERGENT B0 ;  /* 0x0000000000007941 */ /* 0x000fea0003800200 */
.L_x_221:
        /* <DEDUP_REMOVED lines=32> */
.L_x_225:
        /* <DEDUP_REMOVED lines=16> */
.L_x_226:
[----:B------:R-:W-:Y:S05]  /*15130*/  BSYNC.RECONVERGENT B0 ;  /* 0x0000000000007941 */ /* 0x000fea0003800200 */
.L_x_224:
        /* <DEDUP_REMOVED lines=33> */
.L_x_228:
        /* <DEDUP_REMOVED lines=16> */
.L_x_229:
[----:B------:R-:W-:Y:S05]  /*15450*/  BSYNC.RECONVERGENT B0 ;  /* 0x0000000000007941 */ /* 0x000fea0003800200 */
.L_x_227:
        /* <DEDUP_REMOVED lines=31> */
.L_x_231:
        /* <DEDUP_REMOVED lines=16> */
.L_x_232:
[----:B------:R-:W-:Y:S05]  /*15750*/  BSYNC.RECONVERGENT B0 ;  /* 0x0000000000007941 */ /* 0x000fea0003800200 */
.L_x_230:
        /* <DEDUP_REMOVED lines=32> */
.L_x_234:
        /* <DEDUP_REMOVED lines=16> */
.L_x_235:
[----:B------:R-:W-:Y:S05]  /*15a60*/  BSYNC.RECONVERGENT B0 ;  /* 0x0000000000007941 */ /* 0x000fea0003800200 */
.L_x_233:
        /* <DEDUP_REMOVED lines=32> */
.L_x_237:
        /* <DEDUP_REMOVED lines=15> */
.L_x_238:
[----:B------:R-:W-:Y:S05]  /*15d60*/  BSYNC.RECONVERGENT B0 ;  /* 0x0000000000007941 */ /* 0x000fea0003800200 */
.L_x_236:
        /* <DEDUP_REMOVED lines=10> */
[----:B------:R-:W0:Y:S08]  /*15e10*/  I2F.U32.RP R2, R100 ;  /* 0x0000006400027306 */ /* 0x000e300000209000 */
        /* <DEDUP_REMOVED lines=9> */
[----:B------:R-:W-:Y:S01]  /*15eb0*/  IMAD R4, R100, R5, R4 ;  /* 0x0000000564047224 */ /* 0x000fe200078e0204 */
[----:B------:R-:W-:-:S04]  /*15ec0*/  MOV R5, RZ ;  /* 0x000000ff00057202 */ /* 0x000fc80000000f00 */
[----:B------:R-:W-:-:S13]  /*15ed0*/  ISETP.GE.U32.AND P0, PT, R4, R100, PT ;  /* 0x000000640400720c */ /* 0x000fda0003f06070 */
[----:B------:R-:W-:-:S05]  /*15ee0*/  @P0 IMAD.IADD R4, R4, 0x1, -R100 ;  /* 0x0000000104040824 */ /* 0x000fca00078e0a64 */
[----:B------:R-:W-:-:S13]  /*15ef0*/  ISETP.GE.U32.AND P0, PT, R4, R100, PT ;  /* 0x000000640400720c */ /* 0x000fda0003f06070 */
[----:B------:R-:W-:Y:S01]  /*15f00*/  @P0 IMAD.IADD R4, R4, 0x1, -R100 ;  /* 0x0000000104040824 */ /* 0x000fe200078e0a64 */
[----:B------:R-:W-:-:S13]  /*15f10*/  ISETP.NE.U32.AND P0, PT, R100, RZ, PT ;  /* 0x000000ff6400720c */ /* 0x000fda0003f05070 */
[----:B------:R-:W-:Y:S01]  /*15f20*/  @!P0 LOP3.LUT R4, RZ, R100, RZ, 0x33, !PT ;  /* 0x00000064ff048212 */ /* 0x000fe200078e33ff */
[----:B------:R-:W-:Y:S06]  /*15f30*/  BRA `(.L_x_241) ;  /* 0x0000000000187947 */ /* 0x000fec0003800000 */
.L_x_240:
[----:B------:R-:W-:Y:S01]  /*15f40*/  IMAD.MOV.U32 R3, RZ, RZ, R5 ;  /* 0x000000ffff037224 */ /* 0x000fe200078e0005 */
[----:B------:R-:W-:Y:S01]  /*15f50*/  MOV R5, R101 ;  /* 0x0000006500057202 */ /* 0x000fe20000000f00 */
[----:B------:R-:W-:Y:S01]  /*15f60*/  IMAD.MOV.U32 R6, RZ, RZ, R100 ;  /* 0x000000ffff067224 */ /* 0x000fe200078e0064 */
[----:B------:R-:W-:-:S07]  /*15f70*/  MOV R2, 0x15f90 ;  /* 0x00015f9000027802 */ /* 0x000fce0000000f00 */
[----:B------:R-:W-:Y:S05]  /*15f80*/  CALL.REL.NOINC `($__internal_1_$__cuda_sm20_rem_s64) ;  /* 0x0000072800d47944 */ /* 0x000fea0003c00000 */
[----:B------:R-:W-:-:S07]  /*15f90*/  IMAD.MOV.U32 R5, RZ, RZ, R3 ;  /* 0x000000ffff057224 */ /* 0x000fce00078e0003 */
.L_x_241:
[----:B------:R-:W-:Y:S05]  /*15fa0*/  BSYNC.RECONVERGENT B0 ;  /* 0x0000000000007941 */ /* 0x000fea0003800200 */
.L_x_239:
[----:B------:R-:W2:Y:S04]  /*15fb0*/  LDL.64 R6, [R1+0xa0] ;  /* 0x0000a00001067983 */ /* 0x000ea80000100a00 */
[----:B------:R-:W3:Y:S04]  /*15fc0*/  LDL.64 R164, [R1+0x110] ;  /* 0x0001100001a47983 */ /* 0x000ee80000100a00 */
[----:B------:R-:W4:Y:S04]  /*15fd0*/  LDL.64 R156, [R1+0x100] ;  /* 0x00010000019c7983 */ /* 0x000f280000100a00 */
[----:B------:R-:W3:Y:S04]  /*15fe0*/  LDL.64 R160, [R1+0xf8] ;  /* 0x0000f80001a07983 */ /* 0x000ee80000100a00 */
[----:B------:R-:W3:Y:S04]  /*15ff0*/  LDL.64 R162, [R1+0xf0] ;  /* 0x0000f00001a27983 */ /* 0x000ee80000100a00 */
[----:B------:R0:W-:Y:S04]  /*16000*/  STL.64 [R1+0x370], R144 ;  /* 0x0003709001007387 */ /* 0x0001e80000100a00 */
[----:B0-----:R-:W3:Y:S04]  /*16010*/  LDL.64 R144, [R1+0xe0] ;  /* 0x0000e00001907983 */ /* 0x001ee80000100a00 */
[----:B------:R0:W-:Y:S04]  /*16020*/  STL.64 [R1+0x368], R142 ;  /* 0x0003688e01007387 */ /* 0x0001e80000100a00 */
[----:B0-----:R-:W3:Y:S04]  /*16030*/  LDL.64 R142, [R1+0xd0] ;  /* 0x0000d000018e7983 */ /* 0x001ee80000100a00 */
[----:B------:R0:W-:Y:S04]  /*16040*/  STL.64 [R1+0x360], R140 ;  /* 0x0003608c01007387 */ /* 0x0001e80000100a00 */
[----:B0-----:R-:W3:Y:S04]  /*16050*/  LDL.64 R140, [R1+0xd8] ;  /* 0x0000d800018c7983 */ /* 0x001ee80000100a00 */
[----:B------:R0:W-:Y:S04]  /*16060*/  STL.64 [R1+0x358], R138 ;  /* 0x0003588a01007387 */ /* 0x0001e80000100a00 */
[----:B0-----:R-:W3:Y:S04]  /*16070*/  LDL.64 R138, [R1+0x108] ;  /* 0x00010800018a7983 */ /* 0x001ee80000100a00 */
[----:B------:R0:W-:Y:S04]  /*16080*/  STL.64 [R1+0x350], R118 ;  /* 0x0003507601007387 */ /* 0x0001e80000100a00 */
[----:B0-----:R-:W2:Y:S04]  /*16090*/  LDL.64 R118, [R1+0x118] ;  /* 0x0001180001767983 */ /* 0x001ea80000100a00 */
[----:B------:R0:W-:Y:S04]  /*160a0*/  STL.64 [R1+0x348], R116 ;  /* 0x0003487401007387 */ /* 0x0001e80000100a00 */
[----:B0-----:R-:W2:Y:S01]  /*160b0*/  LDL.64 R116, [R1+0x120] ;  /* 0x0001200001747983 */ /* 0x001ea20000100a00 */
[----:B------:R-:W2:Y:S03]  /*160c0*/  I2F.F64.S64 R2, R4 ;  /* 0x0000000400027312 */ /* 0x000ea60000301c00 */
[----:B------:R-:W-:Y:S04]  /*160d0*/  STL.64 [R1+0x340], R114 ;  /* 0x0003407201007387 */ /* 0x000fe80000100a00 */
[----:B------:R-:W-:Y:S04]  /*160e0*/  STL.64 [R1+0x338], R112 ;  /* 0x0003387001007387 */ /* 0x000fe80000100a00 */
[----:B------:R-:W-:Y:S04]  /*160f0*/  STL.64 [R1+0x330], R110 ;  /* 0x0003306e01007387 */ /* 0x000fe80000100a00 */
[----:B------:R-:W-:Y:S04]  /*16100*/  STL.64 [R1+0x328], R108 ;  /* 0x0003286c01007387 */ /* 0x000fe80000100a00 */
[----:B------:R-:W-:Y:S04]  /*16110*/  STL.64 [R1+0x320], R106 ;  /* 0x0003206a01007387 */ /* 0x000fe80000100a00 */
[----:B------:R0:W-:Y:S04]  /*16120*/  STL.64 [R1+0x318], R104 ;  /* 0x0003186801007387 */ /* 0x0001e80000100a00 */
[----:B------:R-:W-:Y:S04]  /*16130*/  STL.64 [R1+0x310], R102 ;  /* 0x0003106601007387 */ /* 0x000fe80000100a00 */
[----:B------:R1:W-:Y:S04]  /*16140*/  STL.64 [R1+0x308], R100 ;  /* 0x0003086401007387 */ /* 0x0003e80000100a00 */
[----:B0-----:R-:W3:Y:S04]  /*16150*/  LDL.64 R104, [R1+0x98] ;  /* 0x0000980001687983 */ /* 0x001ee80000100a00 */
[----:B------:R-:W3:Y:S04]  /*16160*/  LDL.64 R114, [R1+0xe8] ;  /* 0x0000e80001727983 */ /* 0x000ee80000100a00 */
[----:B-1----:R-:W3:Y:S04]  /*16170*/  LDL.64 R100, [R1+0x140] ;  /* 0x0001400001647983 */ /* 0x002ee80000100a00 */
[----:B------:R-:W3:Y:S04]  /*16180*/  LDL.64 R102, [R1+0x138] ;  /* 0x0001380001667983 */ /* 0x000ee80000100a00 */
[----:B------:R-:W3:Y:S04]  /*16190*/  LDL.64 R108, [R1+0x130] ;  /* 0x00013000016c7983 */ /* 0x000ee80000100a00 */
[----:B------:R-:W3:Y:S01]  /*161a0*/  LDL.64 R110, [R1+0xc8] ;  /* 0x0000c800016e7983 */ /* 0x000ee20000100a00 */
[----:B--2---:R-:W-:-:S03]  /*161b0*/  DFMA R2, R118, R2, R116 ;  /* 0x000000027602722b */ /* 0x004fc60000000074 */
[----:B------:R-:W2:Y:S04]  /*161c0*/  LDL.64 R118, [R1+0x148] ;  /* 0x0001480001767983 */ /* 0x000ea80000100a00 */
[----:B------:R-:W2:Y:S01]  /*161d0*/  LDL.64 R116, [R1+0x160] ;  /* 0x0001600001747983 */ /* 0x000ea20000100a00 */
[-C--:B------:R-:W-:Y:S02]  /*161e0*/  DFMA R6, R6, R2.reuse, RZ ;  /* 0x000000020606722b */ /* 0x080fe400000000ff */
[-C--:B----4-:R-:W-:Y:S02]  /*161f0*/  DFMA R156, R156, R2.reuse, RZ ;  /* 0x000000029c9c722b */ /* 0x090fe400000000ff */
[-C--:B---3--:R-:W-:Y:S02]  /*16200*/  DFMA R160, R160, R2.reuse, RZ ;  /* 0x00000002a0a0722b */ /* 0x088fe400000000ff */
[----:B------:R-:W-:-:S02]  /*16210*/  DFMA R162, R162, R2, RZ ;  /* 0x00000002a2a2722b */ /* 0x000fc400000000ff */
[-C--:B------:R-:W-:Y:S02]  /*16220*/  DFMA R4, R138, R2.reuse, RZ ;  /* 0x000000028a04722b */ /* 0x080fe400000000ff */
[-C--:B------:R-:W-:Y:S02]  /*16230*/  DFMA R164, R164, R2.reuse, RZ ;  /* 0x00000002a4a4722b */ /* 0x080fe400000000ff */
[-C--:B------:R-:W-:Y:S02]  /*16240*/  DFMA R144, R144, R2.reuse, RZ ;  /* 0x000000029090722b */ /* 0x080fe400000000ff */
[-C--:B------:R-:W-:Y:S02]  /*16250*/  DFMA R138, R140, R2.reuse, RZ ;  /* 0x000000028c8a722b */ /* 0x080fe400000000ff */
[-C--:B------:R-:W-:Y:S01]  /*16260*/  DFMA R112, R142, R2.reuse, RZ ;  /* 0x000000028e70722b */ /* 0x080fe200000000ff */
[----:B------:R-:W3:Y:S01]  /*16270*/  LDL.64 R140, [R1+0x1b0] ;  /* 0x0001b000018c7983 */ /* 0x000ee20000100a00 */
[----:B------:R-:W-:-:S03]  /*16280*/  DFMA R106, R98, R2, RZ ;  /* 0x00000002626a722b */ /* 0x000fc600000000ff */
[----:B------:R-:W4:Y:S01]  /*16290*/  LDL.64 R142, [R1+0x1a8] ;  /* 0x0001a800018e7983 */ /* 0x000f220000100a00 */
[----:B------:R-:W-:-:S03]  /*162a0*/  DFMA R2, R104, R152, R6 ;  /* 0x000000986802722b */ /* 0x000fc60000000006 */
[----:B------:R-:W3:Y:S01]  /*162b0*/  LDL.64 R104, [R1+0x90] ;  /* 0x0000900001687983 */ /* 0x000ee20000100a00 */
[----:B------:R-:W-:-:S03]  /*162c0*/  DFMA R6, R100, R152, R156 ;  /* 0x000000986406722b */ /* 0x000fc6000000009c */
[----:B------:R-:W4:Y:S01]  /*162d0*/  LDL.64 R100, [R1+0x198] ;  /* 0x0001980001647983 */ /* 0x000f220000100a00 */
[----:B------:R-:W-:-:S03]  /*162e0*/  DFMA R4, R102, R152, R4 ;  /* 0x000000986604722b */ /* 0x000fc60000000004 */
[----:B------:R-:W4:Y:S01]  /*162f0*/  LDL.64 R102, [R1+0x188] ;  /* 0x0001880001667983 */ /* 0x000f220000100a00 */
[-C--:B--2---:R-:W-:Y:S02]  /*16300*/  DFMA R156, R118, R152.reuse, R160 ;  /* 0x00000098769c722b */ /* 0x084fe400000000a0 */
[-C--:B------:R-:W-:Y:S01]  /*16310*/  DFMA R160, R114, R152.reuse, R162 ;  /* 0x0000009872a0722b */ /* 0x080fe200000000a2 */
[----:B------:R-:W2:Y:S04]  /*16320*/  LDL.64 R118, [R1+0x1b8] ;  /* 0x0001b80001767983 */ /* 0x000ea80000100a00 */
[----:B------:R-:W2:Y:S01]  /*16330*/  LDL.64 R162, [R1+0x158] ;  /* 0x0001580001a27983 */ /* 0x000ea20000100a00 */
[----:B------:R-:W-:-:S03]  /*16340*/  DFMA R164, R108, R152, R164 ;  /* 0x000000986ca4722b */ /* 0x000fc600000000a4 */
[----:B------:R-:W2:Y:S01]  /*16350*/  LDL.64 R108, [R1+0x190] ;  /* 0x00019000016c7983 */ /* 0x000ea20000100a00 */
[-C--:B------:R-:W-:Y:S02]  /*16360*/  DFMA R138, R116, R152.reuse, R138 ;  /* 0x00000098748a722b */ /* 0x080fe4000000008a */
[-C--:B------:R-:W-:Y:S01]  /*16370*/  DFMA R116, R110, R152.reuse, R112 ;  /* 0x000000986e74722b */ /* 0x080fe20000000070 */
[----:B------:R-:W2:Y:S01]  /*16380*/  LDL.64 R114, [R1+0x178] ;  /* 0x0001780001727983 */ /* 0x000ea20000100a00 */
[----:B------:R-:W-:Y:S02]  /*16390*/  DFMA R110, R96, R152, R106 ;  /* 0x00000098606e722b */ /* 0x000fe4000000006a */
[-C--:B---3--:R-:W-:Y:S02]  /*163a0*/  DFMA R112, R104, R136.reuse, R2 ;  /* 0x000000886870722b */ /* 0x088fe40000000002 */
[----:B----4-:R-:W-:Y:S02]  /*163b0*/  DFMA R106, R102, R136, R164 ;  /* 0x00000088666a722b */ /* 0x010fe400000000a4 */
[----:B--2---:R-:W-:Y:S01]  /*163c0*/  DFMA R162, R162, R152, R144 ;  /* 0x00000098a2a2722b */ /* 0x004fe20000000090 */
[----:B------:R0:W5:Y:S04]  /*163d0*/  LDL.LU.64 R144, [R1+0x370] ;  /* 0x0003700001907983 */ /* 0x0001680000300a00 */
[----:B------:R-:W2:Y:S04]  /*163e0*/  LDL.64 R2, [R1+0x1a0] ;  /* 0x0001a00001027983 */ /* 0x000ea80000100a00 */
[----:B------:R-:W3:Y:S01]  /*163f0*/  LDL.64 R102, [R1+0x1e8] ;  /* 0x0001e80001667983 */ /* 0x000ee20000100a00 */
[----:B------:R-:W-:-:S02]  /*16400*/  DFMA R164, R108, R136, R4 ;  /* 0x000000886ca4722b */ /* 0x000fc40000000004 */
[-C--:B------:R-:W-:Y:S01]  /*16410*/  DFMA R152, R100, R136.reuse, R6 ;  /* 0x000000886498722b */ /* 0x080fe20000000006 */
[----:B------:R-:W4:Y:S01]  /*16420*/  LDL.64 R104, [R1+0x1e0] ;  /* 0x0001e00001687983 */ /* 0x000f220000100a00 */
[-C--:B------:R-:W-:Y:S02]  /*16430*/  DFMA R160, R142, R136.reuse, R160 ;  /* 0x000000888ea0722b */ /* 0x080fe400000000a0 */
[-C--:B------:R-:W-:Y:S01]  /*16440*/  DFMA R162, R140, R136.reuse, R162 ;  /* 0x000000888ca2722b */ /* 0x080fe200000000a2 */
[----:B------:R-:W4:Y:S01]  /*16450*/  LDL.64 R100, [R1+0x1f8] ;  /* 0x0001f80001647983 */ /* 0x000f220000100a00 */
[----:B------:R-:W-:-:S03]  /*16460*/  DFMA R6, R114, R136, R116 ;  /* 0x000000887206722b */ /* 0x000fc60000000074 */
[----:B------:R-:W4:Y:S04]  /*16470*/  LDL.64 R108, [R1+0x1f0] ;  /* 0x0001f000016c7983 */ /* 0x000f280000100a00 */
[----:B------:R-:W4:Y:S01]  /*16480*/  LDL.64 R114, [R1+0x208] ;  /* 0x0002080001727983 */ /* 0x000f220000100a00 */
[----:B--2---:R-:W-:-:S03]  /*16490*/  DFMA R156, R2, R136, R156 ;  /* 0x00000088029c722b */ /* 0x004fc6000000009c */
[----:B------:R-:W2:Y:S01]  /*164a0*/  LDL.64 R116, [R1+0x258] ;  /* 0x0002580001747983 */ /* 0x000ea20000100a00 */
[-C--:B------:R-:W-:Y:S02]  /*164b0*/  DFMA R2, R118, R136.reuse, R138 ;  /* 0x000000887602722b */ /* 0x080fe4000000008a */
[----:B------:R-:W-:Y:S01]  /*164c0*/  DFMA R136, R94, R136, R110 ;  /* 0x000000885e88722b */ /* 0x000fe2000000006e */
[----:B------:R-:W2:Y:S01]  /*164d0*/  LDL.64 R118, [R1+0x200] ;  /* 0x0002000001767983 */ /* 0x000ea20000100a00 */
[----:B---3--:R-:W-:-:S03]  /*164e0*/  DFMA R142, R102, R134, R164 ;  /* 0x00000086668e722b */ /* 0x008fc600000000a4 */
[----:B------:R-:W3:Y:S04]  /*164f0*/  LDL.64 R110, [R1+0x1c8] ;  /* 0x0001c800016e7983 */ /* 0x000ee80000100a00 */
[----:B------:R-:W2:Y:S01]  /*16500*/  LDL.64 R164, [R1+0xc0] ;  /* 0x0000c00001a47983 */ /* 0x000ea20000100a00 */
[-C--:B----4-:R-:W-:Y:S02]  /*16510*/  DFMA R104, R104, R134.reuse, R106 ;  /* 0x000000866868722b */ /* 0x090fe4000000006a */
[-C--:B------:R-:W-:Y:S01]  /*16520*/  DFMA R140, R100, R134.reuse, R156 ;  /* 0x00000086648c722b */ /* 0x080fe2000000009c */
[----:B------:R-:W4:Y:S04]  /*16530*/  LDL.64 R106, [R1+0x278] ;  /* 0x00027800016a7983 */ /* 0x000f280000100a00 */
[----:B------:R-:W4:Y:S04]  /*16540*/  LDL.64 R102, [R1+0x238] ;  /* 0x0002380001667983 */ /* 0x000f280000100a00 */
[----:B------:R-:W4:Y:S01]  /*16550*/  LDL.64 R156, [R1+0x240] ;  /* 0x00024000019c7983 */ /* 0x000f220000100a00 */
[----:B------:R-:W-:-:S03]  /*16560*/  DFMA R4, R92, R134, R112 ;  /* 0x000000865c04722b */ /* 0x000fc60000000070 */
[----:B------:R-:W4:Y:S04]  /*16570*/  LDL.64 R138, [R1+0x250] ;  /* 0x00025000018a7983 */ /* 0x000f280000100a00 */
[----:B------:R-:W4:Y:S04]  /*16580*/  LDL.64 R112, [R1+0x260] ;  /* 0x0002600001707983 */ /* 0x000f280000100a00 */
[----:B------:R-:W4:Y:S01]  /*16590*/  LDL.64 R100, [R1+0x270] ;  /* 0x0002700001647983 */ /* 0x000f220000100a00 */
[-C--:B---3--:R-:W-:Y:S02]  /*165a0*/  DFMA R110, R110, R134.reuse, R2 ;  /* 0x000000866e6e722b */ /* 0x088fe40000000002 */
[-C--:B--2---:R-:W-:Y:S01]  /*165b0*/  DFMA R2, R164, R134.reuse, R6 ;  /* 0x00000086a402722b */ /* 0x084fe20000000006 */
[----:B------:R-:W2:Y:S01]  /*165c0*/  LDL.64 R6, [R1+0x248] ;  /* 0x0002480001067983 */ /* 0x000ea20000100a00 */
[----:B------:R-:W-:-:S02]  /*165d0*/  DFMA R152, R108, R134, R152 ;  /* 0x000000866c98722b */ /* 0x000fc40000000098 */
[-C--:B------:R-:W-:Y:S01]  /*165e0*/  DFMA R118, R118, R134.reuse, R160 ;  /* 0x000000867676722b */ /* 0x080fe200000000a0 */
[----:B------:R-:W3:Y:S01]  /*165f0*/  LDL.64 R108, [R1+0x268] ;  /* 0x00026800016c7983 */ /* 0x000ee20000100a00 */
[----:B------:R-:W-:Y:S02]  /*16600*/  DFMA R114, R114, R134, R162 ;  /* 0x000000867272722b */ /* 0x000fe400000000a2 */
[-C--:B----4-:R-:W-:Y:S01]  /*16610*/  DFMA R160, R106, R132.reuse, R4 ;  /* 0x000000846aa0722b */ /* 0x090fe20000000004 */
[----:B------:R-:W4:Y:S01]  /*16620*/  LDL.64 R106, [R1+0x288] ;  /* 0x00028800016a7983 */ /* 0x000f220000100a00 */
[-C--:B------:R-:W-:Y:S02]  /*16630*/  DFMA R164, R102, R132.reuse, R104 ;  /* 0x0000008466a4722b */ /* 0x080fe40000000068 */
[-C--:B------:R-:W-:Y:S01]  /*16640*/  DFMA R156, R156, R132.reuse, R142 ;  /* 0x000000849c9c722b */ /* 0x080fe2000000008e */
[----:B------:R-:W4:Y:S01]  /*16650*/  LDL.64 R104, [R1+0x290] ;  /* 0x0002900001687983 */ /* 0x000f220000100a00 */
[----:B------:R-:W-:-:S03]  /*16660*/  DFMA R4, R138, R132, R140 ;  /* 0x000000848a04722b */ /* 0x000fc6000000008c */
[----:B------:R-:W4:Y:S01]  /*16670*/  LDL.64 R102, [R1+0x298] ;  /* 0x0002980001667983 */ /* 0x000f220000100a00 */
[----:B------:R-:W-:-:S03]  /*16680*/  DFMA R162, R90, R134, R136 ;  /* 0x000000865aa2722b */ /* 0x000fc60000000088 */
[----:B------:R0:W5:Y:S01]  /*16690*/  LDL.LU.64 R142, [R1+0x368] ;  /* 0x00036800018e7983 */ /* 0x0001620000300a00 */
[----:B------:R-:W-:-:S03]  /*166a0*/  DFMA R134, R112, R132, R114 ;  /* 0x000000847086722b */ /* 0x000fc60000000072 */
[----:B------:R-:W4:Y:S01]  /*166b0*/  LDL.64 R140, [R1+0x2a0] ;  /* 0x0002a000018c7983 */ /* 0x000f220000100a00 */
[----:B------:R-:W-:-:S03]  /*166c0*/  DFMA R2, R100, R132, R2 ;  /* 0x000000846402722b */ /* 0x000fc60000000002 */
[----:B------:R-:W4:Y:S04]  /*166d0*/  LDL.64 R138, [R1+0x2a8] ;  /* 0x0002a800018a7983 */ /* 0x000f280000100a00 */
[----:B------:R-:W4:Y:S04]  /*166e0*/  LDL.64 R114, [R1+0x1c0] ;  /* 0x0001c00001727983 */ /* 0x000f280000100a00 */
[----:B------:R-:W4:Y:S04]  /*166f0*/  LDL.64 R100, [R1+0xb8] ;  /* 0x0000b80001647983 */ /* 0x000f280000100a00 */
[----:B------:R-:W4:Y:S01]  /*16700*/  LDL.64 R112, [R1+0x280] ;  /* 0x0002800001707983 */ /* 0x000f220000100a00 */
[----:B--2---:R-:W-:-:S02]  /*16710*/  DFMA R152, R6, R132, R152 ;  /* 0x000000840698722b */ /* 0x004fc40000000098 */
[-C--:B------:R-:W-:Y:S01]  /*16720*/  DFMA R6, R116, R132.reuse, R118 ;  /* 0x000000847406722b */ /* 0x080fe20000000076 */
[----:B------:R-:W2:Y:S04]  /*16730*/  LDL.64 R118, [R1+0x218] ;  /* 0x0002180001767983 */ /* 0x000ea80000100a00 */
[----:B------:R-:W2:Y:S01]  /*16740*/  LDL.64 R116, [R1+0x1d8] ;  /* 0x0001d80001747983 */ /* 0x000ea20000100a00 */
[-C--:B---3--:R-:W-:Y:S02]  /*16750*/  DFMA R136, R108, R132.reuse, R110 ;  /* 0x000000846c88722b */ /* 0x088fe4000000006e */
[----:B----4-:R-:W-:Y:S01]  /*16760*/  DFMA R162, R106, R132, R162 ;  /* 0x000000846aa2722b */ /* 0x010fe200000000a2 */
[----:B------:R-:W3:Y:S01]  /*16770*/  LDL.64 R110, [R1+0x230] ;  /* 0x00023000016e7983 */ /* 0x000ee20000100a00 */
[----:B------:R-:W-:-:S03]  /*16780*/  DFMA R164, R104, R130, R164 ;  /* 0x0000008268a4722b */ /* 0x000fc600000000a4 */
[----:B------:R-:W4:Y:S01]  /*16790*/  LDL.64 R132, [R1+0x220] ;  /* 0x0002200001847983 */ /* 0x000f220000100a00 */
[----:B------:R-:W-:-:S03]  /*167a0*/  DFMA R156, R102, R130, R156 ;  /* 0x00000082669c722b */ /* 0x000fc6000000009c */
[----:B------:R-:W4:Y:S04]  /*167b0*/  LDL.64 R108, [R1+0x210] ;  /* 0x00021000016c7983 */ /* 0x000f280000100a00 */
        /* <DEDUP_REMOVED lines=8> */
[----:B------:R0:W5:Y:S01]  /*16840*/  LDL.LU.64 R138, [R1+0x358] ;  /* 0x00035800018a7983 */ /* 0x0001620000300a00 */
[-C--:B------:R-:W-:Y:S02]  /*16850*/  DFMA R2, R100, R130.reuse, R2 ;  /* 0x000000826402722b */ /* 0x080fe40000000002 */
[-C--:B------:R-:W-:Y:S02]  /*16860*/  DFMA R162, R86, R130.reuse, R162 ;  /* 0x0000008256a2722b */ /* 0x080fe400000000a2 */
[-C--:B--2---:R-:W-:Y:S01]  /*16870*/  DFMA R6, R118, R130.reuse, R6 ;  /* 0x000000827606722b */ /* 0x084fe20000000006 */
[----:B------:R0:W5:Y:S01]  /*16880*/  LDL.LU.64 R118, [R1+0x350] ;  /* 0x0003500001767983 */ /* 0x0001620000300a00 */
[----:B------:R-:W-:-:S03]  /*16890*/  DFMA R134, R116, R130, R134 ;  /* 0x000000827486722b */ /* 0x000fc60000000086 */
[----:B------:R0:W5:Y:S04]  /*168a0*/  LDL.LU.64 R116, [R1+0x348] ;  /* 0x0003480001747983 */ /* 0x0001680000300a00 */
[----:B------:R0:W5:Y:S04]  /*168b0*/  LDL.LU.64 R114, [R1+0x340] ;  /* 0x0003400001727983 */ /* 0x0001680000300a00 */
[----:B------:R-:W2:Y:S04]  /*168c0*/  LDL.64 R130, [R1+0x228] ;  /* 0x0002280001827983 */ /* 0x000ea80000100a00 */
[----:B------:R-:W2:Y:S01]  /*168d0*/  LDL.64 R100, [R1+0xa8] ;  /* 0x0000a80001647983 */ /* 0x000ea20000100a00 */
[----:B------:R-:W-:-:S02]  /*168e0*/  DFMA R164, R112, R128, R164 ;  /* 0x0000008070a4722b */ /* 0x000fc400000000a4 */
[-C--:B---3--:R-:W-:Y:S01]  /*168f0*/  DFMA R156, R110, R128.reuse, R156 ;  /* 0x000000806e9c722b */ /* 0x088fe2000000009c */
[----:B------:R0:W5:Y:S04]  /*16900*/  LDL.LU.64 R112, [R1+0x338] ;  /* 0x0003380001707983 */ /* 0x0001680000300a00 */
[----:B------:R0:W5:Y:S01]  /*16910*/  LDL.LU.64 R110, [R1+0x330] ;  /* 0x00033000016e7983 */ /* 0x0001620000300a00 */
[----:B----4-:R-:W-:-:S03]  /*16920*/  DFMA R4, R132, R128, R4 ;  /* 0x000000808404722b */ /* 0x010fc60000000004 */
[----:B------:R-:W3:Y:S01]  /*16930*/  LDL.64 R132, [R1+0x78] ;  /* 0x0000780001847983 */ /* 0x000ee20000100a00 */
[-C--:B------:R-:W-:Y:S02]  /*16940*/  DFMA R2, R102, R128.reuse, R2 ;  /* 0x000000806602722b */ /* 0x080fe40000000002 */
[-C--:B------:R-:W-:Y:S01]  /*16950*/  DFMA R6, R108, R128.reuse, R6 ;  /* 0x000000806c06722b */ /* 0x080fe20000000006 */
[----:B------:R-:W4:Y:S01]  /*16960*/  LDL.64 R102, [R1+0x80] ;  /* 0x0000800001667983 */ /* 0x000f220000100a00 */
[-C--:B------:R-:W-:Y:S02]  /*16970*/  DFMA R134, R106, R128.reuse, R134 ;  /* 0x000000806a86722b */ /* 0x080fe40000000086 */
[-C--:B------:R-:W-:Y:S01]  /*16980*/  DFMA R136, R104, R128.reuse, R136 ;  /* 0x000000806888722b */ /* 0x080fe20000000088 */
[----:B------:R-:W4:Y:S01]  /*16990*/  LDL.64 R108, [R1+0x70] ;  /* 0x00007000016c7983 */ /* 0x000f220000100a00 */
[----:B------:R-:W-:-:S03]  /*169a0*/  DFMA R160, R84, R128, R160 ;  /* 0x0000008054a0722b */ /* 0x000fc600000000a0 */
[----:B------:R-:W4:Y:S01]  /*169b0*/  LDL.64 R106, [R1+0x60] ;  /* 0x00006000016a7983 */ /* 0x000f220000100a00 */
[----:B------:R-:W-:-:S03]  /*169c0*/  DFMA R162, R80, R128, R162 ;  /* 0x0000008050a2722b */ /* 0x000fc600000000a2 */
[----:B------:R-:W4:Y:S01]  /*169d0*/  LDL.64 R104, [R1+0x170] ;  /* 0x0001700001687983 */ /* 0x000f220000100a00 */
[----:B------:R-:W-:-:S04]  /*169e0*/  DFMA R160, R82, R126, R160 ;  /* 0x0000007e52a0722b */ /* 0x000fc800000000a0 */
[----:B------:R-:W-:-:S04]  /*169f0*/  DFMA R162, R76, R126, R162 ;  /* 0x0000007e4ca2722b */ /* 0x000fc800000000a2 */
[----:B------:R-:W-:Y:S02]  /*16a00*/  DFMA R160, R78, R124, R160 ;  /* 0x0000007c4ea0722b */ /* 0x000fe400000000a0 */
[----:B--2---:R-:W-:Y:S01]  /*16a10*/  DFMA R152, R130, R128, R152 ;  /* 0x000000808298722b */ /* 0x004fe20000000098 */
[----:B------:R-:W2:Y:S01]  /*16a20*/  LDL.64 R130, [R1+0x68] ;  /* 0x0000680001827983 */ /* 0x000ea20000100a00 */
[----:B------:R-:W-:-:S03]  /*16a30*/  DFMA R2, R100, R126, R2 ;  /* 0x0000007e6402722b */ /* 0x000fc60000000002 */
[----:B------:R-:W2:Y:S04]  /*16a40*/  LDL.64 R100, [R1+0x168] ;  /* 0x0001680001647983 */ /* 0x000ea80000100a00 */
[----:B------:R-:W2:Y:S01]  /*16a50*/  LDL.64 R128, [R1+0x150] ;  /* 0x0001500001807983 */ /* 0x000ea20000100a00 */
[----:B------:R-:W-:Y:S02]  /*16a60*/  DFMA R162, R72, R124, R162 ;  /* 0x0000007c48a2722b */ /* 0x000fe400000000a2 */
[----:B------:R-:W-:-:S06]  /*16a70*/  DFMA R160, R74, R122, R160 ;  /* 0x0000007a4aa0722b */ /* 0x000fcc00000000a0 */
[----:B------:R-:W-:Y:S02]  /*16a80*/  DFMA R162, R68, R122, R162 ;  /* 0x0000007a44a2722b */ /* 0x000fe400000000a2 */
[----:B------:R-:W-:-:S06]  /*16a90*/  DADD R160, -R70, R160 ;  /* 0x0000000046a07229 */ /* 0x000fcc00000001a0 */
[----:B------:R-:W-:Y:S02]  /*16aa0*/  DADD R162, -R66, R162 ;  /* 0x0000000042a27229 */ /* 0x000fe400000001a2 */
[----:B------:R-:W-:Y:S02]  /*16ab0*/  DSETP.GEU.AND P0, PT, |R160|, R64, PT ;  /* 0x00000040a000722a */ /* 0x000fe40003f0e200 */
[----:B------:R-:W2:Y:S04]  /*16ac0*/  LDL.64 R160, [R1+0x88] ;  /* 0x0000880001a07983 */ /* 0x000ea80000100a00 */
[----:B------:R-:W-:Y:S02]  /*16ad0*/  DSETP.LT.AND P0, PT, |R162|, R62, !P0 ;  /* 0x0000003ea200722a */ /* 0x000fe40004701200 */
[----:B------:R-:W2:Y:S01]  /*16ae0*/  LDL.64 R162, [R1+0x128] ;  /* 0x0001280001a27983 */ /* 0x000ea20000100a00 */
[----:B---3--:R-:W-:-:S03]  /*16af0*/  DFMA R136, R132, R126, R136 ;  /* 0x0000007e8488722b */ /* 0x008fc60000000088 */
[----:B------:R-:W3:Y:S01]  /*16b00*/  LDL.64 R132, [R1+0x48] ;  /* 0x0000480001847983 */ /* 0x000ee20000100a00 */
[----:B----4-:R-:W-:-:S04]  /*16b10*/  DFMA R164, R104, R126, R164 ;  /* 0x0000007e68a4722b */ /* 0x010fc800000000a4 */
[----:B------:R-:W-:Y:S02]  /*16b20*/  DFMA R136, R108, R124, R136 ;  /* 0x0000007c6c88722b */ /* 0x000fe40000000088 */
[----:B------:R-:W-:Y:S02]  /*16b30*/  DFMA R134, R102, R126, R134 ;  /* 0x0000007e6686722b */ /* 0x000fe40000000086 */
[----:B--2---:R-:W-:Y:S01]  /*16b40*/  DFMA R2, R130, R124, R2 ;  /* 0x0000007c8202722b */ /* 0x004fe20000000002 */
[----:B------:R-:W2:Y:S04]  /*16b50*/  LDL.64 R130, [R1+0x40] ;  /* 0x0000400001827983 */ /* 0x000ea80000100a00 */
        /* <DEDUP_REMOVED lines=8> */
[----:B------:R-:W4:Y:S01]  /*16be0*/  LDL.64 R128, [R1+0x2c0] ;  /* 0x0002c00001807983 */ /* 0x000f220000100a00 */
        /* <DEDUP_REMOVED lines=19> */
[----:B---3--:R-:W-:-:S02]  /*16d20*/  DFMA R164, R132, R124, R164 ;  /* 0x0000007c84a4722b */ /* 0x008fc400000000a4 */
        /* <DEDUP_REMOVED lines=11> */
[----:B----4-:R-:W-:-:S05]  /*16de0*/  LOP3.LUT R2, R129, R121, RZ, 0xfc, !PT ;  /* 0x0000007981027212 */ /* 0x010fca00078efcff */
[----:B------:R-:W-:Y:S01]  /*16df0*/  DSETP.LT.AND P5, PT, |R164|, R8, P0 ;  /* 0x00000008a400722a */ /* 0x000fe200007a1200 */
[----:B------:R-:W-:-:S13]  /*16e00*/  ISETP.NE.U32.AND P0, PT, R2, RZ, PT ;  /* 0x000000ff0200720c */ /* 0x000fda0003f05070 */
[----:B0-----:R-:W-:Y:S05]  /*16e10*/  @P0 BRA `(.L_x_243) ;  /* 0x00000000005c0947 */ /* 0x001fea0003800000 */
        /* <DEDUP_REMOVED lines=23> */
.L_x_243:
        /* <DEDUP_REMOVED lines=15> */
.L_x_244:
[----:B------:R-:W-:Y:S05]  /*17080*/  BSYNC.RECONVERGENT B0 ;  /* 0x0000000000007941 */ /* 0x000fea0003800200 */
.L_x_242:
        /* <DEDUP_REMOVED lines=31> */
.L_x_246:
        /* <DEDUP_REMOVED lines=16> */
.L_x_247:
[----:B------:R-:W-:Y:S05]  /*17380*/  BSYNC.RECONVERGENT B0 ;  /* 0x0000000000007941 */ /* 0x000fea0003800200 */
.L_x_245:
        /* <DEDUP_REMOVED lines=31> */
.L_x_249:
        /* <DEDUP_REMOVED lines=16> */
.L_x_250:
[----:B------:R-:W-:Y:S05]  /*17680*/  BSYNC.RECONVERGENT B0 ;  /* 0x0000000000007941 */ /* 0x000fea0003800200 */
.L_x_248:
        /* <DEDUP_REMOVED lines=32> */
.L_x_252:
        /* <DEDUP_REMOVED lines=16> */
.L_x_253:
[----:B------:R-:W-:Y:S05]  /*17990*/  BSYNC.RECONVERGENT B0 ;  /* 0x0000000000007941 */ /* 0x000fea0003800200 */
.L_x_251:
        /* <DEDUP_REMOVED lines=32> */
.L_x_255:
        /* <DEDUP_REMOVED lines=16> */
.L_x_256:
[----:B------:R-:W-:Y:S05]  /*17ca0*/  BSYNC.RECONVERGENT B0 ;  /* 0x0000000000007941 */ /* 0x000fea0003800200 */
.L_x_254:
        /* <DEDUP_REMOVED lines=33> */
.L_x_258:
        /* <DEDUP_REMOVED lines=16> */
.L_x_259:
[----:B------:R-:W-:Y:S05]  /*17fc0*/  BSYNC.RECONVERGENT B0 ;  /* 0x0000000000007941 */ /* 0x000fea0003800200 */
.L_x_257:
        /* <DEDUP_REMOVED lines=31> */
.L_x_261:
        /* <DEDUP_REMOVED lines=16> */
.L_x_262:
[----:B------:R-:W-:Y:S05]  /*182c0*/  BSYNC.RECONVERGENT B0 ;  /* 0x0000000000007941 */ /* 0x000fea0003800200 */
.L_x_260:
        /* <DEDUP_REMOVED lines=32> */
.L_x_264:
        /* <DEDUP_REMOVED lines=16> */
.L_x_265:
[----:B------:R-:W-:Y:S05]  /*185d0*/  BSYNC.RECONVERGENT B0 ;  /* 0x0000000000007941 */ /* 0x000fea0003800200 */
.L_x_263:
        /* <DEDUP_REMOVED lines=32> */
.L_x_267:
        /* <DEDUP_REMOVED lines=15> */
.L_x_268:
[----:B------:R-:W-:Y:S05]  /*188d0*/  BSYNC.RECONVERGENT B0 ;  /* 0x0000000000007941 */ /* 0x000fea0003800200 */
.L_x_266:
        /* <DEDUP_REMOVED lines=20> */
[----:B------:R-:W-:Y:S02]  /*18a20*/  IMAD R4, R100, R5, R4 ;  /* 0x0000000564047224 */ /* 0x000fe400078e0204 */
[----:B------:R-:W-:-:S03]  /*18a30*/  IMAD.MOV.U32 R5, RZ, RZ, RZ ;  /* 0x000000ffff057224 */ /* 0x000fc600078e00ff */
[----:B------:R-:W-:-:S13]  /*18a40*/  ISETP.GE.U32.AND P0, PT, R4, R100, PT ;  /* 0x000000640400720c */ /* 0x000fda0003f06070 */
[----:B------:R-:W-:-:S04]  /*18a50*/  @P0 IADD3 R4, PT, PT, -R100, R4, RZ ;  /* 0x0000000464040210 */ /* 0x000fc80007ffe1ff */
[----:B------:R-:W-:-:S13]  /*18a60*/  ISETP.GE.U32.AND P0, PT, R4, R100, PT ;  /* 0x000000640400720c */ /* 0x000fda0003f06070 */
[----:B------:R-:W-:Y:S01]  /*18a70*/  @P0 IMAD.IADD R4, R4, 0x1, -R100 ;  /* 0x0000000104040824 */ /* 0x000fe200078e0a64 */
[----:B------:R-:W-:-:S13]  /*18a80*/  ISETP.NE.U32.AND P0, PT, R100, RZ, PT ;  /* 0x000000ff6400720c */ /* 0x000fda0003f05070 */
[----:B------:R-:W-:Y:S01]  /*18a90*/  @!P0 LOP3.LUT R4, RZ, R100, RZ, 0x33, !PT ;  /* 0x00000064ff048212 */ /* 0x000fe200078e33ff */
[----:B------:R-:W-:Y:S06]  /*18aa0*/  BRA `(.L_x_271) ;  /* 0x0000000000187947 */ /* 0x000fec0003800000 */
.L_x_270:
[----:B------:R-:W-:Y:S01]  /*18ab0*/  MOV R3, R5 ;  /* 0x0000000500037202 */ /* 0x000fe20000000f00 */
[----:B------:R-:W-:Y:S01]  /*18ac0*/  IMAD.MOV.U32 R6, RZ, RZ, R100 ;  /* 0x000000ffff067224 */ /* 0x000fe200078e0064 */
[----:B------:R-:W-:Y:S01]  /*18ad0*/  MOV R2, 0x18b00 ;  /* 0x00018b0000027802 */ /* 0x000fe20000000f00 */
[----:B------:R-:W-:-:S07]  /*18ae0*/  IMAD.MOV.U32 R5, RZ, RZ, R101 ;  /* 0x000000ffff057224 */ /* 0x000fce00078e0065 */
[----:B------:R-:W-:Y:S05]  /*18af0*/  CALL.REL.NOINC `($__internal_1_$__cuda_sm20_rem_s64) ;  /* 0x000006fc00f87944 */ /* 0x000fea0003c00000 */
[----:B------:R-:W-:-:S07]  /*18b00*/  MOV R5, R3 ;  /* 0x0000000300057202 */ /* 0x000fce0000000f00 */
.L_x_271:
[----:B------:R-:W-:Y:S05]  /*18b10*/  BSYNC.RECONVERGENT B0 ;  /* 0x0000000000007941 */ /* 0x000fea0003800200 */
.L_x_269:
        /* <DEDUP_REMOVED lines=254> */
.L_x_273:
        /* <DEDUP_REMOVED lines=15> */
.L_x_274:
[----:B------:R-:W-:Y:S05]  /*19bf0*/  BSYNC.RECONVERGENT B0 ;  /* 0x0000000000007941 */ /* 0x000fea0003800200 */
.L_x_272:
        /* <DEDUP_REMOVED lines=31> */
.L_x_276:
        /* <DEDUP_REMOVED lines=16> */
.L_x_277:
[----:B------:R-:W-:Y:S05]  /*19ef0*/  BSYNC.RECONVERGENT B0 ;  /* 0x0000000000007941 */ /* 0x000fea0003800200 */
.L_x_275:
        /* <DEDUP_REMOVED lines=31> */
.L_x_279:
        /* <DEDUP_REMOVED lines=16> */
.L_x_280:
[----:B------:R-:W-:Y:S05]  /*1a1f0*/  BSYNC.RECONVERGENT B0 ;  /* 0x0000000000007941 */ /* 0x000fea0003800200 */
.L_x_278:
        /* <DEDUP_REMOVED lines=32> */
.L_x_282:
        /* <DEDUP_REMOVED lines=16> */
.L_x_283:
[----:B------:R-:W-:Y:S05]  /*1a500*/  BSYNC.RECONVERGENT B0 ;  /* 0x0000000000007941 */ /* 0x000fea0003800200 */
.L_x_281:
        /* <DEDUP_REMOVED lines=32> */
.L_x_285:
        /* <DEDUP_REMOVED lines=16> */
.L_x_286:
[----:B------:R-:W-:Y:S05]  /*1a810*/  BSYNC.RECONVERGENT B0 ;  /* 0x0000000000007941 */ /* 0x000fea0003800200 */
.L_x_284:
        /* <DEDUP_REMOVED lines=33> */
.L_x_288:
        /* <DEDUP_REMOVED lines=16> */
.L_x_289:
[----:B------:R-:W-:Y:S05]  /*1ab30*/  BSYNC.RECONVERGENT B0 ;  /* 0x0000000000007941 */ /* 0x000fea0003800200 */
.L_x_287:
        /* <DEDUP_REMOVED lines=31> */
.L_x_291:
        /* <DEDUP_REMOVED lines=16> */
.L_x_292:
[----:B------:R-:W-:Y:S05]  /*1ae30*/  BSYNC.RECONVERGENT B0 ;  /* 0x0000000000007941 */ /* 0x000fea0003800200 */
.L_x_290:
        /* <DEDUP_REMOVED lines=32> */
.L_x_294:
        /* <DEDUP_REMOVED lines=16> */
.L_x_295:
[----:B------:R-:W-:Y:S05]  /*1b140*/  BSYNC.RECONVERGENT B0 ;  /* 0x0000000000007941 */ /* 0x000fea0003800200 */
.L_x_293:
        /* <DEDUP_REMOVED lines=32> */
.L_x_297:
        /* <DEDUP_REMOVED lines=15> */
.L_x_298:
[----:B------:R-:W-:Y:S05]  /*1b440*/  BSYNC.RECONVERGENT B0 ;  /* 0x0000000000007941 */ /* 0x000fea0003800200 */
.L_x_296:
        /* <DEDUP_REMOVED lines=20> */
[----:B------:R-:W-:Y:S02]  /*1b590*/  IMAD R4, R100, R5, R4 ;  /* 0x0000000564047224 */ /* 0x000fe400078e0204 */
[----:B------:R-:W-:-:S03]  /*1b5a0*/  IMAD.MOV.U32 R5, RZ, RZ, RZ ;  /* 0x000000ffff057224 */ /* 0x000fc600078e00ff */
[----:B------:R-:W-:-:S13]  /*1b5b0*/  ISETP.GE.U32.AND P0, PT, R4, R100, PT ;  /* 0x000000640400720c */ /* 0x000fda0003f06070 */
[----:B------:R-:W-:-:S05]  /*1b5c0*/  @P0 IMAD.IADD R4, R4, 0x1, -R100 ;  /* 0x0000000104040824 */ /* 0x000fca00078e0a64 */
[----:B------:R-:W-:-:S13]  /*1b5d0*/  ISETP.GE.U32.AND P0, PT, R4, R100, PT ;  /* 0x000000640400720c */ /* 0x000fda0003f06070 */
[C---:B------:R-:W-:Y:S02]  /*1b5e0*/  @P0 IADD3 R4, PT, PT, -R100.reuse, R4, RZ ;  /* 0x0000000464040210 */ /* 0x040fe40007ffe1ff */
[----:B------:R-:W-:-:S13]  /*1b5f0*/  ISETP.NE.U32.AND P0, PT, R100, RZ, PT ;  /* 0x000000ff6400720c */ /* 0x000fda0003f05070 */
[----:B------:R-:W-:Y:S01]  /*1b600*/  @!P0 LOP3.LUT R4, RZ, R100, RZ, 0x33, !PT ;  /* 0x00000064ff048212 */ /* 0x000fe200078e33ff */
[----:B------:R-:W-:Y:S06]  /*1b610*/  BRA `(.L_x_301) ;  /* 0x0000000000187947 */ /* 0x000fec0003800000 */
.L_x_300:
[----:B------:R-:W-:Y:S01]  /*1b620*/  IMAD.MOV.U32 R3, RZ, RZ, R5 ;  /* 0x000000ffff037224 */ /* 0x000fe200078e0005 */
[----:B------:R-:W-:Y:S01]  /*1b630*/  MOV R6, R100 ;  /* 0x0000006400067202 */ /* 0x000fe20000000f00 */
[----:B------:R-:W-:Y:S01]  /*1b640*/  IMAD.MOV.U32 R5, RZ, RZ, R101 ;  /* 0x000000ffff057224 */ /* 0x000fe200078e0065 */
[----:B------:R-:W-:-:S07]  /*1b650*/  MOV R2, 0x1b670 ;  /* 0x0001b67000027802 */ /* 0x000fce0000000f00 */
[----:B------:R-:W-:Y:S05]  /*1b660*/  CALL.REL.NOINC `($__internal_1_$__cuda_sm20_rem_s64) ;  /* 0x000006d4001c7944 */ /* 0x000fea0003c00000 */
[----:B------:R-:W-:-:S07]  /*1b670*/  IMAD.MOV.U32 R5, RZ, RZ, R3 ;  /* 0x000000ffff057224 */ /* 0x000fce00078e0003 */
.L_x_301:
[----:B------:R-:W-:Y:S05]  /*1b680*/  BSYNC.RECONVERGENT B0 ;  /* 0x0000000000007941 */ /* 0x000fea0003800200 */
.L_x_299:
        /* <DEDUP_REMOVED lines=252> */
[----:B------:R-:W-:Y:S01]  /*1c650*/  MOV R120, R121 ;  /* 0x0000007900787202 */ /* 0x000fe20000000f00 */
[----:B------:R-:W-:Y:S01]  /*1c660*/  IMAD.MOV.U32 R121, RZ, RZ, RZ ;  /* 0x000000ffff797224 */ /* 0x000fe200078e00ff */
[----:B------:R-:W-:Y:S06]  /*1c670*/  BRA `(.L_x_304) ;  /* 0x0000000000407947 */ /* 0x000fec0003800000 */
.L_x_303:
[----:B------:R-:W-:Y:S01]  /*1c680*/  IMAD.MOV.U32 R6, RZ, RZ, R128 ;  /* 0x000000ffff067224 */ /* 0x000fe200078e0080 */
[----:B------:R-:W-:Y:S01]  /*1c690*/  MOV R5, R129 ;  /* 0x0000008100057202 */ /* 0x000fe20000000f00 */
[----:B------:R-:W-:Y:S01]  /*1c6a0*/  IMAD.MOV.U32 R4, RZ, RZ, R120 ;  /* 0x000000ffff047224 */ /* 0x000fe200078e0078 */
[----:B------:R-:W-:Y:S01]  /*1c6b0*/  MOV R2, 0x1c6e0 ;  /* 0x0001c6e000027802 */ /* 0x000fe20000000f00 */
[----:B------:R-:W-:-:S07]  /*1c6c0*/  IMAD.MOV.U32 R3, RZ, RZ, R121 ;  /* 0x000000ffff037224 */ /* 0x000fce00078e0079 */
[----:B-----5:R-:W-:Y:S05]  /*1c6d0*/  CALL.REL.NOINC `($__internal_0_$__cuda_sm20_div_s64) ;  /* 0x000006bc00b07944 */ /* 0x020fea0003c00000 */
[----:B------:R-:W2:Y:S01]  /*1c6e0*/  LDL.64 R6, [R1+0x2b0] ;  /* 0x0002b00001067983 */ /* 0x000ea20000100a00 */
[----:B------:R-:W-:-:S04]  /*1c6f0*/  IADD3 R5, P0, PT, RZ, -R4, RZ ;  /* 0x80000004ff057210 */ /* 0x000fc80007f1e0ff */
[----:B------:R-:W-:-:S05]  /*1c700*/  IADD3.X R2, PT, PT, RZ, ~R3, RZ, P0, !PT ;  /* 0x80000003ff027210 */ /* 0x000fca00007fe4ff */
[----:B------:R-:W-:-:S04]  /*1c710*/  IMAD R2, R2, R120, RZ ;  /* 0x0000007802027224 */ /* 0x000fc800078e02ff */
[-C--:B------:R-:W-:Y:S02]  /*1c720*/  IMAD R2, R121, R5.reuse, R2 ;  /* 0x0000000579027224 */ /* 0x080fe400078e0202 */
[----:B--2---:R-:W-:-:S04]  /*1c730*/  IMAD.WIDE.U32 R120, R120, R5, R6 ;  /* 0x0000000578787225 */ /* 0x004fc800078e0006 */
[----:B------:R-:W-:Y:S02]  /*1c740*/  IMAD.IADD R2, R2, 0x1, R121 ;  /* 0x0000000102027824 */ /* 0x000fe400078e0279 */
[----:B------:R-:W-:Y:S01]  /*1c750*/  IMAD.MOV.U32 R5, RZ, RZ, R120 ;  /* 0x000000ffff057224 */ /* 0x000fe200078e0078 */
[----:B------:R-:W-:Y:S01]  /*1c760*/  MOV R120, R4 ;  /* 0x0000000400787202 */ /* 0x000fe20000000f00 */
[----:B------:R-:W-:-:S07]  /*1c770*/  IMAD.MOV.U32 R121, RZ, RZ, R3 ;  /* 0x000000ffff797224 */ /* 0x000fce00078e0003 */
.L_x_304:
[----:B------:R-:W-:Y:S05]  /*1c780*/  BSYNC.RECONVERGENT B0 ;  /* 0x0000000000007941 */ /* 0x000fea0003800200 */
.L_x_302:
[----:B------:R-:W-:Y:S01]  /*1c790*/  IMAD.MOV.U32 R3, RZ, RZ, R2 ;  /* 0x000000ffff037224 */ /* 0x000fe200078e0002 */
[----:B------:R-:W-:Y:S01]  /*1c7a0*/  MOV R2, R5 ;  /* 0x0000000500027202 */ /* 0x000fe20000000f00 */
[----:B------:R-:W-:Y:S05]  /*1c7b0*/  BSSY.RECONVERGENT B0, `(.L_x_305) ;  /* 0x000002e000007945 */ /* 0x000fea0003800200 */
[----:B------:R-:W0:Y:S02]  /*1c7c0*/  I2F.F64.S64 R2, R2 ;  /* 0x0000000200027312 */ /* 0x000e240000301c00 */
[----:B0-----:R-:W-:Y:S01]  /*1c7d0*/  DFMA R154, R154, R2, R158 ;  /* 0x000000029a9a722b */ /* 0x001fe2000000009e */
[----:B-----5:R-:W-:-:S04]  /*1c7e0*/  LOP3.LUT R2, R121, R119, RZ, 0xfc, !PT ;  /* 0x0000007779027212 */ /* 0x020fc800078efcff */
[----:B------:R-:W-:-:S13]  /*1c7f0*/  ISETP.NE.U32.AND P0, PT, R2, RZ, PT ;  /* 0x000000ff0200720c */ /* 0x000fda0003f05070 */
        /* <DEDUP_REMOVED lines=21> */
[----:B------:R-:W-:Y:S02]  /*1c950*/  IMAD R6, R118, R6, R120 ;  /* 0x0000000676067224 */ /* 0x000fe400078e0278 */
[----:B------:R-:W-:Y:S02]  /*1c960*/  IMAD.MOV.U32 R118, RZ, RZ, R119 ;  /* 0x000000ffff767224 */ /* 0x000fe400078e0077 */
[----:B------:R-:W-:Y:S01]  /*1c970*/  IMAD.MOV.U32 R119, RZ, RZ, RZ ;  /* 0x000000ffff777224 */ /* 0x000fe200078e00ff */
[----:B------:R-:W-:Y:S06]  /*1c980*/  BRA `(.L_x_307) ;  /* 0x0000000000407947 */ /* 0x000fec0003800000 */
.L_x_306:
        /* <DEDUP_REMOVED lines=11> */
[----:B------:R-:W-:Y:S02]  /*1ca40*/  IMAD R5, R5, R118, RZ ;  /* 0x0000007605057224 */ /* 0x000fe400078e02ff */
[----:B------:R-:W-:Y:S02]  /*1ca50*/  IMAD.MOV.U32 R118, RZ, RZ, R4 ;  /* 0x000000ffff767224 */ /* 0x000fe400078e0004 */
[----:B------:R-:W-:Y:S01]  /*1ca60*/  IMAD R2, R119, R2, R5 ;  /* 0x0000000277027224 */ /* 0x000fe200078e0205 */
[----:B------:R-:W-:-:S03]  /*1ca70*/  MOV R119, R3 ;  /* 0x0000000300777202 */ /* 0x000fc60000000f00 */
[----:B------:R-:W-:-:S07]  /*1ca80*/  IMAD.IADD R2, R2, 0x1, R7 ;  /* 0x0000000102027824 */ /* 0x000fce00078e0207 */
.L_x_307:
[----:B------:R-:W-:Y:S05]  /*1ca90*/  BSYNC.RECONVERGENT B0 ;  /* 0x0000000000007941 */ /* 0x000fea0003800200 */
.L_x_305:
[----:B------:R-:W-:Y:S01]  /*1caa0*/  IMAD.MOV.U32 R3, RZ, RZ, R2 ;  /* 0x000000ffff037224 */ /* 0x000fe200078e0002 */
[----:B------:R-:W-:Y:S01]  /*1cab0*/  BSSY.RECONVERGENT B0, `(.L_x_308) ;  /* 0x000002f000007945 */ /* 0x000fe20003800200 */
[----:B------:R-:W-:-:S06]  /*1cac0*/  IMAD.MOV.U32 R2, RZ, RZ, R6 ;  /* 0x000000ffff027224 */ /* 0x000fcc00078e0006 */
[----:B------:R-:W0:Y:S02]  /*1cad0*/  I2F.F64.S64 R2, R2 ;  /* 0x0000000200027312 */ /* 0x000e240000301c00 */
[----:B0-----:R-:W-:Y:S01]  /*1cae0*/  DFMA R148, R148, R2, R150 ;  /* 0x000000029494722b */ /* 0x001fe20000000096 */
[----:B------:R-:W-:-:S04]  /*1caf0*/  LOP3.LUT R2, R119, R117, RZ, 0xfc, !PT ;  /* 0x0000007577027212 */ /* 0x000fc800078efcff */
[----:B------:R-:W-:-:S13]  /*1cb00*/  ISETP.NE.U32.AND P0, PT, R2, RZ, PT ;  /* 0x000000ff0200720c */ /* 0x000fda0003f05070 */
        /* <DEDUP_REMOVED lines=25> */
.L_x_309:
        /* <DEDUP_REMOVED lines=11> */
[----:B------:R-:W-:Y:S02]  /*1cd50*/  IMAD R5, R5, R116, RZ ;  /* 0x0000007405057224 */ /* 0x000fe400078e02ff */
[----:B------:R-:W-:Y:S02]  /*1cd60*/  IMAD.MOV.U32 R116, RZ, RZ, R4 ;  /* 0x000000ffff747224 */ /* 0x000fe400078e0004 */
[----:B------:R-:W-:Y:S02]  /*1cd70*/  IMAD R2, R117, R2, R5 ;  /* 0x0000000275027224 */ /* 0x000fe400078e0205 */
[----:B------:R-:W-:-:S03]  /*1cd80*/  IMAD.MOV.U32 R117, RZ, RZ, R3 ;  /* 0x000000ffff757224 */ /* 0x000fc600078e0003 */
[----:B------:R-:W-:-:S07]  /*1cd90*/  IADD3 R2, PT, PT, R2, R7, RZ ;  /* 0x0000000702027210 */ /* 0x000fce0007ffe0ff */
.L_x_310:
[----:B------:R-:W-:Y:S05]  /*1cda0*/  BSYNC.RECONVERGENT B0 ;  /* 0x0000000000007941 */ /* 0x000fea0003800200 */
.L_x_308:
[----:B------:R-:W2:Y:S01]  /*1cdb0*/  LDL.LU.64 R4, [R1+0x10] ;  /* 0x0000100001047983 */ /* 0x000ea20000300a00 */
[----:B------:R-:W-:Y:S01]  /*1cdc0*/  MOV R3, R2 ;  /* 0x0000000200037202 */ /* 0x000fe20000000f00 */
[----:B------:R-:W-:Y:S01]  /*1cdd0*/  IMAD.MOV.U32 R2, RZ, RZ, R6 ;  /* 0x000000ffff027224 */ /* 0x000fe200078e0006 */
[----:B------:R-:W-:Y:S05]  /*1cde0*/  BSSY.RECONVERGENT B0, `(.L_x_311) ;  /* 0x000002e000007945 */ /* 0x000fea0003800200 */
[----:B------:R-:W2:Y:S02]  /*1cdf0*/  I2F.F64.S64 R2, R2 ;  /* 0x0000000200027312 */ /* 0x000ea40000301c00 */
[----:B--2---:R-:W-:Y:S01]  /*1ce00*/  DFMA R146, R146, R2, R4 ;  /* 0x000000029292722b */ /* 0x004fe20000000004 */
[----:B------:R-:W-:-:S04]  /*1ce10*/  LOP3.LUT R2, R117, R115, RZ, 0xfc, !PT ;  /* 0x0000007375027212 */ /* 0x000fc800078efcff */
[----:B------:R-:W-:-:S13]  /*1ce20*/  ISETP.NE.U32.AND P0, PT, R2, RZ, PT ;  /* 0x000000ff0200720c */ /* 0x000fda0003f05070 */
        /* <DEDUP_REMOVED lines=21> */
[----:B------:R-:W-:Y:S02]  /*1cf80*/  IMAD R6, R114, R6, R116 ;  /* 0x0000000672067224 */ /* 0x000fe400078e0274 */
[----:B------:R-:W-:Y:S01]  /*1cf90*/  IMAD.MOV.U32 R114, RZ, RZ, R115 ;  /* 0x000000ffff727224 */ /* 0x000fe200078e0073 */
[----:B------:R-:W-:Y:S01]  /*1cfa0*/  MOV R115, RZ ;  /* 0x000000ff00737202 */ /* 0x000fe20000000f00 */
[----:B------:R-:W-:Y:S06]  /*1cfb0*/  BRA `(.L_x_313) ;  /* 0x0000000000407947 */ /* 0x000fec0003800000 */
.L_x_312:
        /* <DEDUP_REMOVED lines=11> */
[----:B------:R-:W-:Y:S01]  /*1d070*/  IMAD R5, R5, R114, RZ ;  /* 0x0000007205057224 */ /* 0x000fe200078e02ff */
[----:B------:R-:W-:-:S03]  /*1d080*/  MOV R114, R4 ;  /* 0x0000000400727202 */ /* 0x000fc60000000f00 */
[----:B------:R-:W-:Y:S02]  /*1d090*/  IMAD R2, R115, R2, R5 ;  /* 0x0000000273027224 */ /* 0x000fe400078e0205 */
[----:B------:R-:W-:Y:S02]  /*1d0a0*/  IMAD.MOV.U32 R115, RZ, RZ, R3 ;  /* 0x000000ffff737224 */ /* 0x000fe400078e0003 */
[----:B------:R-:W-:-:S07]  /*1d0b0*/  IMAD.IADD R2, R2, 0x1, R7 ;  /* 0x0000000102027824 */ /* 0x000fce00078e0207 */
.L_x_313:
[----:B------:R-:W-:Y:S05]  /*1d0c0*/  BSYNC.RECONVERGENT B0 ;  /* 0x0000000000007941 */ /* 0x000fea0003800200 */
.L_x_311:
[----:B------:R-:W2:Y:S01]  /*1d0d0*/  LDL.LU.64 R4, [R1+0x18] ;  /* 0x0000180001047983 */ /* 0x000ea20000300a00 */
[----:B------:R-:W-:Y:S01]  /*1d0e0*/  IMAD.MOV.U32 R3, RZ, RZ, R2 ;  /* 0x000000ffff037224 */ /* 0x000fe200078e0002 */
[----:B------:R-:W-:Y:S01]  /*1d0f0*/  MOV R2, R6 ;  /* 0x0000000600027202 */ /* 0x000fe20000000f00 */
        /* <DEDUP_REMOVED lines=30> */
.L_x_315:
        /* <DEDUP_REMOVED lines=16> */
.L_x_316:
[----:B------:R-:W-:Y:S05]  /*1d3e0*/  BSYNC.RECONVERGENT B0 ;  /* 0x0000000000007941 */ /* 0x000fea0003800200 */
.L_x_314:
[----:B------:R-:W2:Y:S04]  /*1d3f0*/  LDL.LU.64 R112, [R1+0x28] ;  /* 0x0000280001707983 */ /* 0x000ea80000300a00 */
[----:B------:R-:W2:Y:S01]  /*1d400*/  LDL.LU.64 R4, [R1+0x20] ;  /* 0x0000200001047983 */ /* 0x000ea20000300a00 */
[----:B------:R-:W-:Y:S01]  /*1d410*/  IMAD.MOV.U32 R3, RZ, RZ, R2 ;  /* 0x000000ffff037224 */ /* 0x000fe200078e0002 */
[----:B------:R-:W-:Y:S01]  /*1d420*/  BSSY.RECONVERGENT B0, `(.L_x_317) ;  /* 0x000002f000007945 */ /* 0x000fe20003800200 */
[----:B------:R-:W-:-:S06]  /*1d430*/  IMAD.MOV.U32 R2, RZ, RZ, R6 ;  /* 0x000000ffff027224 */ /* 0x000fcc00078e0006 */
[----:B------:R-:W2:Y:S02]  /*1d440*/  I2F.F64.S64 R2, R2 ;  /* 0x0000000200027312 */ /* 0x000ea40000301c00 */
[----:B--2---:R-:W-:Y:S01]  /*1d450*/  DFMA R112, R4, R2, R112 ;  /* 0x000000020470722b */ /* 0x004fe20000000070 */
        /* <DEDUP_REMOVED lines=27> */
.L_x_318:
        /* <DEDUP_REMOVED lines=16> */
.L_x_319:
[----:B------:R-:W-:Y:S05]  /*1d710*/  BSYNC.RECONVERGENT B0 ;  /* 0x0000000000007941 */ /* 0x000fea0003800200 */
.L_x_317:
[----:B------:R-:W-:Y:S01]  /*1d720*/  MOV R3, R2 ;  /* 0x0000000200037202 */ /* 0x000fe20000000f00 */
[----:B------:R-:W-:Y:S01]  /*1d730*/  IMAD.MOV.U32 R2, RZ, RZ, R6 ;  /* 0x000000ffff027224 */ /* 0x000fe200078e0006 */
[----:B------:R-:W-:Y:S05]  /*1d740*/  BSSY.RECONVERGENT B0, `(.L_x_320) ;  /* 0x000002e000007945 */ /* 0x000fea0003800200 */
[----:B------:R-:W0:Y:S02]  /*1d750*/  I2F.F64.S64 R2, R2 ;  /* 0x0000000200027312 */ /* 0x000e240000301c00 */
[----:B0-----:R-:W-:Y:S01]  /*1d760*/  DFMA R140, R140, R2, R142 ;  /* 0x000000028c8c722b */ /* 0x001fe2000000008e */
        /* <DEDUP_REMOVED lines=27> */
.L_x_321:
        /* <DEDUP_REMOVED lines=16> */
.L_x_322:
[----:B------:R-:W-:Y:S05]  /*1da20*/  BSYNC.RECONVERGENT B0 ;  /* 0x0000000000007941 */ /* 0x000fea0003800200 */
.L_x_320:
        /* <DEDUP_REMOVED lines=33> */
.L_x_324:
        /* <DEDUP_REMOVED lines=16> */
.L_x_325:
[----:B------:R-:W-:Y:S05]  /*1dd40*/  BSYNC.RECONVERGENT B0 ;  /* 0x0000000000007941 */ /* 0x000fea0003800200 */
.L_x_323:
        /* <DEDUP_REMOVED lines=32> */
.L_x_327:
        /* <DEDUP_REMOVED lines=15> */
.L_x_328:
[----:B------:R-:W-:Y:S05]  /*1e040*/  BSYNC.RECONVERGENT B0 ;  /* 0x0000000000007941 */ /* 0x000fea0003800200 */
.L_x_326:
        /* <DEDUP_REMOVED lines=22> */
[----:B------:R-:W-:-:S05]  /*1e1b0*/  @P0 IMAD.IADD R5, R5, 0x1, -R100 ;  /* 0x0000000105050824 */ /* 0x000fca00078e0a64 */
[----:B------:R-:W-:-:S13]  /*1e1c0*/  ISETP.GE.U32.AND P0, PT, R5, R100, PT ;  /* 0x000000640500720c */ /* 0x000fda0003f06070 */
[----:B------:R-:W-:Y:S01]  /*1e1d0*/  @P0 IMAD.IADD R5, R5, 0x1, -R100 ;  /* 0x0000000105050824 */ /* 0x000fe200078e0a64 */
[----:B------:R-:W-:-:S13]  /*1e1e0*/  ISETP.NE.U32.AND P0, PT, R100, RZ, PT ;  /* 0x000000ff6400720c */ /* 0x000fda0003f05070 */
[----:B------:R-:W-:-:S04]  /*1e1f0*/  @!P0 LOP3.LUT R5, RZ, R100, RZ, 0x33, !PT ;  /* 0x00000064ff058212 */ /* 0x000fc800078e33ff */
[----:B------:R-:W-:Y:S01]  /*1e200*/  MOV R4, R5 ;  /* 0x0000000500047202 */ /* 0x000fe20000000f00 */
[----:B------:R-:W-:Y:S01]  /*1e210*/  IMAD.MOV.U32 R5, RZ, RZ, RZ ;  /* 0x000000ffff057224 */ /* 0x000fe200078e00ff */
[----:B------:R-:W-:Y:S06]  /*1e220*/  BRA `(.L_x_331) ;  /* 0x0000000000187947 */ /* 0x000fec0003800000 */
.L_x_330:
[----:B------:R-:W-:Y:S01]  /*1e230*/  IMAD.MOV.U32 R3, RZ, RZ, R5 ;  /* 0x000000ffff037224 */ /* 0x000fe200078e0005 */
[----:B------:R-:W-:Y:S01]  /*1e240*/  MOV R6, R100 ;  /* 0x0000006400067202 */ /* 0x000fe20000000f00 */
[----:B------:R-:W-:Y:S01]  /*1e250*/  IMAD.MOV.U32 R5, RZ, RZ, R101 ;  /* 0x000000ffff057224 */ /* 0x000fe200078e0065 */
[----:B------:R-:W-:-:S07]  /*1e260*/  MOV R2, 0x1e280 ;  /* 0x0001e28000027802 */ /* 0x000fce0000000f00 */
[----:B------:R-:W-:Y:S05]  /*1e270*/  CALL.REL.NOINC `($__internal_1_$__cuda_sm20_rem_s64) ;  /* 0x000006a800187944 */ /* 0x000fea0003c00000 */
[----:B------:R-:W-:-:S07]  /*1e280*/  IMAD.MOV.U32 R5, RZ, RZ, R3 ;  /* 0x000000ffff057224 */ /* 0x000fce00078e0003 */
.L_x_331:
[----:B------:R-:W-:Y:S05]  /*1e290*/  BSYNC.RECONVERGENT B0 ;  /* 0x0000000000007941 */ /* 0x000fea0003800200 */
.L_x_329:
[----:B------:R-:W2:Y:S04]  /*1e2a0*/  LDL.LU.64 R122, [R1+0x120] ;  /* 0x00012000017a7983 */ /* 0x000ea80000300a00 */
[----:B------:R-:W2:Y:S01]  /*1e2b0*/  LDL.LU.64 R120, [R1+0x118] ;  /* 0x0001180001787983 */ /* 0x000ea20000300a00 */
[----:B------:R-:W2:Y:S03]  /*1e2c0*/  I2F.F64.S64 R4, R4 ;  /* 0x0000000400047312 */ /* 0x000ea60000301c00 */
[----:B------:R-:W3:Y:S04]  /*1e2d0*/  LDL.LU.64 R2, [R1+0x110] ;  /* 0x0001100001027983 */ /* 0x000ee80000300a00 */
[----:B------:R-:W4:Y:S04]  /*1e2e0*/  LDL.LU.64 R6, [R1+0x108] ;  /* 0x0001080001067983 */ /* 0x000f280000300a00 */
[----:B------:R-:W5:Y:S04]  /*1e2f0*/  LDL.LU.64 R100, [R1+0x100] ;  /* 0x0001000001647983 */ /* 0x000f680000300a00 */
[----:B------:R-:W5:Y:S04]  /*1e300*/  LDL.LU.64 R106, [R1+0xf8] ;  /* 0x0000f800016a7983 */ /* 0x000f680000300a00 */
[----:B------:R-:W5:Y:S04]  /*1e310*/  LDL.LU.64 R108, [R1+0xf0] ;  /* 0x0000f000016c7983 */ /* 0x000f680000300a00 */
[----:B------:R-:W5:Y:S04]  /*1e320*/  LDL.LU.64 R110, [R1+0xe0] ;  /* 0x0000e000016e7983 */ /* 0x000f680000300a00 */
[----:B------:R-:W5:Y:S04]  /*1e330*/  LDL.LU.64 R114, [R1+0xd8] ;  /* 0x0000d80001727983 */ /* 0x000f680000300a00 */
[----:B------:R-:W5:Y:S04]  /*1e340*/  LDL.LU.64 R116, [R1+0xd0] ;  /* 0x0000d00001747983 */ /* 0x000f680000300a00 */
[----:B------:R-:W5:Y:S01]  /*1e350*/  LDL.LU.64 R118, [R1+0xa0] ;  /* 0x0000a00001767983 */ /* 0x000f620000300a00 */
[----:B------:R-:W-:Y:S01]  /*1e360*/  BAR.SYNC.DEFER_BLOCKING 0x0 ;  /* 0x0000000000007b1d */ /* 0x000fe20000010000 */
[----:B------:R-:W-:-:S02]  /*1e370*/  LOP3.LUT P4, RZ, R0, 0x2, RZ, 0xc0, !PT ;  /* 0x0000000200ff7812 */ /* 0x000fc4000788c0ff */
[----:B------:R-:W-:-:S04]  /*1e380*/  LOP3.LUT R0, R0, 0xfffffeff, RZ, 0xc0, !PT ;  /* 0xfffffeff00007812 */ /* 0x000fc800078ec0ff */
[----:B------:R-:W-:-:S04]  /*1e390*/  @P5 LOP3.LUT R0, R0, 0x100, RZ, 0xfc, !PT ;  /* 0x0000010000005812 */ /* 0x000fc800078efcff */
[C---:B------:R-:W-:Y:S02]  /*1e3a0*/  LOP3.LUT P5, RZ, R0.reuse, 0x4, RZ, 0xc0, !PT ;  /* 0x0000000400ff7812 */ /* 0x040fe400078ac0ff */
[----:B------:R-:W-:-:S04]  /*1e3b0*/  LOP3.LUT R0, R0, 0xffffff7f, RZ, 0xc0, !PT ;  /* 0xffffff7f00007812 */ /* 0x000fc800078ec0ff */
[----:B------:R-:W-:-:S04]  /*1e3c0*/  @P3 LOP3.LUT R0, R0, 0x80, RZ, 0xfc, !PT ;  /* 0x0000008000003812 */ /* 0x000fc800078efcff */
[C---:B------:R-:W-:Y:S02]  /*1e3d0*/  LOP3.LUT P3, RZ, R0.reuse, 0x8, RZ, 0xc0, !PT ;  /* 0x0000000800ff7812 */ /* 0x040fe4000786c0ff */
[----:B------:R-:W-:-:S04]  /*1e3e0*/  LOP3.LUT R0, R0, 0xffffffbf, RZ, 0xc0, !PT ;  /* 0xffffffbf00007812 */ /* 0x000fc800078ec0ff */
[----:B------:R-:W-:Y:S01]  /*1e3f0*/  @P2 LOP3.LUT R0, R0, 0x40, RZ, 0xfc, !PT ;  /* 0x0000004000002812 */ /* 0x000fe200078efcff */
[----:B--2---:R-:W-:Y:S01]  /*1e400*/  DFMA R4, R120, R4, R122 ;  /* 0x000000047804722b */ /* 0x004fe2000000007a */
[----:B------:R-:W2:Y:S04]  /*1e410*/  LDL.LU.64 R120, [R1+0x130] ;  /* 0x0001300001787983 */ /* 0x000ea80000300a00 */
[----:B------:R-:W2:Y:S03]  /*1e420*/  LDL.LU.64 R164, [R1+0x138] ;  /* 0x0001380001a47983 */ /* 0x000ea60000300a00 */
[-C--:B---3--:R-:W-:Y:S01]  /*1e430*/  DFMA R2, R2, R4.reuse, RZ ;  /* 0x000000040202722b */ /* 0x088fe200000000ff */
[----:B------:R-:W3:Y:S01]  /*1e440*/  LDL.LU.64 R162, [R1+0x140] ;  /* 0x0001400001a27983 */ /* 0x000ee20000300a00 */
[----:B----4-:R-:W-:-:S02]  /*1e450*/  DFMA R6, R6, R4, RZ ;  /* 0x000000040606722b */ /* 0x010fc400000000ff */
[-C--:B-----5:R-:W-:Y:S01]  /*1e460*/  DFMA R100, R100, R4.reuse, RZ ;  /* 0x000000046464722b */ /* 0x0a0fe200000000ff */
[----:B------:R-:W4:Y:S01]  /*1e470*/  LDL.LU.64 R160, [R1+0x148] ;  /* 0x0001480001a07983 */ /* 0x000f220000300a00 */
[----:B------:R-:W-:-:S03]  /*1e480*/  DFMA R106, R106, R4, RZ ;  /* 0x000000046a6a722b */ /* 0x000fc600000000ff */
[----:B------:R-:W5:Y:S01]  /*1e490*/  LDL.LU.64 R158, [R1+0xe8] ;  /* 0x0000e800019e7983 */ /* 0x000f620000300a00 */
        /* <DEDUP_REMOVED lines=9> */
[----:B------:R-:W5:Y:S04]  /*1e530*/  LDL.LU.64 R136, [R1+0x188] ;  /* 0x0001880001887983 */ /* 0x000f680000300a00 */
[----:B------:R-:W5:Y:S04]  /*1e540*/  LDL.LU.64 R134, [R1+0x190] ;  /* 0x0001900001867983 */ /* 0x000f680000300a00 */
[----:B------:R-:W5:Y:S04]  /*1e550*/  LDL.LU.64 R132, [R1+0x198] ;  /* 0x0001980001847983 */ /* 0x000f680000300a00 */
[----:B------:R-:W5:Y:S04]  /*1e560*/  LDL.LU.64 R130, [R1+0x1a0] ;  /* 0x0001a00001827983 */ /* 0x000f680000300a00 */
[----:B------:R-:W5:Y:S04]  /*1e570*/  LDL.LU.64 R128, [R1+0x1a8] ;  /* 0x0001a80001807983 */ /* 0x000f680000300a00 */
[----:B------:R-:W5:Y:S01]  /*1e580*/  LDL.LU.64 R126, [R1+0x1b0] ;  /* 0x0001b000017e7983 */ /* 0x000f620000300a00 */
[----:B------:R-:W-:-:S03]  /*1e590*/  DFMA R4, R98, R4, RZ ;  /* 0x000000046204722b */ /* 0x000fc600000000ff */
[----:B------:R-:W5:Y:S04]  /*1e5a0*/  LDL.LU.64 R124, [R1+0x1b8] ;  /* 0x0001b800017c7983 */ /* 0x000f680000300a00 */
[----:B------:R-:W5:Y:S01]  /*1e5b0*/  LDL.LU.64 R122, [R1+0x178] ;  /* 0x00017800017a7983 */ /* 0x000f620000300a00 */
[-C--:B------:R-:W-:Y:S02]  /*1e5c0*/  DFMA R4, R96, R104.reuse, R4 ;  /* 0x000000686004722b */ /* 0x080fe40000000004 */
[-C--:B--2---:R-:W-:Y:S01]  /*1e5d0*/  DFMA R2, R120, R104.reuse, R2 ;  /* 0x000000687802722b */ /* 0x084fe20000000002 */
[----:B------:R-:W2:Y:S01]  /*1e5e0*/  LDL.LU.64 R120, [R1+0x90] ;  /* 0x0000900001787983 */ /* 0x000ea20000300a00 */
[-C--:B------:R-:W-:Y:S02]  /*1e5f0*/  DFMA R6, R164, R104.reuse, R6 ;  /* 0x00000068a406722b */ /* 0x080fe40000000006 */
[----:B---3--:R-:W-:-:S02]  /*1e600*/  DFMA R100, R162, R104, R100 ;  /* 0x00000068a264722b */ /* 0x008fc40000000064 */
[-C--:B----4-:R-:W-:Y:S02]  /*1e610*/  DFMA R106, R160, R104.reuse, R106 ;  /* 0x00000068a06a722b */ /* 0x090fe4000000006a */
[-C--:B-----5:R-:W-:Y:S02]  /*1e620*/  DFMA R108, R158, R104.reuse, R108 ;  /* 0x000000689e6c722b */ /* 0x0a0fe4000000006c */
[-C--:B------:R-:W-:Y:S02]  /*1e630*/  DFMA R110, R156, R104.reuse, R110 ;  /* 0x000000689c6e722b */ /* 0x080fe4000000006e */
[-C--:B------:R-:W-:Y:S02]  /*1e640*/  DFMA R114, R152, R104.reuse, R114 ;  /* 0x000000689872722b */ /* 0x080fe40000000072 */
[-C--:B------:R-:W-:Y:S02]  /*1e650*/  DFMA R116, R150, R104.reuse, R116 ;  /* 0x000000689674722b */ /* 0x080fe40000000074 */
[----:B------:R-:W-:Y:S01]  /*1e660*/  DFMA R118, R142, R104, R118 ;  /* 0x000000688e76722b */ /* 0x000fe20000000076 */
[----:B------:R-:W3:Y:S04]  /*1e670*/  LDL.LU.64 R104, [R1+0x1e0] ;  /* 0x0001e00001687983 */ /* 0x000ee80000300a00 */
[----:B------:R-:W4:Y:S04]  /*1e680*/  LDL.LU.64 R98, [R1+0x1e8] ;  /* 0x0001e80001627983 */ /* 0x000f280000300a00 */
[----:B------:R-:W5:Y:S04]  /*1e690*/  LDL.LU.64 R160, [R1+0x1f0] ;  /* 0x0001f00001a07983 */ /* 0x000f680000300a00 */
[----:B------:R-:W5:Y:S01]  /*1e6a0*/  LDL.LU.64 R158, [R1+0x1f8] ;  /* 0x0001f800019e7983 */ /* 0x000f620000300a00 */
[----:B------:R-:W-:-:S03]  /*1e6b0*/  DFMA R2, R136, R102, R2 ;  /* 0x000000668802722b */ /* 0x000fc60000000002 */
        /* <DEDUP_REMOVED lines=10> */
[----:B------:R-:W5:Y:S04]  /*1e760*/  LDL.LU.64 R134, [R1+0x240] ;  /* 0x0002400001867983 */ /* 0x000f680000300a00 */
[----:B------:R-:W5:Y:S04]  /*1e770*/  LDL.LU.64 R132, [R1+0x248] ;  /* 0x0002480001847983 */ /* 0x000f680000300a00 */
[----:B------:R-:W5:Y:S04]  /*1e780*/  LDL.LU.64 R130, [R1+0x250] ;  /* 0x0002500001827983 */ /* 0x000f680000300a00 */
[----:B------:R-:W5:Y:S04]  /*1e790*/  LDL.LU.64 R128, [R1+0x258] ;  /* 0x0002580001807983 */ /* 0x000f680000300a00 */
[----:B------:R-:W5:Y:S04]  /*1e7a0*/  LDL.LU.64 R126, [R1+0x260] ;  /* 0x00026000017e7983 */ /* 0x000f680000300a00 */
[----:B------:R-:W5:Y:S01]  /*1e7b0*/  LDL.LU.64 R96, [R1+0x268] ;  /* 0x0002680001607983 */ /* 0x000f620000300a00 */
[----:B------:R-:W-:-:S02]  /*1e7c0*/  DFMA R114, R124, R102, R114 ;  /* 0x000000667c72722b */ /* 0x000fc40000000072 */
[-C--:B------:R-:W-:Y:S01]  /*1e7d0*/  DFMA R116, R122, R102.reuse, R116 ;  /* 0x000000667a74722b */ /* 0x080fe20000000074 */
[----:B------:R-:W5:Y:S04]  /*1e7e0*/  LDL.LU.64 R124, [R1+0x270] ;  /* 0x00027000017c7983 */ /* 0x000f680000300a00 */
[----:B------:R-:W5:Y:S01]  /*1e7f0*/  LDL.LU.64 R122, [R1+0x278] ;  /* 0x00027800017a7983 */ /* 0x000f620000300a00 */
[----:B------:R-:W-:-:S08]  /*1e800*/  DFMA R4, R94, R102, R4 ;  /* 0x000000665e04722b */ /* 0x000fd00000000004 */
[----:B------:R-:W-:Y:S02]  /*1e810*/  DFMA R4, R90, R138, R4 ;  /* 0x0000008a5a04722b */ /* 0x000fe40000000004 */
[----:B--2---:R-:W-:Y:S01]  /*1e820*/  DFMA R118, R120, R102, R118 ;  /* 0x000000667876722b */ /* 0x004fe20000000076 */
[----:B------:R-:W2:Y:S07]  /*1e830*/  LDL.LU.64 R120, [R1+0x288] ;  /* 0x0002880001787983 */ /* 0x000eae0000300a00 */
[----:B------:R-:W-:-:S02]  /*1e840*/  DFMA R118, R92, R138, R118 ;  /* 0x0000008a5c76722b */ /* 0x000fc40000000076 */
[-C--:B---3--:R-:W-:Y:S01]  /*1e850*/  DFMA R2, R104, R138.reuse, R2 ;  /* 0x0000008a6802722b */ /* 0x088fe20000000002 */
[----:B------:R-:W3:Y:S01]  /*1e860*/  LDL.LU.64 R104, [R1+0x290] ;  /* 0x0002900001687983 */ /* 0x000ee20000300a00 */
[----:B----4-:R-:W-:-:S03]  /*1e870*/  DFMA R6, R98, R138, R6 ;  /* 0x0000008a6206722b */ /* 0x010fc60000000006 */
[----:B------:R-:W4:Y:S04]  /*1e880*/  LDL.LU.64 R102, [R1+0x298] ;  /* 0x0002980001667983 */ /* 0x000f280000300a00 */
[----:B------:R-:W4:Y:S01]  /*1e890*/  LDL.LU.64 R98, [R1+0x2a0] ;  /* 0x0002a00001627983 */ /* 0x000f220000300a00 */
[-C--:B-----5:R-:W-:Y:S02]  /*1e8a0*/  DFMA R114, R150, R138.reuse, R114 ;  /* 0x0000008a9672722b */ /* 0x0a0fe40000000072 */
[----:B------:R-:W-:-:S06]  /*1e8b0*/  DFMA R108, R156, R138, R108 ;  /* 0x0000008a9c6c722b */ /* 0x000fcc000000006c */
[----:B------:R-:W-:Y:S01]  /*1e8c0*/  DFMA R114, R96, R140, R114 ;  /* 0x0000008c6072722b */ /* 0x000fe20000000072 */
[----:B------:R-:W5:Y:S04]  /*1e8d0*/  LDL.LU.64 R96, [R1+0x2a8] ;  /* 0x0002a80001607983 */ /* 0x000f680000300a00 */
[----:B------:R-:W5:Y:S04]  /*1e8e0*/  LDL.LU.64 R94, [R1+0x218] ;  /* 0x00021800015e7983 */ /* 0x000f680000300a00 */
[----:B------:R-:W5:Y:S04]  /*1e8f0*/  LDL.LU.64 R156, [R1+0x1d8] ;  /* 0x0001d800019c7983 */ /* 0x000f680000300a00 */
[----:B------:R-:W5:Y:S04]  /*1e900*/  LDL.LU.64 R92, [R1+0x1c0] ;  /* 0x0001c000015c7983 */ /* 0x000f680000300a00 */
[----:B------:R-:W5:Y:S01]  /*1e910*/  LDL.LU.64 R90, [R1+0xb8] ;  /* 0x0000b800015a7983 */ /* 0x000f620000300a00 */
[----:B------:R-:W-:-:S02]  /*1e920*/  DFMA R100, R160, R138, R100 ;  /* 0x0000008aa064722b */ /* 0x000fc40000000064 */
[-C--:B------:R-:W-:Y:S02]  /*1e930*/  DFMA R106, R158, R138.reuse, R106 ;  /* 0x0000008a9e6a722b */ /* 0x080fe4000000006a */
[-C--:B------:R-:W-:Y:S02]  /*1e940*/  DFMA R110, R152, R138.reuse, R110 ;  /* 0x0000008a986e722b */ /* 0x080fe4000000006e */
[----:B------:R-:W-:Y:S01]  /*1e950*/  DFMA R116, R142, R138, R116 ;  /* 0x0000008a8e74722b */ /* 0x000fe20000000074 */
[----:B------:R-:W5:Y:S01]  /*1e960*/  LDL.LU.64 R152, [R1+0x280] ;  /* 0x0002800001987983 */ /* 0x000f620000300a00 */
[-C--:B------:R-:W-:Y:S02]  /*1e970*/  DFMA R2, R136, R140.reuse, R2 ;  /* 0x0000008c8802722b */ /* 0x080fe40000000002 */
[-C--:B------:R-:W-:Y:S01]  /*1e980*/  DFMA R6, R134, R140.reuse, R6 ;  /* 0x0000008c8606722b */ /* 0x080fe20000000006 */
[----:B------:R-:W5:Y:S01]  /*1e990*/  LDL.LU.64 R150, [R1+0x230] ;  /* 0x0002300001967983 */ /* 0x000f620000300a00 */
[----:B------:R-:W-:-:S02]  /*1e9a0*/  DFMA R100, R132, R140, R100 ;  /* 0x0000008c8464722b */ /* 0x000fc40000000064 */
[-C--:B------:R-:W-:Y:S01]  /*1e9b0*/  DFMA R106, R130, R140.reuse, R106 ;  /* 0x0000008c826a722b */ /* 0x080fe2000000006a */
[----:B------:R-:W5:Y:S01]  /*1e9c0*/  LDL.LU.64 R142, [R1+0x228] ;  /* 0x00022800018e7983 */ /* 0x000f620000300a00 */
[-C--:B------:R-:W-:Y:S02]  /*1e9d0*/  DFMA R108, R128, R140.reuse, R108 ;  /* 0x0000008c806c722b */ /* 0x080fe4000000006c */
[-C--:B------:R-:W-:Y:S02]  /*1e9e0*/  DFMA R110, R126, R140.reuse, R110 ;  /* 0x0000008c7e6e722b */ /* 0x080fe4000000006e */
[-C--:B------:R-:W-:Y:S02]  /*1e9f0*/  DFMA R116, R124, R140.reuse, R116 ;  /* 0x0000008c7c74722b */ /* 0x080fe40000000074 */
[-C--:B------:R-:W-:Y:S02]  /*1ea00*/  DFMA R118, R122, R140.reuse, R118 ;  /* 0x0000008c7a76722b */ /* 0x080fe40000000076 */
[----:B--2---:R-:W-:Y:S01]  /*1ea10*/  DFMA R4, R120, R140, R4 ;  /* 0x0000008c7804722b */ /* 0x004fe20000000004 */
[----:B------:R-:W2:Y:S04]  /*1ea20*/  LDL.LU.64 R140, [R1+0x220] ;  /* 0x00022000018c7983 */ /* 0x000ea80000300a00 */
[----:B------:R-:W2:Y:S04]  /*1ea30*/  LDL.LU.64 R138, [R1+0x210] ;  /* 0x00021000018a7983 */ /* 0x000ea80000300a00 */
[----:B------:R-:W2:Y:S04]  /*1ea40*/  LDL.LU.64 R136, [R1+0x1d0] ;  /* 0x0001d00001887983 */ /* 0x000ea80000300a00 */
[----:B------:R-:W2:Y:S04]  /*1ea50*/  LDL.LU.64 R134, [R1+0x180] ;  /* 0x0001800001867983 */ /* 0x000ea80000300a00 */
[----:B------:R-:W2:Y:S04]  /*1ea60*/  LDL.LU.64 R132, [R1+0xb0] ;  /* 0x0000b00001847983 */ /* 0x000ea80000300a00 */
[----:B------:R-:W2:Y:S04]  /*1ea70*/  LDL.LU.64 R130, [R1+0x170] ;  /* 0x0001700001827983 */ /* 0x000ea80000300a00 */
[----:B------:R-:W2:Y:S04]  /*1ea80*/  LDL.LU.64 R128, [R1+0x168] ;  /* 0x0001680001807983 */ /* 0x000ea80000300a00 */
[----:B------:R-:W2:Y:S01]  /*1ea90*/  LDL.LU.64 R126, [R1+0x150] ;  /* 0x00015000017e7983 */ /* 0x000ea20000300a00 */
[----:B---3--:R-:W-:-:S03]  /*1eaa0*/  DFMA R2, R104, R112, R2 ;  /* 0x000000706802722b */ /* 0x008fc60000000002 */
[----:B------:R-:W3:Y:S04]  /*1eab0*/  LDL.LU.64 R124, [R1+0x128] ;  /* 0x00012800017c7983 */ /* 0x000ee80000300a00 */
[----:B------:R-:W3:Y:S04]  /*1eac0*/  LDL.LU.64 R122, [R1+0x88] ;  /* 0x00008800017a7983 */ /* 0x000ee80000300a00 */
[----:B------:R-:W3:Y:S04]  /*1ead0*/  LDL.LU.64 R120, [R1+0x80] ;  /* 0x0000800001787983 */ /* 0x000ee80000300a00 */
[----:B------:R-:W3:Y:S01]  /*1eae0*/  LDL.LU.64 R104, [R1+0xa8] ;  /* 0x0000a80001687983 */ /* 0x000ee20000300a00 */
[----:B----4-:R-:W-:-:S02]  /*1eaf0*/  DFMA R6, R102, R112, R6 ;  /* 0x000000706606722b */ /* 0x010fc40000000006 */
[-C--:B------:R-:W-:Y:S01]  /*1eb00*/  DFMA R100, R98, R112.reuse, R100 ;  /* 0x000000706264722b */ /* 0x080fe20000000064 */
[----:B------:R-:W4:Y:S04]  /*1eb10*/  LDL.LU.64 R102, [R1+0x78] ;  /* 0x0000780001667983 */ /* 0x000f280000300a00 */
[----:B------:R-:W4:Y:S01]  /*1eb20*/  LDL.LU.64 R98, [R1+0x48] ;  /* 0x0000480001627983 */ /* 0x000f220000300a00 */
[----:B-----5:R-:W-:-:S03]  /*1eb30*/  DFMA R106, R96, R112, R106 ;  /* 0x00000070606a722b */ /* 0x020fc6000000006a */
[----:B------:R-:W5:Y:S01]  /*1eb40*/  LDL.LU.64 R96, [R1+0x40] ;  /* 0x0000400001607983 */ /* 0x000f620000300a00 */
[----:B------:R-:W-:-:S03]  /*1eb50*/  DFMA R108, R94, R112, R108 ;  /* 0x000000705e6c722b */ /* 0x000fc6000000006c */
[----:B------:R-:W5:Y:S01]  /*1eb60*/  LDL.LU.64 R94, [R1+0x68] ;  /* 0x00006800015e7983 */ /* 0x000f620000300a00 */
[----:B------:R-:W-:-:S03]  /*1eb70*/  DFMA R114, R92, R112, R114 ;  /* 0x000000705c72722b */ /* 0x000fc60000000072 */
[----:B------:R-:W5:Y:S01]  /*1eb80*/  LDL.LU.64 R92, [R1+0x70] ;  /* 0x00007000015c7983 */ /* 0x000f620000300a00 */
[----:B------:R-:W-:-:S03]  /*1eb90*/  DFMA R116, R90, R112, R116 ;  /* 0x000000705a74722b */ /* 0x000fc60000000074 */
[----:B------:R-:W5:Y:S01]  /*1eba0*/  LDL.LU.64 R90, [R1+0x60] ;  /* 0x00006000015a7983 */ /* 0x000f620000300a00 */
[-C--:B------:R-:W-:Y:S02]  /*1ebb0*/  DFMA R118, R88, R112.reuse, R118 ;  /* 0x000000705876722b */ /* 0x080fe40000000076 */
[----:B------:R-:W-:-:S06]  /*1ebc0*/  DFMA R4, R86, R112, R4 ;  /* 0x000000705604722b */ /* 0x000fcc0000000004 */
[-C--:B------:R-:W-:Y:S02]  /*1ebd0*/  DFMA R118, R84, R144.reuse, R118 ;  /* 0x000000905476722b */ /* 0x080fe40000000076 */
[----:B------:R-:W-:-:S06]  /*1ebe0*/  DFMA R4, R80, R144, R4 ;  /* 0x000000905004722b */ /* 0x000fcc0000000004 */
[-C--:B------:R-:W-:Y:S02]  /*1ebf0*/  DFMA R118, R82, R146.reuse, R118 ;  /* 0x000000925276722b */ /* 0x080fe40000000076 */
[----:B------:R-:W-:Y:S02]  /*1ec00*/  DFMA R4, R76, R146, R4 ;  /* 0x000000924c04722b */ /* 0x000fe40000000004 */
[----:B------:R-:W-:-:S04]  /*1ec10*/  DFMA R110, R156, R112, R110 ;  /* 0x000000709c6e722b */ /* 0x000fc8000000006e */
[-C--:B------:R-:W-:Y:S02]  /*1ec20*/  DFMA R118, R78, R148.reuse, R118 ;  /* 0x000000944e76722b */ /* 0x080fe40000000076 */
[----:B------:R-:W-:-:S06]  /*1ec30*/  DFMA R4, R72, R148, R4 ;  /* 0x000000944804722b */ /* 0x000fcc0000000004 */
[-C--:B------:R-:W-:Y:S02]  /*1ec40*/  DFMA R118, R74, R154.reuse, R118 ;  /* 0x0000009a4a76722b */ /* 0x080fe40000000076 */
[----:B------:R-:W-:-:S06]  /*1ec50*/  DFMA R4, R68, R154, R4 ;  /* 0x0000009a4404722b */ /* 0x000fcc0000000004 */
[----:B------:R-:W-:Y:S02]  /*1ec60*/  DADD R118, -R70, R118 ;  /* 0x0000000046767229 */ /* 0x000fe40000000176 */
[----:B------:R-:W-:Y:S02]  /*1ec70*/  DADD R4, -R66, R4 ;  /* 0x0000000042047229 */ /* 0x000fe40000000104 */
[----:B------:R-:W-:-:S04]  /*1ec80*/  DFMA R100, R142, R144, R100 ;  /* 0x000000908e64722b */ /* 0x000fc80000000064 */
[----:B------:R-:W-:Y:S02]  /*1ec90*/  DSETP.GEU.AND P0, PT, |R118|, R64, PT ;  /* 0x000000407600722a */ /* 0x000fe40003f0e200 */
[----:B------:R-:W-:-:S04]  /*1eca0*/  DFMA R6, R150, R144, R6 ;  /* 0x000000909606722b */ /* 0x000fc80000000006 */
[----:B------:R-:W-:Y:S02]  /*1ecb0*/  DSETP.LT.AND P0, PT, |R4|, R62, !P0 ;  /* 0x0000003e0400722a */ /* 0x000fe40004701200 */
[-C--:B------:R-:W-:Y:S01]  /*1ecc0*/  DFMA R2, R152, R144.reuse, R2 ;  /* 0x000000909802722b */ /* 0x080fe20000000002 */
[----:B------:R-:W-:Y:S01]  /*1ecd0*/  LOP3.LUT P2, RZ, R0, 0x1, RZ, 0xc0, !PT ;  /* 0x0000000100ff7812 */ /* 0x000fe2000784c0ff */
[-C--:B--2---:R-:W-:Y:S02]  /*1ece0*/  DFMA R116, R132, R144.reuse, R116 ;  /* 0x000000908474722b */ /* 0x084fe40000000074 */
[-C--:B------:R-:W-:Y:S02]  /*1ecf0*/  DFMA R114, R134, R144.reuse, R114 ;  /* 0x000000908672722b */ /* 0x080fe40000000072 */
[-C--:B------:R-:W-:Y:S02]  /*1ed00*/  DFMA R110, R136, R144.reuse, R110 ;  /* 0x00000090886e722b */ /* 0x080fe4000000006e */
[----:B------:R-:W-:-:S02]  /*1ed10*/  DFMA R108, R138, R144, R108 ;  /* 0x000000908a6c722b */ /* 0x000fc4000000006c */
[----:B------:R-:W-:Y:S02]  /*1ed20*/  DFMA R106, R140, R144, R106 ;  /* 0x000000908c6a722b */ /* 0x000fe4000000006a */
[-C--:B---3--:R-:W-:Y:S02]  /*1ed30*/  DFMA R116, R104, R146.reuse, R116 ;  /* 0x000000926874722b */ /* 0x088fe40000000074 */
[-C--:B----4-:R-:W-:Y:S02]  /*1ed40*/  DFMA R114, R102, R146.reuse, R114 ;  /* 0x000000926672722b */ /* 0x090fe40000000072 */
[-C--:B------:R-:W-:Y:S02]  /*1ed50*/  DFMA R110, R120, R146.reuse, R110 ;  /* 0x00000092786e722b */ /* 0x080fe4000000006e */
[-C--:B------:R-:W-:Y:S02]  /*1ed60*/  DFMA R108, R122, R146.reuse, R108 ;  /* 0x000000927a6c722b */ /* 0x080fe4000000006c */
[----:B------:R-:W-:-:S04]  /*1ed70*/  DFMA R106, R124, R146, R106 ;  /* 0x000000927c6a722b */ /* 0x000fc8000000006a */
[-C--:B------:R-:W-:Y:S02]  /*1ed80*/  DFMA R110, R50, R148.reuse, R110 ;  /* 0x00000094326e722b */ /* 0x080fe4000000006e */
[----:B------:R-:W-:Y:S02]  /*1ed90*/  DFMA R108, R52, R148, R108 ;  /* 0x00000094346c722b */ /* 0x000fe4000000006c */
[----:B------:R-:W-:-:S04]  /*1eda0*/  DFMA R100, R126, R146, R100 ;  /* 0x000000927e64722b */ /* 0x000fc80000000064 */
[----:B------:R-:W-:Y:S02]  /*1edb0*/  DFMA R110, R42, R154, R110 ;  /* 0x0000009a2a6e722b */ /* 0x000fe4000000006e */
[-C--:B------:R-:W-:Y:S02]  /*1edc0*/  DFMA R106, R54, R148.reuse, R106 ;  /* 0x00000094366a722b */ /* 0x080fe4000000006a */
[-C--:B-----5:R-:W-:Y:S02]  /*1edd0*/  DFMA R116, R94, R148.reuse, R116 ;  /* 0x000000945e74722b */ /* 0x0a0fe40000000074 */
[----:B------:R-:W-:-:S06]  /*1ede0*/  DFMA R114, R92, R148, R114 ;  /* 0x000000945c72722b */ /* 0x000fcc0000000072 */
[-C--:B------:R-:W-:Y:S02]  /*1edf0*/  DFMA R116, R90, R154.reuse, R116 ;  /* 0x0000009a5a74722b */ /* 0x080fe40000000074 */
[----:B------:R-:W-:-:S06]  /*1ee00*/  DFMA R114, R58, R154, R114 ;  /* 0x0000009a3a72722b */ /* 0x000fcc0000000072 */
[----:B------:R-:W-:Y:S02]  /*1ee10*/  DADD R116, -R60, R116 ;  /* 0x000000003c747229 */ /* 0x000fe40000000174 */
[----:B------:R-:W-:Y:S02]  /*1ee20*/  DADD R114, -R46, R114 ;  /* 0x000000002e727229 */ /* 0x000fe40000000172 */
[----:B------:R-:W-:-:S04]  /*1ee30*/  DFMA R108, R38, R154, R108 ;  /* 0x0000009a266c722b */ /* 0x000fc8000000006c */
[----:B------:R-:W-:Y:S02]  /*1ee40*/  DSETP.LT.AND P0, PT, |R116|, R48, P0 ;  /* 0x000000307400722a */ /* 0x000fe40000701200 */
[----:B------:R-:W-:Y:S02]  /*1ee50*/  DFMA R6, R128, R146, R6 ;  /* 0x000000928006722b */ /* 0x000fe40000000006 */
[----:B------:R-:W-:Y:S02]  /*1ee60*/  DADD R110, -R40, R110 ;  /* 0x00000000286e7229 */ /* 0x000fe4000000016e */
[----:B------:R-:W-:Y:S02]  /*1ee70*/  DFMA R100, R56, R148, R100 ;  /* 0x000000943864722b */ /* 0x000fe40000000064 */
[----:B------:R-:W-:Y:S02]  /*1ee80*/  DSETP.LT.AND P0, PT, |R114|, R44, P0 ;  /* 0x0000002c7200722a */ /* 0x000fe40000701200 */
[----:B------:R-:W-:-:S02]  /*1ee90*/  DFMA R106, R26, R154, R106 ;  /* 0x0000009a1a6a722b */ /* 0x000fc4000000006a */
[----:B------:R-:W-:Y:S02]  /*1eea0*/  DFMA R2, R130, R146, R2 ;  /* 0x000000928202722b */ /* 0x000fe40000000002 */
[----:B------:R-:W-:Y:S02]  /*1eeb0*/  DADD R108, -R34, R108 ;  /* 0x00000000226c7229 */ /* 0x000fe4000000016c */
[----:B------:R-:W-:Y:S02]  /*1eec0*/  DFMA R6, R96, R148, R6 ;  /* 0x000000946006722b */ /* 0x000fe40000000006 */
[----:B------:R-:W-:Y:S01]  /*1eed0*/  DSETP.LT.AND P0, PT, |R110|, R36, P0 ;  /* 0x000000246e00722a */ /* 0x000fe20000701200 */
[----:B------:R-:W-:Y:S01]  /*1eee0*/  SEL R38, RZ, 0x1, !P1 ;  /* 0x00000001ff267807 */ /* 0x000fe20004800000 */
[----:B------:R-:W-:Y:S02]  /*1eef0*/  DFMA R100, R28, R154, R100 ;  /* 0x0000009a1c64722b */ /* 0x000fe40000000064 */
[----:B------:R-:W-:Y:S01]  /*1ef00*/  DADD R106, -R22, R106 ;  /* 0x00000000166a7229 */ /* 0x000fe2000000016a */
[----:B------:R-:W-:Y:S01]  /*1ef10*/  IADD3 R26, PT, PT, R38, 0x1, RZ ;  /* 0x00000001261a7810 */ /* 0x000fe20007ffe0ff */
[----:B------:R-:W-:Y:S01]  /*1ef20*/  DFMA R2, R98, R148, R2 ;  /* 0x000000946202722b */ /* 0x000fe20000000002 */
[----:B------:R-:W-:Y:S01]  /*1ef30*/  @!P4 IMAD.MOV R26, RZ, RZ, R38 ;  /* 0x000000ffff1ac224 */ /* 0x000fe200078e0226 */
[----:B------:R-:W-:-:S02]  /*1ef40*/  DSETP.LT.AND P0, PT, |R108|, R24, P0 ;  /* 0x000000186c00722a */ /* 0x000fc40000701200 */
[-C--:B------:R-:W-:Y:S01]  /*1ef50*/  DFMA R6, R30, R154.reuse, R6 ;  /* 0x0000009a1e06722b */ /* 0x080fe20000000006 */
[----:B------:R-:W-:Y:S01]  /*1ef60*/  LOP3.LUT P4, RZ, R0, 0x10, RZ, 0xc0, !PT ;  /* 0x0000001000ff7812 */ /* 0x000fe2000788c0ff */
[----:B------:R-:W-:Y:S01]  /*1ef70*/  DADD R100, -R18, R100 ;  /* 0x0000000012647229 */ /* 0x000fe20000000164 */
[C---:B------:R-:W-:Y:S01]  /*1ef80*/  VIADD R22, R26.reuse, 0x1 ;  /* 0x000000011a167836 */ /* 0x040fe20000000000 */
[----:B------:R-:W-:Y:S01]  /*1ef90*/  @!P5 IADD3 R22, PT, PT, R26, RZ, RZ ;  /* 0x000000ff1a16d210 */ /* 0x000fe20007ffe0ff */
[----:B------:R-:W-:Y:S02]  /*1efa0*/  DSETP.LT.AND P0, PT, |R106|, R20, P0 ;  /* 0x000000146a00722a */ /* 0x000fe40000701200 */
[----:B------:R-:W-:Y:S02]  /*1efb0*/  DFMA R2, R32, R154, R2 ;  /* 0x0000009a2002722b */ /* 0x000fe40000000002 */
[----:B------:R-:W-:Y:S01]  /*1efc0*/  DADD R6, -R14, R6 ;  /* 0x000000000e067229 */ /* 0x000fe20000000106 */
[----:B------:R-:W-:Y:S01]  /*1efd0*/  VIADD R18, R22, 0x1 ;  /* 0x0000000116127836 */ /* 0x000fe20000000000 */
[----:B------:R-:W-:Y:S01]  /*1efe0*/  DSETP.LT.AND P0, PT, |R100|, R16, P0 ;  /* 0x000000106400722a */ /* 0x000fe20000701200 */
[----:B------:R-:W-:-:S03]  /*1eff0*/  @!P3 IMAD.MOV R18, RZ, RZ, R22 ;  /* 0x000000ffff12b224 */ /* 0x000fc600078e0216 */
[----:B------:R-:W-:Y:S02]  /*1f000*/  DADD R2, -R12, R2 ;  /* 0x000000000c027229 */ /* 0x000fe40000000102 */
[----:B------:R-:W-:Y:S01]  /*1f010*/  IADD3 R19, PT, PT, R18, 0x1, RZ ;  /* 0x0000000112137810 */ /* 0x000fe20007ffe0ff */
[----:B------:R-:W-:Y:S01]  /*1f020*/  DSETP.LT.AND P0, PT, |R6|, R10, P0 ;  /* 0x0000000a0600722a */ /* 0x000fe20000701200 */
[----:B------:R-:W-:Y:S01]  /*1f030*/  @!P4 IMAD.MOV R19, RZ, RZ, R18 ;  /* 0x000000ffff13c224 */ /* 0x000fe200078e0212 */
[C---:B------:R-:W-:Y:S02]  /*1f040*/  LOP3.LUT P5, RZ, R0.reuse, 0x100, RZ, 0xc0, !PT ;  /* 0x0000010000ff7812 */ /* 0x040fe400078ac0ff */
[C---:B------:R-:W-:Y:S02]  /*1f050*/  LOP3.LUT P3, RZ, R0.reuse, 0x80, RZ, 0xc0, !PT ;  /* 0x0000008000ff7812 */ /* 0x040fe4000786c0ff */
[----:B------:R-:W-:Y:S02]  /*1f060*/  SEL R28, RZ, 0x1, !P2 ;  /* 0x00000001ff1c7807 */ /* 0x000fe40005000000 */
[----:B------:R-:W-:Y:S01]  /*1f070*/  SEL R23, RZ, 0x1, !P6 ;  /* 0x00000001ff177807 */ /* 0x000fe20007000000 */
[----:B------:R-:W-:Y:S01]  /*1f080*/  DSETP.LT.AND P0, PT, |R2|, R8, P0 ;  /* 0x000000080200722a */ /* 0x000fe20000701200 */
[----:B------:R-:W-:-:S02]  /*1f090*/  LOP3.LUT P2, RZ, R0, 0x40, RZ, 0xc0, !PT ;  /* 0x0000004000ff7812 */ /* 0x000fc4000784c0ff */
[----:B------:R-:W-:Y:S02]  /*1f0a0*/  SEL R25, RZ, 0x1, !P5 ;  /* 0x00000001ff197807 */ /* 0x000fe40006800000 */
[----:B------:R-:W-:Y:S02]  /*1f0b0*/  SEL R27, RZ, 0x1, !P3 ;  /* 0x00000001ff1b7807 */ /* 0x000fe40005800000 */
[----:B------:R-:W-:Y:S02]  /*1f0c0*/  IADD3 R4, PT, PT, R23, R19, R28 ;  /* 0x0000001317047210 */ /* 0x000fe40007ffe01c */
[----:B------:R-:W-:Y:S02]  /*1f0d0*/  SEL R29, RZ, 0x1, !P2 ;  /* 0x00000001ff1d7807 */ /* 0x000fe40005000000 */
[----:B------:R-:W-:-:S05]  /*1f0e0*/  IADD3 R4, PT, PT, R27, R4, R25 ;  /* 0x000000041b047210 */ /* 0x000fca0007ffe019 */
[----:B------:R-:W-:-:S05]  /*1f0f0*/  IMAD.IADD R4, R4, 0x1, R29 ;  /* 0x0000000104047824 */ /* 0x000fca00078e021d */
[----:B------:R-:W-:Y:S01]  /*1f100*/  IADD3 R2, PT, PT, R4, 0x1, RZ ;  /* 0x0000000104027810 */ /* 0x000fe20007ffe0ff */
[----:B------:R-:W-:-:S05]  /*1f110*/  @!P0 IMAD.MOV R2, RZ, RZ, R4 ;  /* 0x000000ffff028224 */ /* 0x000fca00078e0204 */
[----:B------:R-:W0:Y:S02]  /*1f120*/  SHFL.UP P4, R3, R2, 0x1, RZ ;  /* 0x0420000002037989 */ /* 0x000e2400000800ff */
[----:B0-----:R-:W-:-:S05]  /*1f130*/  @P4 IMAD.IADD R3, R3, 0x1, R2 ;  /* 0x0000000103034824 */ /* 0x001fca00078e0202 */
[----:B------:R-:W0:Y:S02]  /*1f140*/  SHFL.UP P4, R4, R3, 0x2, RZ ;  /* 0x0440000003047989 */ /* 0x000e2400000800ff */
[----:B0-----:R-:W-:-:S05]  /*1f150*/  @P4 IADD3 R4, PT, PT, R3, R4, RZ ;  /* 0x0000000403044210 */ /* 0x001fca0007ffe0ff */
[----:B------:R-:W0:Y:S02]  /*1f160*/  SHFL.UP P4, R5, R4, 0x4, RZ ;  /* 0x0480000004057989 */ /* 0x000e2400000800ff */
[----:B0-----:R-:W-:-:S05]  /*1f170*/  @P4 IMAD.IADD R5, R4, 0x1, R5 ;  /* 0x0000000104054824 */ /* 0x001fca00078e0205 */
[----:B------:R-:W0:Y:S01]  /*1f180*/  SHFL.UP P4, R6, R5, 0x8, RZ ;  /* 0x0500000005067989 */ /* 0x000e2200000800ff */
[----:B------:R-:W1:Y:S01]  /*1f190*/  S2R R54, SR_LANEID ;  /* 0x0000000000367919 */ /* 0x000e620000000000 */
[----:B------:R-:W2:Y:S01]  /*1f1a0*/  S2R R20, SR_TID.X ;  /* 0x0000000000147919 */ /* 0x000ea20000002100 */
[----:B------:R-:W3:Y:S01]  /*1f1b0*/  S2UR UR5, SR_CgaCtaId ;  /* 0x00000000000579c3 */ /* 0x000ee20000008800 */
[----:B0-----:R-:W-:-:S05]  /*1f1c0*/  @P4 IMAD.IADD R6, R5, 0x1, R6 ;  /* 0x0000000105064824 */ /* 0x001fca00078e0206 */
[----:B------:R-:W0:Y:S01]  /*1f1d0*/  SHFL.UP P4, R9, R6, 0x10, RZ ;  /* 0x0600000006097989 */ /* 0x000e2200000800ff */
[----:B------:R-:W-:Y:S02]  /*1f1e0*/  UMOV UR4, 0x400 ;  /* 0x0000040000047882 */ /* 0x000fe40000000000 */
[----:B---3--:R-:W-:Y:S01]  /*1f1f0*/  ULEA UR4, UR5, UR4, 0x18 ;  /* 0x0000000405047291 */ /* 0x008fe2000f8ec0ff */
[----:B--2---:R-:W-:Y:S02]  /*1f200*/  SHF.R.U32.HI R16, RZ, 0x5, R20 ;  /* 0x00000005ff107819 */ /* 0x004fe40000011614 */
[----:B0-----:R-:W-:Y:S02]  /*1f210*/  @P4 IADD3 R9, PT, PT, R6, R9, RZ ;  /* 0x0000000906094210 */ /* 0x001fe40007ffe0ff */
[----:B-1----:R-:W-:-:S13]  /*1f220*/  ISETP.NE.AND P4, PT, R54, 0x1f, PT ;  /* 0x0000001f3600780c */ /* 0x002fda0003f85270 */
[----:B------:R-:W-:-:S05]  /*1f230*/  @!P4 LEA R8, R16, UR4, 0x2 ;  /* 0x000000041008cc11 */ /* 0x000fca000f8e10ff */
[----:B------:R-:W-:Y:S01]  /*1f240*/  @!P4 STS [R8], R9 ;  /* 0x000000090800c388 */ /* 0x000fe20000000800 */
[----:B------:R-:W-:Y:S01]  /*1f250*/  BAR.SYNC.DEFER_BLOCKING 0x0 ;  /* 0x0000000000007b1d */ /* 0x000fe20000010000 */
[----:B------:R-:W-:-:S05]  /*1f260*/  IMAD.IADD R2, R9, 0x1, -R2 ;  /* 0x0000000109027824 */ /* 0x000fca00078e0a02 */
[----:B------:R-:W0:Y:S04]  /*1f270*/  LDS.128 R4, [UR4] ;  /* 0x00000004ff047984 */ /* 0x000e280008000c00 */
[----:B------:R-:W1:Y:S01]  /*1f280*/  LDS.128 R8, [UR4+0x10] ;  /* 0x00001004ff087984 */ /* 0x000e620008000c00 */
[----:B------:R-:W-:-:S03]  /*1f290*/  ISETP.NE.AND P4, PT, R54, RZ, PT ;  /* 0x000000ff3600720c */ /* 0x000fc60003f85270 */
[----:B------:R-:W2:Y:S01]  /*1f2a0*/  LDS.128 R12, [UR4+0x20] ;  /* 0x00002004ff0c7984 */ /* 0x000ea20008000c00 */
[----:B------:R-:W-:Y:S02]  /*1f2b0*/  SEL R24, R2, RZ, P4 ;  /* 0x000000ff02187207 */ /* 0x000fe40002000000 */
[----:B------:R-:W-:Y:S01]  /*1f2c0*/  ISETP.NE.AND P4, PT, R16, 0x2, PT ;  /* 0x000000021000780c */ /* 0x000fe20003f85270 */
[----:B0-----:R-:W-:-:S05]  /*1f2d0*/  IMAD.IADD R3, R4, 0x1, R5 ;  /* 0x0000000104037824 */ /* 0x001fca00078e0205 */
[----:B------:R-:W-:Y:S02]  /*1f2e0*/  SEL R2, R3, R4, !P4 ;  /* 0x0000000403027207 */ /* 0x000fe40006000000 */
[----:B------:R-:W-:Y:S02]  /*1f2f0*/  IADD3 R3, PT, PT, R6, R3, RZ ;  /* 0x0000000306037210 */ /* 0x000fe40007ffe0ff */
[----:B------:R-:W-:-:S04]  /*1f300*/  ISETP.NE.AND P4, PT, R16, 0x3, PT ;  /* 0x000000031000780c */ /* 0x000fc80003f85270 */
[----:B------:R-:W-:Y:S01]  /*1f310*/  SEL R2, R3, R2, !P4 ;  /* 0x0000000203027207 */ /* 0x000fe20006000000 */
[----:B------:R-:W-:Y:S01]  /*1f320*/  IMAD.IADD R3, R7, 0x1, R3 ;  /* 0x0000000107037824 */ /* 0x000fe200078e0203 */
[----:B------:R-:W-:-:S04]  /*1f330*/  ISETP.NE.AND P4, PT, R16, 0x4, PT ;  /* 0x000000041000780c */ /* 0x000fc80003f85270 */
[C---:B------:R-:W-:Y:S01]  /*1f340*/  SEL R2, R3.reuse, R2, !P4 ;  /* 0x0000000203027207 */ /* 0x040fe20006000000 */
[----:B-1----:R-:W-:Y:S01]  /*1f350*/  IMAD.IADD R3, R3, 0x1, R8 ;  /* 0x0000000103037824 */ /* 0x002fe200078e0208 */
[----:B------:R-:W-:-:S04]  /*1f360*/  ISETP.NE.AND P4, PT, R16, 0x5, PT ;  /* 0x000000051000780c */ /* 0x000fc80003f85270 */
[----:B------:R-:W-:Y:S02]  /*1f370*/  SEL R2, R3, R2, !P4 ;  /* 0x0000000203027207 */ /* 0x000fe40006000000 */
[----:B------:R-:W-:Y:S02]  /*1f380*/  IADD3 R3, PT, PT, R9, R3, RZ ;  /* 0x0000000309037210 */ /* 0x000fe40007ffe0ff */
[----:B------:R-:W-:-:S04]  /*1f390*/  ISETP.NE.AND P4, PT, R16, 0x6, PT ;  /* 0x000000061000780c */ /* 0x000fc80003f85270 */
[----:B------:R-:W-:Y:S01]  /*1f3a0*/  SEL R2, R3, R2, !P4 ;  /* 0x0000000203027207 */ /* 0x000fe20006000000 */
[----:B------:R-:W-:Y:S01]  /*1f3b0*/  IMAD.IADD R3, R10, 0x1, R3 ;  /* 0x000000010a037824 */ /* 0x000fe200078e0203 */
[----:B------:R-:W-:-:S04]  /*1f3c0*/  ISETP.NE.AND P4, PT, R16, 0x7, PT ;  /* 0x000000071000780c */ /* 0x000fc80003f85270 */
[----:B------:R-:W-:Y:S01]  /*1f3d0*/  SEL R2, R3, R2, !P4 ;  /* 0x0000000203027207 */ /* 0x000fe20006000000 */
[----:B------:R-:W-:Y:S01]  /*1f3e0*/  IMAD.IADD R3, R11, 0x1, R3 ;  /* 0x000000010b037824 */ /* 0x000fe200078e0203 */
[----:B------:R-:W-:-:S04]  /*1f3f0*/  ISETP.NE.AND P4, PT, R16, 0x8, PT ;  /* 0x000000081000780c */ /* 0x000fc80003f85270 */
[C---:B------:R-:W-:Y:S02]  /*1f400*/  SEL R2, R3.reuse, R2, !P4 ;  /* 0x0000000203027207 */ /* 0x040fe40006000000 */
[----:B--2---:R-:W-:Y:S02]  /*1f410*/  IADD3 R3, PT, PT, R3, R12, RZ ;  /* 0x0000000c03037210 */ /* 0x004fe40007ffe0ff */
[----:B------:R-:W-:-:S04]  /*1f420*/  ISETP.NE.AND P4, PT, R16, 0x9, PT ;  /* 0x000000091000780c */ /* 0x000fc80003f85270 */
[----:B------:R-:W-:Y:S01]  /*1f430*/  SEL R2, R3, R2, !P4 ;  /* 0x0000000203027207 */ /* 0x000fe20006000000 */
[----:B------:R-:W-:Y:S01]  /*1f440*/  IMAD.IADD R3, R13, 0x1, R3 ;  /* 0x000000010d037824 */ /* 0x000fe200078e0203 */
[----:B------:R-:W-:-:S04]  /*1f450*/  ISETP.NE.AND P4, PT, R16, 0xa, PT ;  /* 0x0000000a1000780c */ /* 0x000fc80003f85270 */
[----:B------:R-:W-:Y:S01]  /*1f460*/  SEL R2, R3, R2, !P4 ;  /* 0x0000000203027207 */ /* 0x000fe20006000000 */
[----:B------:R-:W-:Y:S01]  /*1f470*/  IMAD.IADD R3, R14, 0x1, R3 ;  /* 0x000000010e037824 */ /* 0x000fe200078e0203 */
[----:B------:R-:W-:-:S04]  /*1f480*/  ISETP.NE.AND P4, PT, R16, 0xb, PT ;  /* 0x0000000b1000780c */ /* 0x000fc80003f85270 */
[----:B------:R-:W-:Y:S02]  /*1f490*/  SEL R2, R3, R2, !P4 ;  /* 0x0000000203027207 */ /* 0x000fe40006000000 */
[----:B------:R-:W-:-:S04]  /*1f4a0*/  ISETP.GE.U32.AND P4, PT, R20, 0x20, PT ;  /* 0x000000201400780c */ /* 0x000fc80003f86070 */
[----:B------:R-:W-:Y:S02]  /*1f4b0*/  SEL R21, R2, RZ, P4 ;  /* 0x000000ff02157207 */ /* 0x000fe40002000000 */
[----:B------:R-:W-:-:S13]  /*1f4c0*/  ISETP.NE.AND P4, PT, R20, RZ, PT ;  /* 0x000000ff1400720c */ /* 0x000fda0003f85270 */
[----:B------:R-:W0:Y:S01]  /*1f4d0*/  @!P4 LDC.64 R16, c[0x0][0x3a0] ;  /* 0x0000e800ff10cb82 */ /* 0x000e220000000a00 */
[----:B------:R-:W-:Y:S01]  /*1f4e0*/  IMAD.IADD R21, R21, 0x1, R24 ;  /* 0x0000000115157824 */ /* 0x000fe200078e0218 */
[----:B------:R-:W-:Y:S01]  /*1f4f0*/  @!P4 MOV R2, 0x65 ;  /* 0x000000650002c802 */ /* 0x000fe20000000f00 */
[----:B------:R-:W-:-:S03]  /*1f500*/  IMAD.IADD R3, R15, 0x1, R3 ;  /* 0x000000010f037824 */ /* 0x000fc600078e0203 */
[----:B------:R-:W-:-:S05]  /*1f510*/  IADD3 R31, PT, PT, R19, R21, RZ ;  /* 0x00000015131f7210 */ /* 0x000fca0007ffe0ff */
[----:B------:R-:W-:-:S04]  /*1f520*/  IMAD.IADD R33, R28, 0x1, R31 ;  /* 0x000000011c217824 */ /* 0x000fc800078e021f */
[----:B------:R-:W-:Y:S01]  /*1f530*/  IMAD.IADD R35, R23, 0x1, R33 ;  /* 0x0000000117237824 */ /* 0x000fe200078e0221 */
[----:B0-----:R0:W-:Y:S01]  /*1f540*/  @!P4 ST.E.64.STRONG.GPU desc[UR12][R16.64+0x100], R2 ;  /* 0x000100021000c985 */ /* 0x0011e2000c10fb0c */
[----:B------:R-:W-:-:S03]  /*1f550*/  ISETP.GT.AND P4, PT, R3, 0x180, PT ;  /* 0x000001800300780c */ /* 0x000fc60003f84270 */
[----:B------:R-:W-:-:S05]  /*1f560*/  IADD3 R37, PT, PT, R25, R35, RZ ;  /* 0x0000002319257210 */ /* 0x000fca0007ffe0ff */
[----:B------:R-:W-:Y:S01]  /*1f570*/  IMAD.IADD R39, R27, 0x1, R37 ;  /* 0x000000011b277824 */ /* 0x000fe200078e0225 */
[----:B------:R-:W-:Y:S01]  /*1f580*/  IADD3 R23, PT, PT, R26, R21, RZ ;  /* 0x000000151a177210 */ /* 0x000fe20007ffe0ff */
[--C-:B------:R-:W-:Y:S02]  /*1f590*/  IMAD.IADD R19, R38, 0x1, R21.reuse ;  /* 0x0000000126137824 */ /* 0x100fe400078e0215 */
[--C-:B------:R-:W-:Y:S01]  /*1f5a0*/  IMAD.IADD R25, R22, 0x1, R21.reuse ;  /* 0x0000000116197824 */ /* 0x100fe200078e0215 */
[----:B------:R-:W-:Y:S01]  /*1f5b0*/  IADD3 R29, PT, PT, R29, R39, RZ ;  /* 0x000000271d1d7210 */ /* 0x000fe20007ffe0ff */
[----:B------:R-:W-:Y:S01]  /*1f5c0*/  IMAD.IADD R27, R18, 0x1, R21 ;  /* 0x00000001121b7824 */ /* 0x000fe200078e0215 */
[----:B0-----:R-:W-:Y:S06]  /*1f5d0*/  @P4 BRA `(.L_x_332) ;  /* 0x0000000800a84947 */ /* 0x001fec0003800000 */
[----:B------:R-:W0:Y:S01]  /*1f5e0*/  LDCU.U8 UR6, c[0x0][0x3d8] ;  /* 0x00007b00ff0677ac */ /* 0x000e220008000000 */
[----:B------:R-:W-:Y:S04]  /*1f5f0*/  BSSY.RECONVERGENT B0, `(.L_x_333) ;  /* 0x000000e000007945 */ /* 0x000fe80003800200 */
[----:B------:R-:W-:Y:S05]  /*1f600*/  @!P1 BRA `(.L_x_334) ;  /* 0x0000000000309947 */ /* 0x000fea0003800000 */
[----:B0-----:R-:W-:Y:S01]  /*1f610*/  UISETP.NE.AND UP0, UPT, UR6, URZ, UPT ;  /* 0x000000ff0600728c */ /* 0x001fe2000bf05270 */
[----:B------:R-:W-:-:S08]  /*1f620*/  CS2R R2, SRZ ;  /* 0x0000000000027805 */ /* 0x000fd0000001ff00 */
[----:B------:R-:W-:Y:S05]  /*1f630*/  BRA.U UP0, `(.L_x_335) ;  /* 0x0000000100087547 */ /* 0x000fea000b800000 */
[----:B------:R-:W0:Y:S02]  /*1f640*/  LDC.64 R2, c[0x0][0x3f0] ;  /* 0x0000fc00ff027b82 */ /* 0x000e240000000a00 */
[----:B0-----:R-:W5:Y:S02]  /*1f650*/  LDG.E.64 R2, desc[UR12][R2.64] ;  /* 0x0000000c02027981 */ /* 0x001f64000c1e1b00 */
.L_x_335:
[----:B------:R-:W2:Y:S01]  /*1f660*/  LDL.LU.64 R6, [R1+0x300] ;  /* 0x0003000001067983 */ /* 0x000ea20000300a00 */
[----:B------:R-:W0:Y:S01]  /*1f670*/  LDCU.64 UR4, c[0x0][0x390] ;  /* 0x00007200ff0477ac */ /* 0x000e220008000a00 */
[----:B-----5:R-:W-:-:S04]  /*1f680*/  IADD3 R4, P1, PT, R21, R2, RZ ;  /* 0x0000000215047210 */ /* 0x020fc80007f3e0ff */
[----:B------:R-:W-:Y:S02]  /*1f690*/  LEA.HI.X.SX32 R3, R21, R3, 0x1, P1 ;  /* 0x0000000315037211 */ /* 0x000fe400008f0eff */
[----:B0-----:R-:W-:-:S04]  /*1f6a0*/  LEA R2, P1, R4, UR4, 0x3 ;  /* 0x0000000404027c11 */ /* 0x001fc8000f8218ff */
[----:B------:R-:W-:-:S05]  /*1f6b0*/  LEA.HI.X R3, R4, UR5, R3, 0x3, P1 ;  /* 0x0000000504037c11 */ /* 0x000fca00088f1c03 */
[----:B--2---:R1:W-:Y:S04]  /*1f6c0*/  STG.E.64 desc[UR12][R2.64], R6 ;  /* 0x0000000602007986 */ /* 0x0043e8000c101b0c */
.L_x_334:
[----:B0-----:R-:W-:Y:S05]  /*1f6d0*/  BSYNC.RECONVERGENT B0 ;  /* 0x0000000000007941 */ /* 0x001fea0003800200 */
.L_x_333:
[----:B------:R-:W-:Y:S01]  /*1f6e0*/  LOP3.LUT P1, RZ, R0, 0x2, RZ, 0xc0, !PT ;  /* 0x0000000200ff7812 */ /* 0x000fe2000782c0ff */
[----:B------:R-:W-:-:S12]  /*1f6f0*/  BSSY.RECONVERGENT B0, `(.L_x_336) ;  /* 0x000000e000007945 */ /* 0x000fd80003800200 */
[----:B------:R-:W-:Y:S05]  /*1f700*/  @!P1 BRA `(.L_x_337) ;  /* 0x0000000000309947 */ /* 0x000fea0003800000 */
[----:B------:R-:W-:Y:S01]  /*1f710*/  UISETP.NE.AND UP0, UPT, UR6, URZ, UPT ;  /* 0x000000ff0600728c */ /* 0x000fe2000bf05270 */
[----:B-1----:R-:W-:-:S08]  /*1f720*/  CS2R R2, SRZ ;  /* 0x0000000000027805 */ /* 0x002fd0000001ff00 */
[----:B------:R-:W-:Y:S05]  /*1f730*/  BRA.U UP0, `(.L_x_338) ;  /* 0x0000000100087547 */ /* 0x000fea000b800000 */
[----:B------:R-:W0:Y:S02]  /*1f740*/  LDC.64 R2, c[0x0][0x3f0] ;  /* 0x0000fc00ff027b82 */ /* 0x000e240000000a00 */
[----:B0-----:R-:W5:Y:S02]  /*1f750*/  LDG.E.64 R2, desc[UR12][R2.64] ;  /* 0x0000000c02027981 */ /* 0x001f64000c1e1b00 */
.L_x_338:
[----:B------:R-:W2:Y:S01]  /*1f760*/  LDL.LU.64 R6, [R1+0x2f8] ;  /* 0x0002f80001067983 */ /* 0x000ea20000300a00 */
[----:B------:R-:W0:Y:S01]  /*1f770*/  LDCU.64 UR4, c[0x0][0x390] ;  /* 0x00007200ff0477ac */ /* 0x000e220008000a00 */
[----:B-----5:R-:W-:-:S04]  /*1f780*/  IADD3 R4, P1, PT, R19, R2, RZ ;  /* 0x0000000213047210 */ /* 0x020fc80007f3e0ff */
[----:B------:R-:W-:Y:S02]  /*1f790*/  LEA.HI.X.SX32 R3, R19, R3, 0x1, P1 ;  /* 0x0000000313037211 */ /* 0x000fe400008f0eff */
[----:B0-----:R-:W-:-:S04]  /*1f7a0*/  LEA R2, P1, R4, UR4, 0x3 ;  /* 0x0000000404027c11 */ /* 0x001fc8000f8218ff */
[----:B------:R-:W-:-:S05]  /*1f7b0*/  LEA.HI.X R3, R4, UR5, R3, 0x3, P1 ;  /* 0x0000000504037c11 */ /* 0x000fca00088f1c03 */
[----:B--2---:R0:W-:Y:S04]  /*1f7c0*/  STG.E.64 desc[UR12][R2.64], R6 ;  /* 0x0000000602007986 */ /* 0x0041e8000c101b0c */
.L_x_337:
[----:B------:R-:W-:Y:S05]  /*1f7d0*/  BSYNC.RECONVERGENT B0 ;  /* 0x0000000000007941 */ /* 0x000fea0003800200 */
.L_x_336:
[----:B------:R-:W-:Y:S01]  /*1f7e0*/  LOP3.LUT P1, RZ, R0, 0x4, RZ, 0xc0, !PT ;  /* 0x0000000400ff7812 */ /* 0x000fe2000782c0ff */
[----:B------:R-:W-:-:S12]  /*1f7f0*/  BSSY.RECONVERGENT B0, `(.L_x_339) ;  /* 0x000000e000007945 */ /* 0x000fd80003800200 */
[----:B------:R-:W-:Y:S05]  /*1f800*/  @!P1 BRA `(.L_x_340) ;  /* 0x0000000000309947 */ /* 0x000fea0003800000 */
[----:B------:R-:W-:Y:S01]  /*1f810*/  UISETP.NE.AND UP0, UPT, UR6, URZ, UPT ;  /* 0x000000ff0600728c */ /* 0x000fe2000bf05270 */
[----:B01----:R-:W-:-:S08]  /*1f820*/  CS2R R2, SRZ ;  /* 0x0000000000027805 */ /* 0x003fd0000001ff00 */
[----:B------:R-:W-:Y:S05]  /*1f830*/  BRA.U UP0, `(.L_x_341) ;  /* 0x0000000100087547 */ /* 0x000fea000b800000 */
[----:B------:R-:W0:Y:S02]  /*1f840*/  LDC.64 R2, c[0x0][0x3f0] ;  /* 0x0000fc00ff027b82 */ /* 0x000e240000000a00 */
[----:B0-----:R-:W5:Y:S02]  /*1f850*/  LDG.E.64 R2, desc[UR12][R2.64] ;  /* 0x0000000c02027981 */ /* 0x001f64000c1e1b00 */
.L_x_341:
[----:B------:R-:W2:Y:S01]  /*1f860*/  LDL.LU.64 R6, [R1+0x2f0] ;  /* 0x0002f00001067983 */ /* 0x000ea20000300a00 */
[----:B------:R-:W0:Y:S01]  /*1f870*/  LDCU.64 UR4, c[0x0][0x390] ;  /* 0x00007200ff0477ac */ /* 0x000e220008000a00 */
[----:B-----5:R-:W-:-:S04]  /*1f880*/  IADD3 R4, P1, PT, R23, R2, RZ ;  /* 0x0000000217047210 */ /* 0x020fc80007f3e0ff */
[----:B------:R-:W-:Y:S02]  /*1f890*/  LEA.HI.X.SX32 R3, R23, R3, 0x1, P1 ;  /* 0x0000000317037211 */ /* 0x000fe400008f0eff */
[----:B0-----:R-:W-:-:S04]  /*1f8a0*/  LEA R2, P1, R4, UR4, 0x3 ;  /* 0x0000000404027c11 */ /* 0x001fc8000f8218ff */
[----:B------:R-:W-:-:S05]  /*1f8b0*/  LEA.HI.X R3, R4, UR5, R3, 0x3, P1 ;  /* 0x0000000504037c11 */ /* 0x000fca00088f1c03 */
[----:B--2---:R2:W-:Y:S04]  /*1f8c0*/  STG.E.64 desc[UR12][R2.64], R6 ;  /* 0x0000000602007986 */ /* 0x0045e8000c101b0c */
.L_x_340:
[----:B------:R-:W-:Y:S05]  /*1f8d0*/  BSYNC.RECONVERGENT B0 ;  /* 0x0000000000007941 */ /* 0x000fea0003800200 */
.L_x_339:
[----:B------:R-:W-:Y:S01]  /*1f8e0*/  LOP3.LUT P1, RZ, R0, 0x8, RZ, 0xc0, !PT ;  /* 0x0000000800ff7812 */ /* 0x000fe2000782c0ff */
[----:B------:R-:W-:-:S12]  /*1f8f0*/  BSSY.RECONVERGENT B0, `(.L_x_342) ;  /* 0x000000e000007945 */ /* 0x000fd80003800200 */
[----:B------:R-:W-:Y:S05]  /*1f900*/  @!P1 BRA `(.L_x_343) ;  /* 0x0000000000309947 */ /* 0x000fea0003800000 */
[----:B------:R-:W-:Y:S01]  /*1f910*/  UISETP.NE.AND UP0, UPT, UR6, URZ, UPT ;  /* 0x000000ff0600728c */ /* 0x000fe2000bf05270 */
[----:B012---:R-:W-:-:S08]  /*1f920*/  CS2R R2, SRZ ;  /* 0x0000000000027805 */ /* 0x007fd0000001ff00 */
[----:B------:R-:W-:Y:S05]  /*1f930*/  BRA.U UP0, `(.L_x_344) ;  /* 0x0000000100087547 */ /* 0x000fea000b800000 */
[----:B------:R-:W0:Y:S02]  /*1f940*/  LDC.64 R2, c[0x0][0x3f0] ;  /* 0x0000fc00ff027b82 */ /* 0x000e240000000a00 */
[----:B0-----:R-:W5:Y:S02]  /*1f950*/  LDG.E.64 R2, desc[UR12][R2.64] ;  /* 0x0000000c02027981 */ /* 0x001f64000c1e1b00 */
.L_x_344:
[----:B------:R-:W2:Y:S01]  /*1f960*/  LDL.LU.64 R6, [R1+0x2e8] ;  /* 0x0002e80001067983 */ /* 0x000ea20000300a00 */
[----:B------:R-:W0:Y:S01]  /*1f970*/  LDCU.64 UR4, c[0x0][0x390] ;  /* 0x00007200ff0477ac */ /* 0x000e220008000a00 */
[----:B-----5:R-:W-:-:S04]  /*1f980*/  IADD3 R4, P1, PT, R25, R2, RZ ;  /* 0x0000000219047210 */ /* 0x020fc80007f3e0ff */
[----:B------:R-:W-:Y:S02]  /*1f990*/  LEA.HI.X.SX32 R3, R25, R3, 0x1, P1 ;  /* 0x0000000319037211 */ /* 0x000fe400008f0eff */
[----:B0-----:R-:W-:-:S04]  /*1f9a0*/  LEA R2, P1, R4, UR4, 0x3 ;  /* 0x0000000404027c11 */ /* 0x001fc8000f8218ff */
[----:B------:R-:W-:-:S05]  /*1f9b0*/  LEA.HI.X R3, R4, UR5, R3, 0x3, P1 ;  /* 0x0000000504037c11 */ /* 0x000fca00088f1c03 */
[----:B--2---:R3:W-:Y:S04]  /*1f9c0*/  STG.E.64 desc[UR12][R2.64], R6 ;  /* 0x0000000602007986 */ /* 0x0047e8000c101b0c */
.L_x_343:
[----:B------:R-:W-:Y:S05]  /*1f9d0*/  BSYNC.RECONVERGENT B0 ;  /* 0x0000000000007941 */ /* 0x000fea0003800200 */
.L_x_342:
[----:B------:R-:W-:Y:S01]  /*1f9e0*/  LOP3.LUT P1, RZ, R0, 0x10, RZ, 0xc0, !PT ;  /* 0x0000001000ff7812 */ /* 0x000fe2000782c0ff */
[----:B------:R-:W-:-:S12]  /*1f9f0*/  BSSY.RECONVERGENT B0, `(.L_x_345) ;  /* 0x000000e000007945 */ /* 0x000fd80003800200 */
[----:B------:R-:W-:Y:S05]  /*1fa00*/  @!P1 BRA `(.L_x_346) ;  /* 0x0000000000309947 */ /* 0x000fea0003800000 */
[----:B------:R-:W-:Y:S01]  /*1fa10*/  UISETP.NE.AND UP0, UPT, UR6, URZ, UPT ;  /* 0x000000ff0600728c */ /* 0x000fe2000bf05270 */
[----:B0123--:R-:W-:Y:S01]  /*1fa20*/  CS2R R2, SRZ ;  /* 0x0000000000027805 */ /* 0x00ffe2000001ff00 */
[----:B------:R-:W0:Y:S07]  /*1fa30*/  LDCU.64 UR4, c[0x0][0x390] ;  /* 0x00007200ff0477ac */ /* 0x000e2e0008000a00 */
[----:B------:R-:W-:Y:S05]  /*1fa40*/  BRA.U UP0, `(.L_x_347) ;  /* 0x0000000100087547 */ /* 0x000fea000b800000 */
[----:B------:R-:W1:Y:S02]  /*1fa50*/  LDC.64 R2, c[0x0][0x3f0] ;  /* 0x0000fc00ff027b82 */ /* 0x000e640000000a00 */
[----:B-1----:R-:W5:Y:S02]  /*1fa60*/  LDG.E.64 R2, desc[UR12][R2.64] ;  /* 0x0000000c02027981 */ /* 0x002f64000c1e1b00 */
.L_x_347:
[----:B------:R-:W2:Y:S01]  /*1fa70*/  LDL.LU.64 R6, [R1+0x2e0] ;  /* 0x0002e00001067983 */ /* 0x000ea20000300a00 */
[----:B-----5:R-:W-:-:S04]  /*1fa80*/  IADD3 R4, P1, PT, R27, R2, RZ ;  /* 0x000000021b047210 */ /* 0x020fc80007f3e0ff */
[----:B------:R-:W-:Y:S02]  /*1fa90*/  LEA.HI.X.SX32 R3, R27, R3, 0x1, P1 ;  /* 0x000000031b037211 */ /* 0x000fe400008f0eff */
[----:B0-----:R-:W-:-:S04]  /*1faa0*/  LEA R2, P1, R4, UR4, 0x3 ;  /* 0x0000000404027c11 */ /* 0x001fc8000f8218ff */
[----:B------:R-:W-:-:S05]  /*1fab0*/  LEA.HI.X R3, R4, UR5, R3, 0x3, P1 ;  /* 0x0000000504037c11 */ /* 0x000fca00088f1c03 */
[----:B--2---:R4:W-:Y:S04]  /*1fac0*/  STG.E.64 desc[UR12][R2.64], R6 ;  /* 0x0000000602007986 */ /* 0x0049e8000c101b0c */
.L_x_346:
[----:B------:R-:W-:Y:S05]  /*1fad0*/  BSYNC.RECONVERGENT B0 ;  /* 0x0000000000007941 */ /* 0x000fea0003800200 */
.L_x_345:
[----:B------:R-:W-:Y:S01]  /*1fae0*/  LOP3.LUT P1, RZ, R0, 0x1, RZ, 0xc0, !PT ;  /* 0x0000000100ff7812 */ /* 0x000fe2000782c0ff */
[----:B------:R-:W-:-:S12]  /*1faf0*/  BSSY.RECONVERGENT B0, `(.L_x_348) ;  /* 0x000000e000007945 */ /* 0x000fd80003800200 */
[----:B------:R-:W-:Y:S05]  /*1fb00*/  @!P1 BRA `(.L_x_349) ;  /* 0x0000000000309947 */ /* 0x000fea0003800000 */
[----:B------:R-:W-:Y:S01]  /*1fb10*/  UISETP.NE.AND UP0, UPT, UR6, URZ, UPT ;  /* 0x000000ff0600728c */ /* 0x000fe2000bf05270 */
[----:B01234-:R-:W-:Y:S01]  /*1fb20*/  CS2R R2, SRZ ;  /* 0x0000000000027805 */ /* 0x01ffe2000001ff00 */
[----:B------:R-:W0:Y:S07]  /*1fb30*/  LDCU.64 UR4, c[0x0][0x390] ;  /* 0x00007200ff0477ac */ /* 0x000e2e0008000a00 */
[----:B------:R-:W-:Y:S05]  /*1fb40*/  BRA.U UP0, `(.L_x_350) ;  /* 0x0000000100087547 */ /* 0x000fea000b800000 */
[----:B------:R-:W1:Y:S02]  /*1fb50*/  LDC.64 R2, c[0x0][0x3f0] ;  /* 0x0000fc00ff027b82 */ /* 0x000e640000000a00 */
[----:B-1----:R-:W5:Y:S02]  /*1fb60*/  LDG.E.64 R2, desc[UR12][R2.64] ;  /* 0x0000000c02027981 */ /* 0x002f64000c1e1b00 */
.L_x_350:
[----:B------:R-:W2:Y:S01]  /*1fb70*/  LDL.LU.64 R4, [R1+0x2d8] ;  /* 0x0002d80001047983 */ /* 0x000ea20000300a00 */
[----:B-----5:R-:W-:-:S04]  /*1fb80*/  IADD3 R0, P1, PT, R31, R2, RZ ;  /* 0x000000021f007210 */ /* 0x020fc80007f3e0ff */
[----:B------:R-:W-:Y:S02]  /*1fb90*/  LEA.HI.X.SX32 R3, R31, R3, 0x1, P1 ;  /* 0x000000031f037211 */ /* 0x000fe400008f0eff */
[----:B0-----:R-:W-:-:S04]  /*1fba0*/  LEA R2, P1, R0, UR4, 0x3 ;  /* 0x0000000400027c11 */ /* 0x001fc8000f8218ff */
[----:B------:R-:W-:-:S05]  /*1fbb0*/  LEA.HI.X R3, R0, UR5, R3, 0x3, P1 ;  /* 0x0000000500037c11 */ /* 0x000fca00088f1c03 */
[----:B--2---:R0:W-:Y:S04]  /*1fbc0*/  STG.E.64 desc[UR12][R2.64], R4 ;  /* 0x0000000402007986 */ /* 0x0041e8000c101b0c */
.L_x_349:
[----:B------:R-:W-:Y:S05]  /*1fbd0*/  BSYNC.RECONVERGENT B0 ;  /* 0x0000000000007941 */ /* 0x000fea0003800200 */
.L_x_348:
[----:B------:R-:W-:Y:S04]  /*1fbe0*/  BSSY.RECONVERGENT B0, `(.L_x_351) ;  /* 0x000000e000007945 */ /* 0x000fe80003800200 */
[----:B------:R-:W-:Y:S05]  /*1fbf0*/  @!P6 BRA `(.L_x_352) ;  /* 0x000000000030e947 */ /* 0x000fea0003800000 */
[----:B------:R-:W-:Y:S01]  /*1fc00*/  UISETP.NE.AND UP0, UPT, UR6, URZ, UPT ;  /* 0x000000ff0600728c */ /* 0x000fe2000bf05270 */
[----:B01234-:R-:W-:Y:S01]  /*1fc10*/  CS2R R2, SRZ ;  /* 0x0000000000027805 */ /* 0x01ffe2000001ff00 */
[----:B------:R-:W0:Y:S07]  /*1fc20*/  LDCU.64 UR4, c[0x0][0x390] ;  /* 0x00007200ff0477ac */ /* 0x000e2e0008000a00 */
[----:B------:R-:W-:Y:S05]  /*1fc30*/  BRA.U UP0, `(.L_x_353) ;  /* 0x0000000100087547 */ /* 0x000fea000b800000 */
[----:B------:R-:W1:Y:S02]  /*1fc40*/  LDC.64 R2, c[0x0][0x3f0] ;  /* 0x0000fc00ff027b82 */ /* 0x000e640000000a00 */
[----:B-1----:R-:W5:Y:S02]  /*1fc50*/  LDG.E.64 R2, desc[UR12][R2.64] ;  /* 0x0000000c02027981 */ /* 0x002f64000c1e1b00 */
.L_x_353:
[----:B------:R-:W2:Y:S01]  /*1fc60*/  LDL.LU.64 R4, [R1+0x2d0] ;  /* 0x0002d00001047983 */ /* 0x000ea20000300a00 */
[----:B-----5:R-:W-:-:S04]  /*1fc70*/  IADD3 R0, P1, PT, R33, R2, RZ ;  /* 0x0000000221007210 */ /* 0x020fc80007f3e0ff */
[----:B------:R-:W-:Y:S02]  /*1fc80*/  LEA.HI.X.SX32 R3, R33, R3, 0x1, P1 ;  /* 0x0000000321037211 */ /* 0x000fe400008f0eff */
[----:B0-----:R-:W-:-:S04]  /*1fc90*/  LEA R2, P1, R0, UR4, 0x3 ;  /* 0x0000000400027c11 */ /* 0x001fc8000f8218ff */
[----:B------:R-:W-:-:S05]  /*1fca0*/  LEA.HI.X R3, R0, UR5, R3, 0x3, P1 ;  /* 0x0000000500037c11 */ /* 0x000fca00088f1c03 */
[----:B--2---:R0:W-:Y:S04]  /*1fcb0*/  STG.E.64 desc[UR12][R2.64], R4 ;  /* 0x0000000402007986 */ /* 0x0041e8000c101b0c */
.L_x_352:
[----:B------:R-:W-:Y:S05]  /*1fcc0*/  BSYNC.RECONVERGENT B0 ;  /* 0x0000000000007941 */ /* 0x000fea0003800200 */
.L_x_351:
        /* <DEDUP_REMOVED lines=8> */
.L_x_356:
[----:B------:R-:W2:Y:S01]  /*1fd50*/  LDL.LU.64 R4, [R1+0x2c8] ;  /* 0x0002c80001047983 */ /* 0x000ea20000300a00 */
[----:B-----5:R-:W-:-:S04]  /*1fd60*/  IADD3 R0, P1, PT, R35, R2, RZ ;  /* 0x0000000223007210 */ /* 0x020fc80007f3e0ff */
[----:B------:R-:W-:Y:S02]  /*1fd70*/  LEA.HI.X.SX32 R3, R35, R3, 0x1, P1 ;  /* 0x0000000323037211 */ /* 0x000fe400008f0eff */
[----:B0-----:R-:W-:-:S04]  /*1fd80*/  LEA R2, P1, R0, UR4, 0x3 ;  /* 0x0000000400027c11 */ /* 0x001fc8000f8218ff */
[----:B------:R-:W-:-:S05]  /*1fd90*/  LEA.HI.X R3, R0, UR5, R3, 0x3, P1 ;  /* 0x0000000500037c11 */ /* 0x000fca00088f1c03 */
[----:B--2---:R0:W-:Y:S04]  /*1fda0*/  STG.E.64 desc[UR12][R2.64], R4 ;  /* 0x0000000402007986 */ /* 0x0041e8000c101b0c */
.L_x_355:
[----:B------:R-:W-:Y:S05]  /*1fdb0*/  BSYNC.RECONVERGENT B0 ;  /* 0x0000000000007941 */ /* 0x000fea0003800200 */
.L_x_354:
        /* <DEDUP_REMOVED lines=8> */
.L_x_359:
[----:B------:R-:W2:Y:S01]  /*1fe40*/  LDL.LU.64 R4, [R1+0x2c0] ;  /* 0x0002c00001047983 */ /* 0x000ea20000300a00 */
[----:B-----5:R-:W-:-:S04]  /*1fe50*/  IADD3 R0, P1, PT, R37, R2, RZ ;  /* 0x0000000225007210 */ /* 0x020fc80007f3e0ff */
[----:B------:R-:W-:Y:S02]  /*1fe60*/  LEA.HI.X.SX32 R3, R37, R3, 0x1, P1 ;  /* 0x0000000325037211 */ /* 0x000fe400008f0eff */
[----:B0-----:R-:W-:-:S04]  /*1fe70*/  LEA R2, P1, R0, UR4, 0x3 ;  /* 0x0000000400027c11 */ /* 0x001fc8000f8218ff */
[----:B------:R-:W-:-:S05]  /*1fe80*/  LEA.HI.X R3, R0, UR5, R3, 0x3, P1 ;  /* 0x0000000500037c11 */ /* 0x000fca00088f1c03 */
[----:B--2---:R0:W-:Y:S04]  /*1fe90*/  STG.E.64 desc[UR12][R2.64], R4 ;  /* 0x0000000402007986 */ /* 0x0041e8000c101b0c */
.L_x_358:
[----:B------:R-:W-:Y:S05]  /*1fea0*/  BSYNC.RECONVERGENT B0 ;  /* 0x0000000000007941 */ /* 0x000fea0003800200 */
.L_x_357:
        /* <DEDUP_REMOVED lines=8> */
.L_x_362:
[----:B------:R-:W2:Y:S01]  /*1ff30*/  LDL.LU.64 R4, [R1+0x2b8] ;  /* 0x0002b80001047983 */ /* 0x000ea20000300a00 */
[----:B-----5:R-:W-:-:S04]  /*1ff40*/  IADD3 R0, P1, PT, R39, R2, RZ ;  /* 0x0000000227007210 */ /* 0x020fc80007f3e0ff */
[----:B------:R-:W-:Y:S02]  /*1ff50*/  LEA.HI.X.SX32 R3, R39, R3, 0x1, P1 ;  /* 0x0000000327037211 */ /* 0x000fe400008f0eff */
[----:B0-----:R-:W-:-:S04]  /*1ff60*/  LEA R2, P1, R0, UR4, 0x3 ;  /* 0x0000000400027c11 */ /* 0x001fc8000f8218ff */
[----:B------:R-:W-:-:S05]  /*1ff70*/  LEA.HI.X R3, R0, UR5, R3, 0x3, P1 ;  /* 0x0000000500037c11 */ /* 0x000fca00088f1c03 */
[----:B--2---:R0:W-:Y:S04]  /*1ff80*/  STG.E.64 desc[UR12][R2.64], R4 ;  /* 0x0000000402007986 */ /* 0x0041e8000c101b0c */
.L_x_361:
[----:B------:R-:W-:Y:S05]  /*1ff90*/  BSYNC.RECONVERGENT B0 ;  /* 0x0000000000007941 */ /* 0x000fea0003800200 */
.L_x_360:
[----:B------:R-:W-:Y:S05]  /*1ffa0*/  @!P0 EXIT ;  /* 0x000000000000894d */ /* 0x000fea0003800000 */
[----:B------:R-:W-:Y:S01]  /*1ffb0*/  UISETP.NE.AND UP0, UPT, UR6, URZ, UPT ;  /* 0x000000ff0600728c */ /* 0x000fe2000bf05270 */
[----:B01234-:R-:W-:-:S08]  /*1ffc0*/  CS2R R2, SRZ ;  /* 0x0000000000027805 */ /* 0x01ffd0000001ff00 */
[----:B------:R-:W-:Y:S05]  /*1ffd0*/  BRA.U UP0, `(.L_x_363) ;  /* 0x0000000100087547 */ /* 0x000fea000b800000 */
[----:B------:R-:W0:Y:S02]  /*1ffe0*/  LDC.64 R2, c[0x0][0x3f0] ;  /* 0x0000fc00ff027b82 */ /* 0x000e240000000a00 */
[----:B0-----:R-:W5:Y:S02]  /*1fff0*/  LDG.E.64 R2, desc[UR12][R2.64] ;  /* 0x0000000c02027981 */ /* 0x001f64000c1e1b00 */
.L_x_363:
[----:B------:R-:W2:Y:S01]  /*20000*/  LDL.LU.64 R4, [R1+0x2b0] ;  /* 0x0002b00001047983 */ /* 0x000ea20000300a00 */
[----:B------:R-:W0:Y:S01]  /*20010*/  LDCU.64 UR4, c[0x0][0x390] ;  /* 0x00007200ff0477ac */ /* 0x000e220008000a00 */
[----:B-----5:R-:W-:-:S04]  /*20020*/  IADD3 R0, P0, PT, R29, R2, RZ ;  /* 0x000000021d007210 */ /* 0x020fc80007f1e0ff */
[----:B------:R-:W-:Y:S02]  /*20030*/  LEA.HI.X.SX32 R3, R29, R3, 0x1, P0 ;  /* 0x000000031d037211 */ /* 0x000fe400000f0eff */
[----:B0-----:R-:W-:-:S04]  /*20040*/  LEA R2, P0, R0, UR4, 0x3 ;  /* 0x0000000400027c11 */ /* 0x001fc8000f8018ff */
[----:B------:R-:W-:-:S05]  /*20050*/  LEA.HI.X R3, R0, UR5, R3, 0x3, P0 ;  /* 0x0000000500037c11 */ /* 0x000fca00080f1c03 */
[----:B--2---:R-:W-:Y:S01]  /*20060*/  STG.E.64 desc[UR12][R2.64], R4 ;  /* 0x0000000402007986 */ /* 0x004fe2000c101b0c */
[----:B------:R-:W-:Y:S05]  /*20070*/  EXIT ;  /* 0x000000000000794d */ /* 0x000fea0003800000 */
.L_x_332:
[----:B------:R-:W2:Y:S04]  /*20080*/  LDL.LU.64 R60, [R1+0x300] ;  /* 0x00030000013c7983 */ /* 0x000ea80000300a00 */
        /* <DEDUP_REMOVED lines=8> */
[----:B------:R-:W5:Y:S04]  /*20110*/  LDL.LU.64 R46, [R1+0x2c8] ;  /* 0x0002c800012e7983 */ /* 0x000f680000300a00 */
[----:B------:R-:W5:Y:S01]  /*20120*/  LDL.LU.64 R48, [R1+0x2d0] ;  /* 0x0002d00001307983 */ /* 0x000f620000300a00 */
[----:B------:R-:W-:Y:S01]  /*20130*/  P2R R16, PR, RZ, 0x8 ;  /* 0x00000008ff107803 */ /* 0x000fe20000000000 */
[----:B------:R-:W-:Y:S01]  /*20140*/  BAR.SYNC.DEFER_BLOCKING 0x0 ;  /* 0x0000000000007b1d */ /* 0x000fe20000010000 */
[----:B------:R-:W-:-:S02]  /*20150*/  LOP3.LUT P3, RZ, R0, 0x2, RZ, 0xc0, !PT ;  /* 0x0000000200ff7812 */ /* 0x000fc4000786c0ff */
[----:B------:R-:W-:Y:S02]  /*20160*/  P2R R17, PR, RZ, 0x4 ;  /* 0x00000004ff117803 */ /* 0x000fe40000000000 */
[----:B------:R-:W-:Y:S02]  /*20170*/  @P1 LEA R2, R21, UR4, 0x3 ;  /* 0x0000000415021c11 */ /* 0x000fe4000f8e18ff */
[C---:B------:R-:W-:Y:S02]  /*20180*/  LOP3.LUT P2, RZ, R0.reuse, 0x4, RZ, 0xc0, !PT ;  /* 0x0000000400ff7812 */ /* 0x040fe4000784c0ff */
[----:B------:R-:W-:Y:S02]  /*20190*/  P2R R18, PR, RZ, 0x1 ;  /* 0x00000001ff127803 */ /* 0x000fe40000000000 */
[C---:B------:R-:W-:Y:S02]  /*201a0*/  LOP3.LUT P0, RZ, R0.reuse, 0x8, RZ, 0xc0, !PT ;  /* 0x0000000800ff7812 */ /* 0x040fe4000780c0ff */
[----:B------:R-:W-:-:S02]  /*201b0*/  LOP3.LUT P4, RZ, R0, 0x1, RZ, 0xc0, !PT ;  /* 0x0000000100ff7812 */ /* 0x000fc4000788c0ff */
[----:B------:R-:W-:Y:S01]  /*201c0*/  @P6 LEA R21, R33, UR4, 0x3 ;  /* 0x0000000421156c11 */ /* 0x000fe2000f8e18ff */
[----:B--2---:R0:W-:Y:S01]  /*201d0*/  @P1 STS.64 [R2], R60 ;  /* 0x0000003c02001388 */ /* 0x0041e20000000a00 */
[----:B------:R-:W-:Y:S02]  /*201e0*/  LOP3.LUT P1, RZ, R0, 0x10, RZ, 0xc0, !PT ;  /* 0x0000001000ff7812 */ /* 0x000fe4000782c0ff */
[----:B------:R-:W-:-:S07]  /*201f0*/  @P3 LEA R0, R19, UR4, 0x3 ;  /* 0x0000000413003c11 */ /* 0x000fce000f8e18ff */
[----:B------:R-:W-:Y:S01]  /*20200*/  @P4 LEA R19, R31, UR4, 0x3 ;  /* 0x000000041f134c11 */ /* 0x000fe2000f8e18ff */
[----:B---3--:R1:W-:Y:S01]  /*20210*/  @P3 STS.64 [R0], R58 ;  /* 0x0000003a00003388 */ /* 0x0083e20000000a00 */
[----:B------:R-:W-:Y:S02]  /*20220*/  ISETP.NE.AND P3, PT, R16, RZ, PT ;  /* 0x000000ff1000720c */ /* 0x000fe40003f65270 */
[----:B------:R-:W-:Y:S02]  /*20230*/  @P2 LEA R16, R23, UR4, 0x3 ;  /* 0x0000000417102c11 */ /* 0x000fe4000f8e18ff */
[----:B0-----:R-:W-:-:S03]  /*20240*/  @P5 LEA R2, R35, UR4, 0x3 ;  /* 0x0000000423025c11 */ /* 0x001fc6000f8e18ff */
[----:B----4-:R0:W-:Y:S01]  /*20250*/  @P2 STS.64 [R16], R56 ;  /* 0x0000003810002388 */ /* 0x0101e20000000a00 */
[----:B------:R-:W-:Y:S02]  /*20260*/  ISETP.NE.AND P2, PT, R17, RZ, PT ;  /* 0x000000ff1100720c */ /* 0x000fe40003f45270 */
[----:B------:R-:W-:-:S03]  /*20270*/  @P0 LEA R17, R25, UR4, 0x3 ;  /* 0x0000000419110c11 */ /* 0x000fc6000f8e18ff */
[----:B-1----:R-:W-:Y:S02]  /*20280*/  @P3 LEA R0, R37, UR4, 0x3 ;  /* 0x0000000425003c11 */ /* 0x002fe4000f8e18ff */
[----:B-----5:R1:W-:Y:S01]  /*20290*/  @P0 STS.64 [R17], R54 ;  /* 0x0000003611000388 */ /* 0x0203e20000000a00 */
[----:B------:R-:W-:Y:S02]  /*202a0*/  ISETP.NE.AND P0, PT, R18, RZ, PT ;  /* 0x000000ff1200720c */ /* 0x000fe40003f05270 */
[----:B------:R-:W-:-:S03]  /*202b0*/  @P1 LEA R18, R27, UR4, 0x3 ;  /* 0x000000041b121c11 */ /* 0x000fc6000f8e18ff */
[----:B------:R-:W-:Y:S02]  /*202c0*/  @P2 LEA R22, R39, UR4, 0x3 ;  /* 0x0000000427162c11 */ /* 0x000fe4000f8e18ff */
[----:B------:R1:W-:Y:S01]  /*202d0*/  @P1 STS.64 [R18], R52 ;  /* 0x0000003412001388 */ /* 0x0003e20000000a00 */
[----:B------:R-:W-:-:S03]  /*202e0*/  ISETP.GE.U32.AND P1, PT, R20, R3, PT ;  /* 0x000000031400720c */ /* 0x000fc60003f26070 */
[----:B------:R1:W-:Y:S02]  /*202f0*/  @P4 STS.64 [R19], R50 ;  /* 0x0000003213004388 */ /* 0x0003e40000000a00 */
[----:B0-----:R-:W-:Y:S02]  /*20300*/  @P0 LEA R16, R29, UR4, 0x3 ;  /* 0x000000041d100c11 */ /* 0x001fe4000f8e18ff */
[----:B------:R1:W-:Y:S04]  /*20310*/  @P6 STS.64 [R21], R48 ;  /* 0x0000003015006388 */ /* 0x0003e80000000a00 */
[----:B------:R1:W-:Y:S04]  /*20320*/  @P5 STS.64 [R2], R46 ;  /* 0x0000002e02005388 */ /* 0x0003e80000000a00 */
[----:B------:R1:W-:Y:S04]  /*20330*/  @P3 STS.64 [R0], R44 ;  /* 0x0000002c00003388 */ /* 0x0003e80000000a00 */
[----:B------:R1:W-:Y:S04]  /*20340*/  @P2 STS.64 [R22], R42 ;  /* 0x0000002a16002388 */ /* 0x0003e80000000a00 */
[----:B------:R1:W-:Y:S01]  /*20350*/  @P0 STS.64 [R16], R40 ;  /* 0x0000002810000388 */ /* 0x0003e20000000a00 */
[----:B------:R-:W-:Y:S06]  /*20360*/  BAR.SYNC.DEFER_BLOCKING 0x0 ;  /* 0x0000000000007b1d */ /* 0x000fec0000010000 */
[----:B------:R-:W-:Y:S05]  /*20370*/  @P1 EXIT ;  /* 0x000000000000194d */ /* 0x000fea0003800000 */
[----:B------:R-:W-:Y:S01]  /*20380*/  IADD3 R5, PT, PT, R7, R5, R6 ;  /* 0x0000000507057210 */ /* 0x000fe20007ffe006 */
[----:B------:R-:W0:Y:S01]  /*20390*/  LDCU.U8 UR6, c[0x0][0x3d8] ;  /* 0x00007b00ff0677ac */ /* 0x000e220008000000 */
[----:B-1----:R-:W-:Y:S01]  /*203a0*/  LOP3.LUT R0, RZ, R20, RZ, 0x33, !PT ;  /* 0x00000014ff007212 */ /* 0x002fe200078e33ff */
[----:B------:R-:W-:Y:S01]  /*203b0*/  BSSY.RECONVERGENT B0, `(.L_x_364) ;  /* 0x0000023000007945 */ /* 0x000fe20003800200 */
[----:B------:R-:W-:Y:S01]  /*203c0*/  IADD3 R5, PT, PT, R9, R5, R8 ;  /* 0x0000000509057210 */ /* 0x000fe20007ffe008 */
[----:B------:R-:W1:Y:S03]  /*203d0*/  LDCU.64 UR8, c[0x0][0x390] ;  /* 0x00007200ff0877ac */ /* 0x000e660008000a00 */
[----:B------:R-:W-:-:S04]  /*203e0*/  IADD3 R5, PT, PT, R11, R5, R10 ;  /* 0x000000050b057210 */ /* 0x000fc80007ffe00a */
[----:B------:R-:W-:-:S04]  /*203f0*/  IADD3 R5, PT, PT, R13, R5, R12 ;  /* 0x000000050d057210 */ /* 0x000fc80007ffe00c */
[----:B------:R-:W-:-:S04]  /*20400*/  IADD3 R5, PT, PT, R15, R5, R14 ;  /* 0x000000050f057210 */ /* 0x000fc80007ffe00e */
[----:B------:R-:W-:-:S05]  /*20410*/  IADD3 R12, PT, PT, R0, R5, R4 ;  /* 0x00000005000c7210 */ /* 0x000fca0007ffe004 */
[----:B------:R-:W-:-:S05]  /*20420*/  IMAD.HI.U32 R0, R12, -0x55555555, RZ ;  /* 0xaaaaaaab0c007827 */ /* 0x000fca00078e00ff */
[----:B------:R-:W-:-:S04]  /*20430*/  SHF.R.U32.HI R0, RZ, 0x8, R0 ;  /* 0x00000008ff007819 */ /* 0x000fc80000011600 */
[----:B------:R-:W-:-:S04]  /*20440*/  LOP3.LUT R2, R0, 0x3, RZ, 0xc0, !PT ;  /* 0x0000000300027812 */ /* 0x000fc800078ec0ff */
[----:B------:R-:W-:-:S13]  /*20450*/  ISETP.NE.AND P0, PT, R2, 0x3, PT ;  /* 0x000000030200780c */ /* 0x000fda0003f05270 */
[----:B01----:R-:W-:Y:S05]  /*20460*/  @!P0 BRA `(.L_x_365) ;  /* 0x00000000005c8947 */ /* 0x003fea0003800000 */
[----:B------:R-:W-:Y:S01]  /*20470*/  VIADD R0, R0, 0x1 ;  /* 0x0000000100007836 */ /* 0x000fe20000000000 */
[----:B------:R-:W-:Y:S01]  /*20480*/  BSSY.RECONVERGENT B1, `(.L_x_365) ;  /* 0x0000015000017945 */ /* 0x000fe20003800200 */
[----:B------:R-:W-:Y:S01]  /*20490*/  ISETP.NE.AND P2, PT, RZ, UR6, PT ;  /* 0x00000006ff007c0c */ /* 0x000fe2000bf45270 */
[----:B------:R-:W-:Y:S01]  /*204a0*/  IMAD.MOV.U32 R11, RZ, RZ, RZ ;  /* 0x000000ffff0b7224 */ /* 0x000fe200078e00ff */
[----:B------:R-:W-:Y:S02]  /*204b0*/  LEA R2, R20, UR4, 0x3 ;  /* 0x0000000414027c11 */ /* 0x000fe4000f8e18ff */
[----:B------:R-:W-:-:S04]  /*204c0*/  LOP3.LUT R0, R0, 0x3, RZ, 0xc0, !PT ;  /* 0x0000000300007812 */ /* 0x000fc800078ec0ff */
[----:B------:R-:W-:-:S07]  /*204d0*/  IADD3 R0, PT, PT, -R0, RZ, RZ ;  /* 0x000000ff00007210 */ /* 0x000fce0007ffe1ff */
.L_x_366:
[----:B0-----:R-:W0:Y:S01]  /*204e0*/  @!P2 LDC.64 R8, c[0x0][0x3f0] ;  /* 0x0000fc00ff08ab82 */ /* 0x001e220000000a00 */
[----:B------:R-:W-:Y:S01]  /*204f0*/  CS2R R4, SRZ ;  /* 0x0000000000047805 */ /* 0x000fe2000001ff00 */
[----:B------:R1:W2:Y:S05]  /*20500*/  LDS.64 R6, [R2] ;  /* 0x0000000002067984 */ /* 0x0002aa0000000a00 */
[----:B0-----:R-:W3:Y:S01]  /*20510*/  @!P2 LDG.E.64 R4, desc[UR12][R8.64] ;  /* 0x0000000c0804a981 */ /* 0x001ee2000c1e1b00 */
[----:B------:R-:W-:Y:S01]  /*20520*/  VIADD R0, R0, 0x1 ;  /* 0x0000000100007836 */ /* 0x000fe20000000000 */
[----:B-1----:R-:W-:Y:S02]  /*20530*/  IADD3 R2, PT, PT, R2, 0xc00, RZ ;  /* 0x00000c0002027810 */ /* 0x002fe40007ffe0ff */
[----:B---3--:R-:W-:-:S02]  /*20540*/  IADD3 R10, P0, PT, R20, R4, RZ ;  /* 0x00000004140a7210 */ /* 0x008fc40007f1e0ff */
[----:B------:R-:W-:-:S03]  /*20550*/  IADD3 R20, P1, PT, R20, 0x180, RZ ;  /* 0x0000018014147810 */ /* 0x000fc60007f3e0ff */
[----:B------:R-:W-:Y:S01]  /*20560*/  IMAD.X R5, R11, 0x1, R5, P0 ;  /* 0x000000010b057824 */ /* 0x000fe200000e0605 */
[----:B------:R-:W-:Y:S01]  /*20570*/  LEA R4, P0, R10, UR8, 0x3 ;  /* 0x000000080a047c11 */ /* 0x000fe2000f8018ff */
[----:B------:R-:W-:-:S03]  /*20580*/  IMAD.X R11, RZ, RZ, R11, P1 ;  /* 0x000000ffff0b7224 */ /* 0x000fc600008e060b */
[----:B------:R-:W-:Y:S02]  /*20590*/  LEA.HI.X R5, R10, UR9, R5, 0x3, P0 ;  /* 0x000000090a057c11 */ /* 0x000fe400080f1c05 */
[----:B------:R-:W-:-:S03]  /*205a0*/  ISETP.NE.AND P0, PT, R0, RZ, PT ;  /* 0x000000ff0000720c */ /* 0x000fc60003f05270 */
[----:B--2---:R0:W-:Y:S10]  /*205b0*/  STG.E.64 desc[UR12][R4.64], R6 ;  /* 0x0000000604007986 */ /* 0x0041f4000c101b0c */
[----:B------:R-:W-:Y:S05]  /*205c0*/  @P0 BRA `(.L_x_366) ;  /* 0xfffffffc00c40947 */ /* 0x000fea000383ffff */
[----:B------:R-:W-:Y:S05]  /*205d0*/  BSYNC.RECONVERGENT B1 ;  /* 0x0000000000017941 */ /* 0x000fea0003800200 */
.L_x_365:
[----:B------:R-:W-:Y:S05]  /*205e0*/  BSYNC.RECONVERGENT B0 ;  /* 0x0000000000007941 */ /* 0x000fea0003800200 */
.L_x_364:
[----:B------:R-:W-:-:S13]  /*205f0*/  ISETP.GE.U32.AND P0, PT, R12, 0x480, PT ;  /* 0x000004800c00780c */ /* 0x000fda0003f06070 */
[----:B------:R-:W-:Y:S05]  /*20600*/  @!P0 EXIT ;  /* 0x000000000000894d */ /* 0x000fea0003800000 */
[----:B------:R-:W1:Y:S01]  /*20610*/  S2UR UR5, SR_CgaCtaId ;  /* 0x00000000000579c3 */ /* 0x000e620000008800 */
[----:B------:R-:W-:Y:S01]  /*20620*/  UMOV UR4, 0x400 ;  /* 0x0000040000047882 */ /* 0x000fe20000000000 */
[----:B------:R-:W-:Y:S01]  /*20630*/  UISETP.NE.AND UP0, UPT, UR6, URZ, UPT ;  /* 0x000000ff0600728c */ /* 0x000fe2000bf05270 */
[----:B------:R-:W-:Y:S02]  /*20640*/  HFMA2 R23, -RZ, RZ, 0, 0 ;  /* 0x00000000ff177431 */ /* 0x000fe400000001ff */
[----:B------:R-:W-:-:S03]  /*20650*/  IMAD.MOV.U32 R21, RZ, RZ, RZ ;  /* 0x000000ffff157224 */ /* 0x000fc600078e00ff */
[----:B0-----:R-:W0:Y:S01]  /*20660*/  LDC.64 R4, c[0x0][0x390] ;  /* 0x0000e400ff047b82 */ /* 0x001e220000000a00 */
[----:B------:R-:W-:Y:S01]  /*20670*/  PLOP3.LUT P0, PT, PT, PT, UP0, 0x80, 0x8 ;  /* 0x000000000008781c */ /* 0x000fe20003f0f008 */
[----:B------:R-:W-:Y:S02]  /*20680*/  UISETP.NE.AND UP0, UPT, UR6, URZ, UPT ;  /* 0x000000ff0600728c */ /* 0x000fe4000bf05270 */
[----:B-1----:R-:W-:-:S06]  /*20690*/  ULEA UR4, UR5, UR4, 0x18 ;  /* 0x0000000405047291 */ /* 0x002fcc000f8ec0ff */
[C---:B------:R-:W-:Y:S01]  /*206a0*/  LEA R0, R20.reuse, UR4, 0x3 ;  /* 0x0000000414007c11 */ /* 0x040fe2000f8e18ff */
[----:B0-----:R-:W-:-:S04]  /*206b0*/  IMAD.WIDE.U32 R14, R20, 0x8, R4 ;  /* 0x00000008140e7825 */ /* 0x001fc800078e0004 */
[----:B------:R-:W-:-:S07]  /*206c0*/  VIADD R0, R0, 0x1800 ;  /* 0x0000180000007836 */ /* 0x000fce0000000000 */
.L_x_367:
[----:B-1----:R-:W0:Y:S01]  /*206d0*/  @!P0 LDC.64 R8, c[0x0][0x3f0] ;  /* 0x0000fc00ff088b82 */ /* 0x002e220000000a00 */
[----:B------:R-:W-:Y:S01]  /*206e0*/  CS2R R4, SRZ ;  /* 0x0000000000047805 */ /* 0x000fe2000001ff00 */
[----:B------:R-:W1:Y:S05]  /*206f0*/  LDS.64 R6, [R0+-0x1800] ;  /* 0xffe8000000067984 */ /* 0x000e6a0000000a00 */
[----:B0-----:R0:W2:Y:S01]  /*20700*/  @!P0 LDG.E.64 R4, desc[UR12][R8.64] ;  /* 0x0000000c08048981 */ /* 0x0010a2000c1e1b00 */
[----:B------:R-:W-:-:S03]  /*20710*/  PLOP3.LUT P0, PT, PT, PT, UP0, 0x80, 0x8 ;  /* 0x000000000008781c */ /* 0x000fc60003f0f008 */
[----:B0-----:R-:W0:Y:S10]  /*20720*/  LDS.64 R8, [R0+-0xc00] ;  /* 0xfff4000000087984 */ /* 0x001e340000000a00 */
[----:B------:R-:W3:Y:S01]  /*20730*/  @!P0 LDC.64 R16, c[0x0][0x3f0] ;  /* 0x0000fc00ff108b82 */ /* 0x000ee20000000a00 */
[----:B--2---:R-:W-:-:S04]  /*20740*/  LEA R11, P1, R4, R21, 0x3 ;  /* 0x00000015040b7211 */ /* 0x004fc800078218ff */
[----:B------:R-:W-:Y:S02]  /*20750*/  LEA.HI.X R5, R4, R23, R5, 0x3, P1 ;  /* 0x0000001704057211 */ /* 0x000fe400008f1c05 */
[----:B------:R-:W-:-:S05]  /*20760*/  IADD3 R10, P1, PT, R14, R11, RZ ;  /* 0x0000000b0e0a7210 */ /* 0x000fca0007f3e0ff */
[----:B------:R-:W-:Y:S01]  /*20770*/  IMAD.X R11, R15, 0x1, R5, P1 ;  /* 0x000000010f0b7824 */ /* 0x000fe200008e0605 */
[----:B------:R-:W-:-:S04]  /*20780*/  CS2R R4, SRZ ;  /* 0x0000000000047805 */ /* 0x000fc8000001ff00 */
[----:B-1----:R1:W-:Y:S04]  /*20790*/  STG.E.64 desc[UR12][R10.64], R6 ;  /* 0x000000060a007986 */ /* 0x0023e8000c101b0c */
[----:B---3--:R-:W2:Y:S01]  /*207a0*/  @!P0 LDG.E.64 R4, desc[UR12][R16.64] ;  /* 0x0000000c10048981 */ /* 0x008ea2000c1e1b00 */
[----:B------:R-:W3:Y:S03]  /*207b0*/  @!P0 LDC.64 R18, c[0x0][0x3f0] ;  /* 0x0000fc00ff128b82 */ /* 0x000ee60000000a00 */
[----:B------:R-:W4:Y:S01]  /*207c0*/  LDS.64 R6, [R0] ;  /* 0x0000000000067984 */ /* 0x000f220000000a00 */
[----:B--2---:R-:W-:-:S04]  /*207d0*/  LEA R13, P1, R4, R21, 0x3 ;  /* 0x00000015040d7211 */ /* 0x004fc800078218ff */
[----:B------:R-:W-:Y:S02]  /*207e0*/  LEA.HI.X R5, R4, R23, R5, 0x3, P1 ;  /* 0x0000001704057211 */ /* 0x000fe400008f1c05 */
[----:B------:R-:W-:-:S04]  /*207f0*/  IADD3 R12, P1, PT, R14, R13, RZ ;  /* 0x0000000d0e0c7210 */ /* 0x000fc80007f3e0ff */
[----:B------:R-:W-:Y:S02]  /*20800*/  IADD3.X R13, PT, PT, R15, R5, RZ, P1, !PT ;  /* 0x000000050f0d7210 */ /* 0x000fe40000ffe4ff */
[----:B------:R-:W-:-:S03]  /*20810*/  CS2R R4, SRZ ;  /* 0x0000000000047805 */ /* 0x000fc6000001ff00 */
[----:B0-----:R-:W-:Y:S04]  /*20820*/  STG.E.64 desc[UR12][R12.64+0xc00], R8 ;  /* 0x000c00080c007986 */ /* 0x001fe8000c101b0c */
[----:B---3--:R-:W1:Y:S01]  /*20830*/  @!P0 LDG.E.64 R4, desc[UR12][R18.64] ;  /* 0x0000000c12048981 */ /* 0x008e62000c1e1b00 */
[----:B------:R-:W0:Y:S03]  /*20840*/  @!P0 LDC.64 R16, c[0x0][0x3f0] ;  /* 0x0000fc00ff108b82 */ /* 0x000e260000000a00 */
[----:B------:R2:W3:Y:S01]  /*20850*/  LDS.64 R8, [R0+0xc00] ;  /* 0x000c000000087984 */ /* 0x0004e20000000a00 */
[----:B-1----:R-:W-:-:S04]  /*20860*/  LEA R11, P1, R4, R21, 0x3 ;  /* 0x00000015040b7211 */ /* 0x002fc800078218ff */
[----:B------:R-:W-:Y:S02]  /*20870*/  LEA.HI.X R5, R4, R23, R5, 0x3, P1 ;  /* 0x0000001704057211 */ /* 0x000fe400008f1c05 */
[----:B------:R-:W-:-:S05]  /*20880*/  IADD3 R10, P1, PT, R14, R11, RZ ;  /* 0x0000000b0e0a7210 */ /* 0x000fca0007f3e0ff */
[----:B------:R-:W-:Y:S01]  /*20890*/  IMAD.X R11, R15, 0x1, R5, P1 ;  /* 0x000000010f0b7824 */ /* 0x000fe200008e0605 */
[----:B------:R-:W-:-:S04]  /*208a0*/  CS2R R4, SRZ ;  /* 0x0000000000047805 */ /* 0x000fc8000001ff00 */
[----:B----4-:R1:W-:Y:S04]  /*208b0*/  STG.E.64 desc[UR12][R10.64+0x1800], R6 ;  /* 0x001800060a007986 */ /* 0x0103e8000c101b0c */
[----:B0-----:R-:W4:Y:S01]  /*208c0*/  @!P0 LDG.E.64 R4, desc[UR12][R16.64] ;  /* 0x0000000c10048981 */ /* 0x001f22000c1e1b00 */
[----:B------:R-:W-:Y:S01]  /*208d0*/  IADD3 R20, PT, PT, R20, 0x600, RZ ;  /* 0x0000060014147810 */ /* 0x000fe20007ffe0ff */
[----:B--2---:R-:W-:Y:S01]  /*208e0*/  VIADD R0, R0, 0x3000 ;  /* 0x0000300000007836 */ /* 0x004fe20000000000 */
[C---:B----4-:R-:W-:Y:S02]  /*208f0*/  LEA R13, P1, R4.reuse, R21, 0x3 ;  /* 0x00000015040d7211 */ /* 0x050fe400078218ff */
[----:B------:R-:W-:Y:S02]  /*20900*/  IADD3 R21, P2, PT, R21, 0x3000, RZ ;  /* 0x0000300015157810 */ /* 0x000fe40007f5e0ff */
[----:B------:R-:W-:-:S02]  /*20910*/  LEA.HI.X R5, R4, R23, R5, 0x3, P1 ;  /* 0x0000001704057211 */ /* 0x000fc400008f1c05 */
[----:B------:R-:W-:Y:S01]  /*20920*/  IADD3 R4, P1, PT, R14, R13, RZ ;  /* 0x0000000d0e047210 */ /* 0x000fe20007f3e0ff */
[----:B------:R-:W-:-:S04]  /*20930*/  IMAD.X R23, RZ, RZ, R23, P2 ;  /* 0x000000ffff177224 */ /* 0x000fc800010e0617 */
[----:B------:R-:W-:Y:S01]  /*20940*/  IMAD.X R5, R15, 0x1, R5, P1 ;  /* 0x000000010f057824 */ /* 0x000fe200008e0605 */
[----:B------:R-:W-:-:S04]  /*20950*/  ISETP.GE.AND P1, PT, R20, R3, PT ;  /* 0x000000031400720c */ /* 0x000fc80003f26270 */
[----:B---3--:R1:W-:Y:S09]  /*20960*/  STG.E.64 desc[UR12][R4.64+0x2400], R8 ;  /* 0x0024000804007986 */ /* 0x0083f2000c101b0c */
[----:B------:R-:W-:Y:S05]  /*20970*/  @!P1 BRA `(.L_x_367) ;  /* 0xfffffffc00549947 */ /* 0x000fea000383ffff */
[----:B------:R-:W-:Y:S05]  /*20980*/  EXIT ;  /* 0x000000000000794d */ /* 0x000fea0003800000 */
.L_x_1:
[----:B------:R-:W0:Y:S01]  /*20990*/  S2R R0, SR_TID.X ;  /* 0x0000000000007919 */ /* 0x000e220000002100 */
[----:B------:R-:W1:Y:S01]  /*209a0*/  LDCU.U8 UR5, c[0x0][0x3d8] ;  /* 0x00007b00ff0577ac */ /* 0x000e620008000000 */
[----:B------:R-:W2:Y:S01]  /*209b0*/  S2UR UR10, SR_CgaCtaId ;  /* 0x00000000000a79c3 */ /* 0x000ea20000008800 */
[----:B------:R-:W3:Y:S01]  /*209c0*/  S2R R16, SR_LANEID ;  /* 0x0000000000107919 */ /* 0x000ee20000000000 */
[----:B------:R-:W4:Y:S01]  /*209d0*/  LDCU.64 UR6, c[0x0][0x3e8] ;  /* 0x00007d00ff0677ac */ /* 0x000f220008000a00 */
[----:B------:R-:W5:Y:S05]  /*209e0*/  LDCU.64 UR8, c[0x0][0x380] ;  /* 0x00007000ff0877ac */ /* 0x000f6a0008000a00 */
[----:B------:R-:W3:Y:S01]  /*209f0*/  LDC.64 R120, c[0x0][0x3b0] ;  /* 0x0000ec00ff787b82 */ /* 0x000ee20000000a00 */
[----:B-1----:R-:W-:-:S02]  /*20a00*/  UISETP.NE.AND UP0, UPT, UR5, URZ, UPT ;  /* 0x000000ff0500728c */ /* 0x002fc4000bf05270 */
[----:B------:R-:W-:Y:S02]  /*20a10*/  USHF.R.S32.HI UR5, URZ, 0x1f, UR4 ;  /* 0x0000001fff057899 */ /* 0x000fe40008011404 */
[----:B----4-:R-:W-:Y:S02]  /*20a20*/  USEL UR6, UR6, URZ, !UP0 ;  /* 0x000000ff06067287 */ /* 0x010fe4000c000000 */
[----:B------:R-:W-:Y:S02]  /*20a30*/  USEL UR7, UR7, URZ, !UP0 ;  /* 0x000000ff07077287 */ /* 0x000fe4000c000000 */
[----:B-----5:R-:W-:-:S03]  /*20a40*/  UIADD3 UR6, UP0, UP1, UR6, UR8, UR4 ;  /* 0x0000000806067290 */ /* 0x020fc6000f91e004 */
[----:B------:R-:W-:Y:S01]  /*20a50*/  UMOV UR4, 0x400 ;  /* 0x0000040000047882 */ /* 0x000fe20000000000 */
[----:B------:R-:W-:Y:S01]  /*20a60*/  UIADD3.X UR5, UPT, UPT, UR7, UR9, UR5, UP0, UP1 ;  /* 0x0000000907057290 */ /* 0x000fe200087e2405 */
        /* <DEDUP_REMOVED lines=9> */
[----:B------:R-:W-:Y:S02]  /*20b00*/  IADD3 R4, PT, PT, R14, 0x20, RZ ;  /* 0x000000200e047810 */ /* 0x000fe40007ffe0ff */
[----:B------:R-:W-:Y:S01]  /*20b10*/  IADD3 R6, P1, PT, R6, UR6, RZ ;  /* 0x0000000606067c10 */ /* 0x000fe2000ff3e0ff */
[----:B------:R-:W-:Y:S01]  /*20b20*/  IMAD.X R3, RZ, RZ, UR5, P0 ;  /* 0x00000005ff037e24 */ /* 0x000fe200080e06ff */
[----:B------:R-:W-:-:S02]  /*20b30*/  IADD3 R4, P0, PT, R4, UR6, RZ ;  /* 0x0000000604047c10 */ /* 0x000fc4000ff1e0ff */
[----:B------:R-:W-:Y:S01]  /*20b40*/  IADD3 R8, PT, PT, R14, 0x60, RZ ;  /* 0x000000600e087810 */ /* 0x000fe20007ffe0ff */
[----:B------:R-:W-:Y:S01]  /*20b50*/  IMAD.X R7, RZ, RZ, UR5, P1 ;  /* 0x00000005ff077e24 */ /* 0x000fe200088e06ff */
[----:B------:R-:W-:Y:S01]  /*20b60*/  LEA R15, R0, UR4, 0x3 ;  /* 0x00000004000f7c11 */ /* 0x000fe2000f8e18ff */
[----:B------:R-:W-:Y:S01]  /*20b70*/  IMAD.X R5, RZ, RZ, UR5, P0 ;  /* 0x00000005ff057e24 */ /* 0x000fe200080e06ff */
[C---:B------:R-:W-:Y:S01]  /*20b80*/  IADD3 R12, PT, PT, R14.reuse, 0xa0, RZ ;  /* 0x000000a00e0c7810 */ /* 0x040fe20007ffe0ff */
[----:B------:R-:W-:Y:S01]  /*20b90*/  VIADD R0, R14, 0x100 ;  /* 0x000001000e007836 */ /* 0x000fe20000000000 */
[----:B------:R-:W-:Y:S01]  /*20ba0*/  IADD3 R8, P0, PT, R8, UR6, RZ ;  /* 0x0000000608087c10 */ /* 0x000fe2000ff1e0ff */
[----:B------:R0:W-:Y:S01]  /*20bb0*/  STS.64 [R15], R2 ;  /* 0x000000020f007388 */ /* 0x0001e20000000a00 */
[----:B------:R-:W-:Y:S02]  /*20bc0*/  IADD3 R12, P1, PT, R12, UR6, RZ ;  /* 0x000000060c0c7c10 */ /* 0x000fe4000ff3e0ff */
[----:B------:R-:W-:Y:S01]  /*20bd0*/  IADD3 R10, P2, PT, R10, UR6, RZ ;  /* 0x000000060a0a7c10 */ /* 0x000fe2000ff5e0ff */
[----:B------:R1:W-:Y:S01]  /*20be0*/  STS.64 [R15+0x100], R4 ;  /* 0x000100040f007388 */ /* 0x0003e20000000a00 */
[----:B------:R-:W-:-:S02]  /*20bf0*/  IMAD.X R9, RZ, RZ, UR5, P0 ;  /* 0x00000005ff097e24 */ /* 0x000fc400080e06ff */
[----:B------:R-:W-:Y:S01]  /*20c00*/  IMAD.X R13, RZ, RZ, UR5, P1 ;  /* 0x00000005ff0d7e24 */ /* 0x000fe200088e06ff */
[----:B------:R-:W-:Y:S01]  /*20c10*/  IADD3.X R11, PT, PT, RZ, UR5, RZ, P2, !PT ;  /* 0x00000005ff0b7c10 */ /* 0x000fe200097fe4ff */
[----:B------:R2:W-:Y:S01]  /*20c20*/  STS.64 [R15+0x200], R6 ;  /* 0x000200060f007388 */ /* 0x0005e20000000a00 */
[----:B0-----:R-:W-:-:S03]  /*20c30*/  VIADD R2, R14, 0xc0 ;  /* 0x000000c00e027836 */ /* 0x001fc60000000000 */
[----:B------:R0:W-:Y:S01]  /*20c40*/  STS.64 [R15+0x300], R8 ;  /* 0x000300080f007388 */ /* 0x0001e20000000a00 */
[C---:B-1----:R-:W-:Y:S01]  /*20c50*/  IADD3 R4, PT, PT, R14.reuse, 0xe0, RZ ;  /* 0x000000e00e047810 */ /* 0x042fe20007ffe0ff */
[----:B------:R-:W-:Y:S01]  /*20c60*/  VIADD R5, R14, 0x120 ;  /* 0x000001200e057836 */ /* 0x000fe20000000000 */
[----:B------:R-:W-:Y:S01]  /*20c70*/  IADD3 R2, P0, PT, R2, UR6, RZ ;  /* 0x0000000602027c10 */ /* 0x000fe2000ff1e0ff */
[----:B------:R-:W-:Y:S01]  /*20c80*/  VIADD R14, R14, 0x140 ;  /* 0x000001400e0e7836 */ /* 0x000fe20000000000 */
[----:B------:R-:W-:Y:S01]  /*20c90*/  IADD3 R4, P1, PT, R4, UR6, RZ ;  /* 0x0000000604047c10 */ /* 0x000fe2000ff3e0ff */
[----:B------:R1:W-:Y:S01]  /*20ca0*/  STS.64 [R15+0x400], R10 ;  /* 0x0004000a0f007388 */ /* 0x0003e20000000a00 */
[----:B------:R-:W-:Y:S02]  /*20cb0*/  IADD3.X R3, PT, PT, RZ, UR5, RZ, P0, !PT ;  /* 0x00000005ff037c10 */ /* 0x000fe400087fe4ff */
[----:B--2---:R-:W-:Y:S01]  /*20cc0*/  IADD3 R6, P0, PT, R0, UR6, RZ ;  /* 0x0000000600067c10 */ /* 0x004fe2000ff1e0ff */
[----:B------:R-:W-:Y:S01]  /*20cd0*/  STS.64 [R15+0x500], R12 ;  /* 0x0005000c0f007388 */ /* 0x000fe20000000a00 */
[----:B0-----:R-:W-:Y:S01]  /*20ce0*/  IADD3 R8, P2, PT, R5, UR6, RZ ;  /* 0x0000000605087c10 */ /* 0x001fe2000ff5e0ff */
[----:B------:R-:W-:Y:S01]  /*20cf0*/  IMAD.X R5, RZ, RZ, UR5, P1 ;  /* 0x00000005ff057e24 */ /* 0x000fe200088e06ff */
[----:B------:R-:W-:Y:S01]  /*20d00*/  IADD3.X R7, PT, PT, RZ, UR5, RZ, P0, !PT ;  /* 0x00000005ff077c10 */ /* 0x000fe200087fe4ff */
[----:B------:R0:W-:Y:S02]  /*20d10*/  STS.64 [R15+0x600], R2 ;  /* 0x000600020f007388 */ /* 0x0001e40000000a00 */
[----:B------:R-:W-:Y:S01]  /*20d20*/  IMAD.X R9, RZ, RZ, UR5, P2 ;  /* 0x00000005ff097e24 */ /* 0x000fe200090e06ff */
        /* <DEDUP_REMOVED lines=8> */
[----:B0-----:R-:W-:Y:S01]  /*20db0*/  IMAD R2, R16, 0x50, R15 ;  /* 0x0000005010027824 */ /* 0x001fe200078e020f */
        /* <DEDUP_REMOVED lines=18> */
[----:B------:R-:W4:Y:S04]  /*20ee0*/  LDS.64 R2, [R2+0x50] ;  /* 0x0000500002027984 */ /* 0x000f280000000a00 */
[----:B0-----:R0:W-:Y:S04]  /*20ef0*/  STL.64 [R1+0x198], R10 ;  /* 0x0001980a01007387 */ /* 0x0011e80000100a00 */
[----:B-1----:R0:W-:Y:S04]  /*20f00*/  STL.64 [R1+0x190], R6 ;  /* 0x0001900601007387 */ /* 0x0021e80000100a00 */
[----:B---3--:R0:W-:Y:S04]  /*20f10*/  STL.64 [R1+0x188], R4 ;  /* 0x0001880401007387 */ /* 0x0081e80000100a00 */
[----:B----4-:R0:W-:Y:S01]  /*20f20*/  STL.64 [R1+0x180], R2 ;  /* 0x0001800201007387 */ /* 0x0101e20000100a00 */
[----:B--2---:R-:W-:-:S04]  /*20f30*/  LOP3.LUT R0, R9, R121, RZ, 0xfc, !PT ;  /* 0x0000007909007212 */ /* 0x004fc800078efcff */
[----:B------:R-:W-:-:S13]  /*20f40*/  ISETP.NE.U32.AND P0, PT, R0, RZ, PT ;  /* 0x000000ff0000720c */ /* 0x000fda0003f05070 */
[----:B0-----:R-:W-:Y:S05]  /*20f50*/  @P0 BRA `(.L_x_369) ;  /* 0x00000000005c0947 */ /* 0x001fea0003800000 */
[----:B------:R-:W0:Y:S01]  /*20f60*/  I2F.U32.RP R0, R120 ;  /* 0x0000007800007306 */ /* 0x000e220000209000 */
[----:B------:R-:W-:Y:S01]  /*20f70*/  IMAD.MOV R5, RZ, RZ, -R120 ;  /* 0x000000ffff057224 */ /* 0x000fe200078e0a78 */
[----:B------:R-:W-:Y:S01]  /*20f80*/  ISETP.NE.U32.AND P2, PT, R120, RZ, PT ;  /* 0x000000ff7800720c */ /* 0x000fe20003f45070 */
[----:B------:R-:W-:Y:S02]  /*20f90*/  HFMA2 R11, -RZ, RZ, 0, 0 ;  /* 0x00000000ff0b7431 */ /* 0x000fe400000001ff */
[----:B------:R-:W-:-:S03]  /*20fa0*/  IMAD.MOV.U32 R7, RZ, RZ, RZ ;  /* 0x000000ffff077224 */ /* 0x000fc600078e00ff */
        /* <DEDUP_REMOVED lines=18> */
.L_x_369:
[----:B------:R-:W-:Y:S01]  /*210d0*/  IMAD.MOV.U32 R6, RZ, RZ, R8 ;  /* 0x000000ffff067224 */ /* 0x000fe200078e0008 */
[----:B------:R-:W-:Y:S01]  /*210e0*/  MOV R4, R120 ;  /* 0x0000007800047202 */ /* 0x000fe20000000f00 */
[----:B------:R-:W-:Y:S01]  /*210f0*/  IMAD.MOV.U32 R5, RZ, RZ, R9 ;  /* 0x000000ffff057224 */ /* 0x000fe200078e0009 */
[----:B------:R-:W-:Y:S01]  /*21100*/  MOV R2, 0x21130 ;  /* 0x0002113000027802 */ /* 0x000fe20000000f00 */
[----:B------:R-:W-:-:S07]  /*21110*/  IMAD.MOV.U32 R3, RZ, RZ, R121 ;  /* 0x000000ffff037224 */ /* 0x000fce00078e0079 */
[----:B------:R-:W-:Y:S05]  /*21120*/  CALL.REL.NOINC `($__internal_0_$__cuda_sm20_div_s64) ;  /* 0x00000674001c7944 */ /* 0x000fea0003c00000 */
[----:B------:R-:W2:Y:S01]  /*21130*/  LDL.64 R8, [R1+0x1d0] ;  /* 0x0001d00001087983 */ /* 0x000ea20000100a00 */
[----:B------:R-:W-:Y:S01]  /*21140*/  IADD3 R5, P0, PT, RZ, -R4, RZ ;  /* 0x80000004ff057210 */ /* 0x000fe20007f1e0ff */
[----:B------:R-:W-:Y:S02]  /*21150*/  IMAD.MOV.U32 R10, RZ, RZ, R4 ;  /* 0x000000ffff0a7224 */ /* 0x000fe400078e0004 */
[--C-:B------:R-:W-:Y:S02]  /*21160*/  IMAD.MOV.U32 R11, RZ, RZ, R3.reuse ;  /* 0x000000ffff0b7224 */ /* 0x100fe400078e0003 */
[----:B------:R-:W-:-:S04]  /*21170*/  IMAD.X R7, RZ, RZ, ~R3, P0 ;  /* 0x000000ffff077224 */ /* 0x000fc800000e0e03 */
[----:B------:R-:W-:Y:S02]  /*21180*/  IMAD R0, R7, R120, RZ ;  /* 0x0000007807007224 */ /* 0x000fe400078e02ff */
[----:B--2---:R-:W-:-:S04]  /*21190*/  IMAD.WIDE.U32 R6, R120, R5, R8 ;  /* 0x0000000578067225 */ /* 0x004fc800078e0008 */
[----:B------:R-:W-:-:S05]  /*211a0*/  IMAD R5, R121, R5, R0 ;  /* 0x0000000579057224 */ /* 0x000fca00078e0200 */
[----:B------:R-:W-:-:S07]  /*211b0*/  IADD3 R7, PT, PT, R7, R5, RZ ;  /* 0x0000000507077210 */ /* 0x000fce0007ffe0ff */
.L_x_370:
[----:B------:R-:W-:Y:S05]  /*211c0*/  BSYNC.RECONVERGENT B0 ;  /* 0x0000000000007941 */ /* 0x000fea0003800200 */
.L_x_368:
        /* <DEDUP_REMOVED lines=36> */
.L_x_372:
        /* <DEDUP_REMOVED lines=16> */
.L_x_373:
[----:B------:R-:W-:Y:S05]  /*21510*/  BSYNC.RECONVERGENT B0 ;  /* 0x0000000000007941 */ /* 0x000fea0003800200 */
.L_x_371:
        /* <DEDUP_REMOVED lines=36> */
.L_x_375:
        /* <DEDUP_REMOVED lines=16> */
.L_x_376:
[----:B------:R-:W-:Y:S05]  /*21860*/  BSYNC.RECONVERGENT B0 ;  /* 0x0000000000007941 */ /* 0x000fea0003800200 */
.L_x_374:
        /* <DEDUP_REMOVED lines=9> */
[----:B--2---:R0:W-:Y:S01]  /*21900*/  STL.64 [R1], R4 ;  /* 0x0000000401007387 */ /* 0x0041e20000100a00 */
        /* <DEDUP_REMOVED lines=25> */
[----:B------:R-:W-:Y:S02]  /*21aa0*/  IMAD R6, R114, R5, R14 ;  /* 0x0000000572067224 */ /* 0x000fe400078e020e */
[----:B------:R-:W-:Y:S01]  /*21ab0*/  IMAD.MOV.U32 R14, RZ, RZ, R3 ;  /* 0x000000ffff0e7224 */ /* 0x000fe200078e0003 */
[----:B------:R-:W-:Y:S06]  /*21ac0*/  BRA `(.L_x_379) ;  /* 0x0000000000407947 */ /* 0x000fec0003800000 */
.L_x_378:
[----:B------:R-:W-:Y:S01]  /*21ad0*/  MOV R6, R14 ;  /* 0x0000000e00067202 */ /* 0x000fe20000000f00 */
[----:B------:R-:W-:Y:S01]  /*21ae0*/  IMAD.MOV.U32 R5, RZ, RZ, R15 ;  /* 0x000000ffff057224 */ /* 0x000fe200078e000f */
[----:B------:R-:W-:Y:S01]  /*21af0*/  MOV R3, R115 ;  /* 0x0000007300037202 */ /* 0x000fe20000000f00 */
[----:B------:R-:W-:Y:S01]  /*21b00*/  IMAD.MOV.U32 R4, RZ, RZ, R114 ;  /* 0x000000ffff047224 */ /* 0x000fe200078e0072 */
[----:B------:R-:W-:-:S07]  /*21b10*/  MOV R2, 0x21b30 ;  /* 0x00021b3000027802 */ /* 0x000fce0000000f00 */
[----:B------:R-:W-:Y:S05]  /*21b20*/  CALL.REL.NOINC `($__internal_0_$__cuda_sm20_div_s64) ;  /* 0x00000668009c7944 */ /* 0x000fea0003c00000 */
[----:B------:R-:W-:Y:S01]  /*21b30*/  IADD3 R5, P0, PT, RZ, -R4, RZ ;  /* 0x80000004ff057210 */ /* 0x000fe20007f1e0ff */
[----:B------:R-:W-:Y:S02]  /*21b40*/  IMAD.MOV.U32 R6, RZ, RZ, R14 ;  /* 0x000000ffff067224 */ /* 0x000fe400078e000e */
[----:B------:R-:W-:Y:S02]  /*21b50*/  IMAD.MOV.U32 R14, RZ, RZ, R4 ;  /* 0x000000ffff0e7224 */ /* 0x000fe400078e0004 */
[----:B------:R-:W-:-:S04]  /*21b60*/  IMAD.X R7, RZ, RZ, ~R3, P0 ;  /* 0x000000ffff077224 */ /* 0x000fc800000e0e03 */
[----:B------:R-:W-:Y:S01]  /*21b70*/  IMAD R0, R7, R114, RZ ;  /* 0x0000007207007224 */ /* 0x000fe200078e02ff */
[----:B------:R-:W-:Y:S02]  /*21b80*/  MOV R7, R15 ;  /* 0x0000000f00077202 */ /* 0x000fe40000000f00 */
[----:B------:R-:W-:Y:S01]  /*21b90*/  MOV R15, R3 ;  /* 0x00000003000f7202 */ /* 0x000fe20000000f00 */
[----:B------:R-:W-:-:S04]  /*21ba0*/  IMAD.WIDE.U32 R6, R114, R5, R6 ;  /* 0x0000000572067225 */ /* 0x000fc800078e0006 */
[----:B------:R-:W-:-:S04]  /*21bb0*/  IMAD R5, R115, R5, R0 ;  /* 0x0000000573057224 */ /* 0x000fc800078e0200 */
[----:B------:R-:W-:-:S07]  /*21bc0*/  IMAD.IADD R7, R7, 0x1, R5 ;  /* 0x0000000107077824 */ /* 0x000fce00078e0205 */
.L_x_379:
[----:B------:R-:W-:Y:S05]  /*21bd0*/  BSYNC.RECONVERGENT B0 ;  /* 0x0000000000007941 */ /* 0x000fea0003800200 */
.L_x_377:
        /* <DEDUP_REMOVED lines=17> */
[----:B------:R-:W-:Y:S02]  /*21cf0*/  IMAD.MOV.U32 R7, RZ, RZ, RZ ;  /* 0x000000ffff077224 */ /* 0x000fe400078e00ff */
        /* <DEDUP_REMOVED lines=18> */
[----:B------:R-:W-:Y:S01]  /*21e20*/  MOV R14, R3 ;  /* 0x00000003000e7202 */ /* 0x000fe20000000f00 */
[----:B------:R-:W-:Y:S06]  /*21e30*/  BRA `(.L_x_382) ;  /* 0x0000000000407947 */ /* 0x000fec0003800000 */
.L_x_381:
        /* <DEDUP_REMOVED lines=9> */
[----:B------:R-:W-:-:S05]  /*21ed0*/  IADD3.X R7, PT, PT, RZ, ~R3, RZ, P0, !PT ;  /* 0x80000003ff077210 */ /* 0x000fca00007fe4ff */
[----:B------:R-:W-:Y:S02]  /*21ee0*/  IMAD R0, R7, R112, RZ ;  /* 0x0000007007007224 */ /* 0x000fe400078e02ff */
[----:B------:R-:W-:Y:S02]  /*21ef0*/  IMAD.MOV.U32 R7, RZ, RZ, R15 ;  /* 0x000000ffff077224 */ /* 0x000fe400078e000f */
[----:B------:R-:W-:Y:S02]  /*21f00*/  IMAD.MOV.U32 R15, RZ, RZ, R3 ;  /* 0x000000ffff0f7224 */ /* 0x000fe400078e0003 */
[----:B------:R-:W-:-:S04]  /*21f10*/  IMAD.WIDE.U32 R6, R112, R5, R6 ;  /* 0x0000000570067225 */ /* 0x000fc800078e0006 */
[----:B------:R-:W-:-:S05]  /*21f20*/  IMAD R5, R113, R5, R0 ;  /* 0x0000000571057224 */ /* 0x000fca00078e0200 */
[----:B------:R-:W-:-:S07]  /*21f30*/  IADD3 R7, PT, PT, R7, R5, RZ ;  /* 0x0000000507077210 */ /* 0x000fce0007ffe0ff */
.L_x_382:
[----:B------:R-:W-:Y:S05]  /*21f40*/  BSYNC.RECONVERGENT B0 ;  /* 0x0000000000007941 */ /* 0x000fea0003800200 */
.L_x_380:
        /* <DEDUP_REMOVED lines=18> */
[----:B------:R-:W-:Y:S02]  /*22070*/  ISETP.NE.U32.AND P2, PT, R110, RZ, PT ;  /* 0x000000ff6e00720c */ /* 0x000fe40003f45070 */
[----:B------:R-:W-:-:S03]  /*22080*/  MOV R15, RZ ;  /* 0x000000ff000f7202 */ /* 0x000fc60000000f00 */
        /* <DEDUP_REMOVED lines=16> */
[----:B------:R-:W-:Y:S02]  /*22190*/  IMAD R6, R110, R5, R14 ;  /* 0x000000056e067224 */ /* 0x000fe400078e020e */
[----:B------:R-:W-:Y:S01]  /*221a0*/  IMAD.MOV.U32 R14, RZ, RZ, R3 ;  /* 0x000000ffff0e7224 */ /* 0x000fe200078e0003 */
[----:B------:R-:W-:Y:S06]  /*221b0*/  BRA `(.L_x_385) ;  /* 0x0000000000407947 */ /* 0x000fec0003800000 */
.L_x_384:
[----:B------:R-:W-:Y:S01]  /*221c0*/  IMAD.MOV.U32 R6, RZ, RZ, R14 ;  /* 0x000000ffff067224 */ /* 0x000fe200078e000e */
[----:B------:R-:W-:Y:S01]  /*221d0*/  MOV R4, R110 ;  /* 0x0000006e00047202 */ /* 0x000fe20000000f00 */
[----:B------:R-:W-:Y:S01]  /*221e0*/  IMAD.MOV.U32 R5, RZ, RZ, R15 ;  /* 0x000000ffff057224 */ /* 0x000fe200078e000f */
[----:B------:R-:W-:Y:S01]  /*221f0*/  MOV R2, 0x22220 ;  /* 0x0002222000027802 */ /* 0x000fe20000000f00 */
[----:B------:R-:W-:-:S07]  /*22200*/  IMAD.MOV.U32 R3, RZ, RZ, R111 ;  /* 0x000000ffff037224 */ /* 0x000fce00078e006f */
[----:B------:R-:W-:Y:S05]  /*22210*/  CALL.REL.NOINC `($__internal_0_$__cuda_sm20_div_s64) ;  /* 0x0000066000e07944 */ /* 0x000fea0003c00000 */
[----:B------:R-:W-:Y:S02]  /*22220*/  IADD3 R5, P0, PT, RZ, -R4, RZ ;  /* 0x80000004ff057210 */ /* 0x000fe40007f1e0ff */
[----:B------:R-:W-:Y:S02]  /*22230*/  MOV R6, R14 ;  /* 0x0000000e00067202 */ /* 0x000fe40000000f00 */
[----:B------:R-:W-:Y:S01]  /*22240*/  MOV R14, R4 ;  /* 0x00000004000e7202 */ /* 0x000fe20000000f00 */
[----:B------:R-:W-:-:S04]  /*22250*/  IMAD.X R7, RZ, RZ, ~R3, P0 ;  /* 0x000000ffff077224 */ /* 0x000fc800000e0e03 */
[----:B------:R-:W-:Y:S02]  /*22260*/  IMAD R0, R7, R110, RZ ;  /* 0x0000006e07007224 */ /* 0x000fe400078e02ff */
[----:B------:R-:W-:Y:S02]  /*22270*/  IMAD.MOV.U32 R7, RZ, RZ, R15 ;  /* 0x000000ffff077224 */ /* 0x000fe400078e000f */
[----:B------:R-:W-:Y:S02]  /*22280*/  IMAD.MOV.U32 R15, RZ, RZ, R3 ;  /* 0x000000ffff0f7224 */ /* 0x000fe400078e0003 */
[----:B------:R-:W-:-:S04]  /*22290*/  IMAD.WIDE.U32 R6, R110, R5, R6 ;  /* 0x000000056e067225 */ /* 0x000fc800078e0006 */
[----:B------:R-:W-:-:S04]  /*222a0*/  IMAD R5, R111, R5, R0 ;  /* 0x000000056f057224 */ /* 0x000fc800078e0200 */
[----:B------:R-:W-:-:S07]  /*222b0*/  IMAD.IADD R7, R7, 0x1, R5 ;  /* 0x0000000107077824 */ /* 0x000fce00078e0205 */
.L_x_385:
[----:B------:R-:W-:Y:S05]  /*222c0*/  BSYNC.RECONVERGENT B0 ;  /* 0x0000000000007941 */ /* 0x000fea0003800200 */
.L_x_383:
        /* <DEDUP_REMOVED lines=37> */
.L_x_387:
        /* <DEDUP_REMOVED lines=16> */
.L_x_388:
[----:B------:R-:W-:Y:S05]  /*22620*/  BSYNC.RECONVERGENT B0 ;  /* 0x0000000000007941 */ /* 0x000fea0003800200 */
.L_x_386:
        /* <DEDUP_REMOVED lines=37> */
.L_x_390:
        /* <DEDUP_REMOVED lines=16> */
.L_x_391:
[----:B------:R-:W-:Y:S05]  /*22980*/  BSYNC.RECONVERGENT B0 ;  /* 0x0000000000007941 */ /* 0x000fea0003800200 */
.L_x_389:
        /* <DEDUP_REMOVED lines=16> */
[----:B------:R-:W-:Y:S02]  /*22a90*/  ISETP.NE.U32.AND P2, PT, R104, RZ, PT ;  /* 0x000000ff6800720c */ /* 0x000fe40003f45070 */
[----:B------:R-:W-:-:S04]  /*22aa0*/  MOV R7, RZ ;  /* 0x000000ff00077202 */ /* 0x000fc80000000f00 */
[----:B0-----:R-:W0:Y:S02]  /*22ab0*/  MUFU.RCP R0, R0 ;  /* 0x0000000000007308 */ /* 0x001e240000001000 */
[----:B0-----:R-:W-:-:S06]  /*22ac0*/  VIADD R2, R0, 0xffffffe ;  /* 0x0ffffffe00027836 */ /* 0x001fcc0000000000 */
[----:B------:R0:W1:Y:S02]  /*22ad0*/  F2I.FTZ.U32.TRUNC.NTZ R3, R2 ;  /* 0x0000000200037305 */ /* 0x000064000021f000 */
[----:B0-----:R-:W-:Y:S01]  /*22ae0*/  MOV R2, RZ ;  /* 0x000000ff00027202 */ /* 0x001fe20000000f00 */
[----:B-1----:R-:W-:-:S04]  /*22af0*/  IMAD R5, R5, R3, RZ ;  /* 0x0000000305057224 */ /* 0x002fc800078e02ff */
[----:B------:R-:W-:-:S04]  /*22b00*/  IMAD.HI.U32 R3, R3, R5, R2 ;  /* 0x0000000503037227 */ /* 0x000fc800078e0002 */
[----:B------:R-:W-:Y:S02]  /*22b10*/  IMAD.MOV.U32 R5, RZ, RZ, RZ ;  /* 0x000000ffff057224 */ /* 0x000fe400078e00ff */
        /* <DEDUP_REMOVED lines=12> */
.L_x_393:
[----:B------:R-:W-:Y:S01]  /*22be0*/  IMAD.MOV.U32 R6, RZ, RZ, R24 ;  /* 0x000000ffff067224 */ /* 0x000fe200078e0018 */
[----:B------:R-:W-:Y:S01]  /*22bf0*/  MOV R5, R25 ;  /* 0x0000001900057202 */ /* 0x000fe20000000f00 */
[----:B------:R-:W-:Y:S01]  /*22c00*/  IMAD.MOV.U32 R4, RZ, RZ, R104 ;  /* 0x000000ffff047224 */ /* 0x000fe200078e0068 */
[----:B------:R-:W-:Y:S01]  /*22c10*/  MOV R2, 0x22c40 ;  /* 0x00022c4000027802 */ /* 0x000fe20000000f00 */
[----:B------:R-:W-:-:S07]  /*22c20*/  IMAD.MOV.U32 R3, RZ, RZ, R105 ;  /* 0x000000ffff037224 */ /* 0x000fce00078e0069 */
[----:B------:R-:W-:Y:S05]  /*22c30*/  CALL.REL.NOINC `($__internal_0_$__cuda_sm20_div_s64) ;  /* 0x0000065800587944 */ /* 0x000fea0003c00000 */
[----:B------:R-:W-:Y:S01]  /*22c40*/  IADD3 R5, P0, PT, RZ, -R4, RZ ;  /* 0x80000004ff057210 */ /* 0x000fe20007f1e0ff */
[----:B------:R-:W-:-:S03]  /*22c50*/  IMAD.MOV.U32 R6, RZ, RZ, R24 ;  /* 0x000000ffff067224 */ /* 0x000fc600078e0018 */
[----:B------:R-:W-:-:S05]  /*22c60*/  IADD3.X R7, PT, PT, RZ, ~R3, RZ, P0, !PT ;  /* 0x80000003ff077210 */ /* 0x000fca00007fe4ff */
[----:B------:R-:W-:Y:S02]  /*22c70*/  IMAD R0, R7, R104, RZ ;  /* 0x0000006807007224 */ /* 0x000fe400078e02ff */
[----:B------:R-:W-:Y:S02]  /*22c80*/  IMAD.MOV.U32 R7, RZ, RZ, R25 ;  /* 0x000000ffff077224 */ /* 0x000fe400078e0019 */
[----:B------:R-:W-:-:S04]  /*22c90*/  IMAD.WIDE.U32 R6, R104, R5, R6 ;  /* 0x0000000568067225 */ /* 0x000fc800078e0006 */
[----:B------:R-:W-:-:S05]  /*22ca0*/  IMAD R5, R105, R5, R0 ;  /* 0x0000000569057224 */ /* 0x000fca00078e0200 */
[----:B------:R-:W-:Y:S01]  /*22cb0*/  IADD3 R7, PT, PT, R7, R5, RZ ;  /* 0x0000000507077210 */ /* 0x000fe20007ffe0ff */
[----:B------:R-:W-:-:S07]  /*22cc0*/  IMAD.MOV.U32 R5, RZ, RZ, R3 ;  /* 0x000000ffff057224 */ /* 0x000fce00078e0003 */
.L_x_394:
[----:B------:R-:W-:Y:S05]  /*22cd0*/  BSYNC.RECONVERGENT B0 ;  /* 0x0000000000007941 */ /* 0x000fea0003800200 */
.L_x_392:
[----:B------:R-:W0:Y:S08]  /*22ce0*/  LDC.64 R2, c[0x0][0x3c0] ;  /* 0x0000f000ff027b82 */ /* 0x000e300000000a00 */
[----:B------:R-:W1:Y:S01]  /*22cf0*/  LDC.64 R100, c[0x0][0x3b0] ;  /* 0x0000ec00ff647b82 */ /* 0x000e620000000a00 */
[----:B0-----:R-:W2:Y:S04]  /*22d00*/  LDG.E.64 R26, desc[UR12][R2.64+0x28] ;  /* 0x0000280c021a7981 */ /* 0x001ea8000c1e1b00 */
[----:B------:R0:W3:Y:S04]  /*22d10*/  LDG.E.64 R28, desc[UR12][R2.64+0x18] ;  /* 0x0000180c021c7981 */ /* 0x0000e8000c1e1b00 */
[----:B-1----:R-:W4:Y:S01]  /*22d20*/  LDG.E.64 R100, desc[UR12][R100.64] ;  /* 0x0000000c64647981 */ /* 0x002f22000c1e1b00 */
[----:B0-----:R-:W-:Y:S01]  /*22d30*/  IMAD.MOV.U32 R2, RZ, RZ, R6 ;  /* 0x000000ffff027224 */ /* 0x001fe200078e0006 */
[----:B------:R-:W-:-:S04]  /*22d40*/  MOV R3, R7 ;  /* 0x0000000700037202 */ /* 0x000fc80000000f00 */
        /* <DEDUP_REMOVED lines=9> */
[----:B------:R-:W-:Y:S01]  /*22de0*/  IMAD.MOV R5, RZ, RZ, -R100 ;  /* 0x000000ffff057224 */ /* 0x000fe200078e0a64 */
[----:B------:R-:W-:Y:S01]  /*22df0*/  ISETP.NE.U32.AND P1, PT, R100, RZ, PT ;  /* 0x000000ff6400720c */ /* 0x000fe20003f25070 */
[----:B------:R-:W-:-:S05]  /*22e00*/  IMAD.MOV.U32 R61, RZ, RZ, RZ ;  /* 0x000000ffff3d7224 */ /* 0x000fca00078e00ff */
        /* <DEDUP_REMOVED lines=15> */
.L_x_396:
[----:B------:R-:W-:Y:S01]  /*22f00*/  IMAD.MOV.U32 R3, RZ, RZ, R5 ;  /* 0x000000ffff037224 */ /* 0x000fe200078e0005 */
[----:B------:R-:W-:Y:S01]  /*22f10*/  MOV R6, R100 ;  /* 0x0000006400067202 */ /* 0x000fe20000000f00 */
[----:B------:R-:W-:Y:S01]  /*22f20*/  IMAD.MOV.U32 R5, RZ, RZ, R101 ;  /* 0x000000ffff057224 */ /* 0x000fe200078e0065 */
[----:B------:R-:W-:-:S07]  /*22f30*/  MOV R2, 0x22f50 ;  /* 0x00022f5000027802 */ /* 0x000fce0000000f00 */
[----:B------:R-:W-:Y:S05]  /*22f40*/  CALL.REL.NOINC `($__internal_1_$__cuda_sm20_rem_s64) ;  /* 0x0000065800e47944 */ /* 0x000fea0003c00000 */
[----:B------:R-:W-:Y:S01]  /*22f50*/  IMAD.MOV.U32 R60, RZ, RZ, R4 ;  /* 0x000000ffff3c7224 */ /* 0x000fe200078e0004 */
[----:B------:R-:W-:-:S07]  /*22f60*/  MOV R61, R3 ;  /* 0x00000003003d7202 */ /* 0x000fce0000000f00 */
.L_x_397:
[----:B------:R-:W-:Y:S05]  /*22f70*/  BSYNC.RECONVERGENT B0 ;  /* 0x0000000000007941 */ /* 0x000fea0003800200 */
.L_x_395:
[----:B------:R-:W0:Y:S01]  /*22f80*/  LDC.64 R2, c[0x0][0x3b8] ;  /* 0x0000ee00ff027b82 */ /* 0x000e220000000a00 */
[----:B------:R1:W-:Y:S07]  /*22f90*/  STL.64 [R1+0x358], R138 ;  /* 0x0003588a01007387 */ /* 0x0003ee0000100a00 */
[----:B------:R-:W2:Y:S08]  /*22fa0*/  LDC.64 R6, c[0x0][0x3c0] ;  /* 0x0000f000ff067b82 */ /* 0x000eb00000000a00 */
[----:B------:R-:W3:Y:S01]  /*22fb0*/  LDC.64 R126, c[0x0][0x3a8] ;  /* 0x0000ea00ff7e7b82 */ /* 0x000ee20000000a00 */
[----:B------:R-:W4:Y:S01]  /*22fc0*/  I2F.F64.S64 R60, R60 ;  /* 0x0000003c003c7312 */ /* 0x000f220000301c00 */
[----:B------:R-:W-:Y:S04]  /*22fd0*/  STL.64 [R1+0x350], R118 ;  /* 0x0003507601007387 */ /* 0x000fe80000100a00 */
[----:B------:R4:W-:Y:S04]  /*22fe0*/  STL.64 [R1+0x348], R116 ;  /* 0x0003487401007387 */ /* 0x0009e80000100a00 */
[----:B0-----:R-:W4:Y:S04]  /*22ff0*/  LDG.E.64 R58, desc[UR12][R2.64+0x300] ;  /* 0x0003000c023a7981 */ /* 0x001f28000c1e1b00 */
[----:B------:R-:W4:Y:S04]  /*23000*/  LDG.E.64 R4, desc[UR12][R2.64+0x308] ;  /* 0x0003080c02047981 */ /* 0x000f28000c1e1b00 */
[----:B--2---:R-:W2:Y:S04]  /*23010*/  LDG.E.64 R92, desc[UR12][R6.64] ;  /* 0x0000000c065c7981 */ /* 0x004ea8000c1e1b00 */
        /* <DEDUP_REMOVED lines=10> */
[----:B---3--:R-:W3:Y:S04]  /*230c0*/  LDG.E.64 R38, desc[UR12][R126.64+0x40] ;  /* 0x0000400c7e267981 */ /* 0x008ee8000c1e1b00 */
[----:B------:R-:W3:Y:S04]  /*230d0*/  LDG.E.64 R28, desc[UR12][R2.64+0x360] ;  /* 0x0003600c021c7981 */ /* 0x000ee8000c1e1b00 */
        /* <DEDUP_REMOVED lines=21> */
[----:B------:R-:W-:Y:S04]  /*23230*/  STL.64 [R1+0x340], R114 ;  /* 0x0003407201007387 */ /* 0x000fe80000100a00 */
[----:B------:R-:W-:Y:S04]  /*23240*/  STL.64 [R1+0x338], R112 ;  /* 0x0003387001007387 */ /* 0x000fe80000100a00 */
[----:B------:R-:W-:Y:S04]  /*23250*/  STL.64 [R1+0x330], R110 ;  /* 0x0003306e01007387 */ /* 0x000fe80000100a00 */
[----:B------:R-:W-:Y:S04]  /*23260*/  STL.64 [R1+0x328], R108 ;  /* 0x0003286c01007387 */ /* 0x000fe80000100a00 */
[----:B------:R-:W-:Y:S04]  /*23270*/  STL.64 [R1+0x320], R106 ;  /* 0x0003206a01007387 */ /* 0x000fe80000100a00 */
[----:B------:R-:W-:Y:S04]  /*23280*/  STL.64 [R1+0x318], R104 ;  /* 0x0003186801007387 */ /* 0x000fe80000100a00 */
[----:B------:R0:W-:Y:S04]  /*23290*/  STL.64 [R1+0x310], R102 ;  /* 0x0003106601007387 */ /* 0x0001e80000100a00 */
[----:B-1----:R-:W3:Y:S04]  /*232a0*/  LDG.E.64 R138, desc[UR12][R2.64+0x10] ;  /* 0x0000100c028a7981 */ /* 0x002ee8000c1e1b00 */
[----:B----4-:R-:W4:Y:S04]  /*232b0*/  LDG.E.64 R116, desc[UR12][R2.64+0xd0] ;  /* 0x0000d00c02747981 */ /* 0x010f28000c1e1b00 */
[----:B0-----:R-:W4:Y:S04]  /*232c0*/  LDG.E.64 R102, desc[UR12][R2.64+0xd8] ;  /* 0x0000d80c02667981 */ /* 0x001f28000c1e1b00 */
[----:B------:R-:W4:Y:S04]  /*232d0*/  LDG.E.64 R114, desc[UR12][R2.64+0x130] ;  /* 0x0001300c02727981 */ /* 0x000f28000c1e1b00 */
[----:B------:R-:W4:Y:S04]  /*232e0*/  LDG.E.64 R136, desc[UR12][R2.64+0xe0] ;  /* 0x0000e00c02887981 */ /* 0x000f28000c1e1b00 */
[----:B------:R-:W4:Y:S04]  /*232f0*/  LDG.E.64 R118, desc[UR12][R2.64+0x70] ;  /* 0x0000700c02767981 */ /* 0x000f28000c1e1b00 */
[----:B------:R-:W4:Y:S04]  /*23300*/  LDG.E.64 R112, desc[UR12][R2.64+0x190] ;  /* 0x0001900c02707981 */ /* 0x000f28000c1e1b00 */
[----:B------:R-:W4:Y:S04]  /*23310*/  LDG.E.64 R110, desc[UR12][R2.64+0x1f0] ;  /* 0x0001f00c026e7981 */ /* 0x000f28000c1e1b00 */
[----:B------:R0:W-:Y:S04]  /*23320*/  STL.64 [R1+0x308], R100 ;  /* 0x0003086401007387 */ /* 0x0001e80000100a00 */
        /* <DEDUP_REMOVED lines=16> */
[----:B------:R-:W4:Y:S01]  /*23430*/  LDG.E.64 R122, desc[UR12][R2.64+0x30] ;  /* 0x0000300c027a7981 */ /* 0x000f22000c1e1b00 */
[----:B------:R-:W-:-:S02]  /*23440*/  R2UR UR30, R58 ;  /* 0x000000003a1e72ca */ /* 0x000fc400000e0000 */
[----:B------:R-:W-:Y:S02]  /*23450*/  R2UR UR31, R59 ;  /* 0x000000003b1f72ca */ /* 0x000fe400000e0000 */
[----:B------:R-:W-:Y:S02]  /*23460*/  R2UR UR32, R4 ;  /* 0x00000000042072ca */ /* 0x000fe400000e0000 */
[----:B------:R-:W-:Y:S01]  /*23470*/  R2UR UR33, R5 ;  /* 0x00000000052172ca */ /* 0x000fe200000e0000 */
[----:B--2---:R-:W-:Y:S01]  /*23480*/  DFMA R58, R60, R90, R92 ;  /* 0x0000005a3c3a722b */ /* 0x004fe2000000005c */
[----:B------:R-:W-:-:S07]  /*23490*/  R2UR UR34, R56 ;  /* 0x00000000382272ca */ /* 0x000fce00000e0000 */
[----:B------:R-:W-:Y:S01]  /*234a0*/  DFMA R4, R58, UR30, RZ ;  /* 0x0000001e3a047c2b */ /* 0x000fe200080000ff */
[----:B------:R-:W-:Y:S02]  /*234b0*/  R2UR UR35, R57 ;  /* 0x00000000392372ca */ /* 0x000fe400000e0000 */
[----:B------:R-:W-:Y:S02]  /*234c0*/  R2UR UR36, R54 ;  /* 0x00000000362472ca */ /* 0x000fe400000e0000 */
[----:B------:R-:W-:-:S03]  /*234d0*/  R2UR UR37, R55 ;  /* 0x00000000372572ca */ /* 0x000fc600000e0000 */
[----:B------:R-:W-:Y:S01]  /*234e0*/  DFMA R4, R24, UR32, R4 ;  /* 0x0000002018047c2b */ /* 0x000fe20008000004 */
[----:B------:R-:W-:Y:S02]  /*234f0*/  R2UR UR38, R52 ;  /* 0x00000000342672ca */ /* 0x000fe400000e0000 */
[----:B------:R-:W-:-:S05]  /*23500*/  R2UR UR39, R53 ;  /* 0x00000000352772ca */ /* 0x000fca00000e0000 */
[----:B------:R-:W-:Y:S01]  /*23510*/  DFMA R4, R14, UR34, R4 ;  /* 0x000000220e047c2b */ /* 0x000fe20008000004 */
[----:B------:R-:W-:Y:S02]  /*23520*/  R2UR UR40, R50 ;  /* 0x00000000322872ca */ /* 0x000fe400000e0000 */
[----:B------:R-:W-:-:S05]  /*23530*/  R2UR UR41, R51 ;  /* 0x00000000332972ca */ /* 0x000fca00000e0000 */
[----:B------:R-:W-:Y:S01]  /*23540*/  DFMA R4, R16, UR36, R4 ;  /* 0x0000002410047c2b */ /* 0x000fe20008000004 */
[----:B------:R-:W-:Y:S02]  /*23550*/  R2UR UR42, R48 ;  /* 0x00000000302a72ca */ /* 0x000fe400000e0000 */
[----:B------:R-:W-:Y:S02]  /*23560*/  R2UR UR43, R49 ;  /* 0x00000000312b72ca */ /* 0x000fe400000e0000 */
[----:B------:R-:W-:Y:S02]  /*23570*/  R2UR UR44, R46 ;  /* 0x000000002e2c72ca */ /* 0x000fe400000e0000 */
[----:B------:R-:W-:Y:S01]  /*23580*/  R2UR UR45, R47 ;  /* 0x000000002f2d72ca */ /* 0x000fe200000e0000 */
[----:B------:R-:W-:Y:S01]  /*23590*/  DFMA R4, R18, UR38, R4 ;  /* 0x0000002612047c2b */ /* 0x000fe20008000004 */
[----:B------:R-:W-:Y:S02]  /*235a0*/  R2UR UR46, R44 ;  /* 0x000000002c2e72ca */ /* 0x000fe400000e0000 */
[----:B------:R-:W-:-:S02]  /*235b0*/  R2UR UR47, R45 ;  /* 0x000000002d2f72ca */ /* 0x000fc400000e0000 */
[----:B------:R-:W-:Y:S02]  /*235c0*/  R2UR UR48, R42 ;  /* 0x000000002a3072ca */ /* 0x000fe400000e0000 */
[----:B------:R-:W-:Y:S01]  /*235d0*/  R2UR UR49, R43 ;  /* 0x000000002b3172ca */ /* 0x000fe200000e0000 */
[----:B------:R-:W-:Y:S01]  /*235e0*/  DFMA R4, R20, UR40, R4 ;  /* 0x0000002814047c2b */ /* 0x000fe20008000004 */
[----:B------:R-:W-:Y:S02]  /*235f0*/  R2UR UR50, R40 ;  /* 0x00000000283272ca */ /* 0x000fe400000e0000 */
[----:B------:R-:W-:Y:S02]  /*23600*/  R2UR UR51, R41 ;  /* 0x00000000293372ca */ /* 0x000fe400000e0000 */
[----:B---3--:R-:W-:Y:S02]  /*23610*/  R2UR UR52, R38 ;  /* 0x00000000263472ca */ /* 0x008fe400000e0000 */
[----:B------:R-:W-:Y:S01]  /*23620*/  R2UR UR53, R39 ;  /* 0x00000000273572ca */ /* 0x000fe200000e0000 */
[----:B------:R-:W-:Y:S01]  /*23630*/  DFMA R4, R22, UR42, R4 ;  /* 0x0000002a16047c2b */ /* 0x000fe20008000004 */
[----:B------:R0:W-:Y:S01]  /*23640*/  STL.64 [R1+0x110], R92 ;  /* 0x0001105c01007387 */ /* 0x0001e20000100a00 */
[----:B------:R-:W-:-:S02]  /*23650*/  R2UR UR54, R28 ;  /* 0x000000001c3672ca */ /* 0x000fc400000e0000 */
[----:B------:R-:W-:Y:S01]  /*23660*/  R2UR UR55, R29 ;  /* 0x000000001d3772ca */ /* 0x000fe200000e0000 */
[----:B------:R-:W2:Y:S03]  /*23670*/  LDG.E.64 R48, desc[UR12][R2.64+0x388] ;  /* 0x0003880c02307981 */ /* 0x000ea6000c1e1b00 */
[----:B------:R-:W-:Y:S01]  /*23680*/  DFMA R4, R12, UR44, R4 ;  /* 0x0000002c0c047c2b */ /* 0x000fe20008000004 */
[----:B------:R-:W3:Y:S04]  /*23690*/  LDG.E.64 R46, desc[UR12][R2.64+0x390] ;  /* 0x0003900c022e7981 */ /* 0x000ee8000c1e1b00 */
[----:B0-----:R-:W3:Y:S03]  /*236a0*/  LDG.E.64 R92, desc[UR12][R2.64+0x2b8] ;  /* 0x0002b80c025c7981 */ /* 0x001ee6000c1e1b00 */
[----:B------:R-:W-:Y:S01]  /*236b0*/  DFMA R4, R10, UR46, R4 ;  /* 0x0000002e0a047c2b */ /* 0x000fe20008000004 */
[----:B------:R-:W-:Y:S01]  /*236c0*/  R2UR UR56, R36 ;  /* 0x00000000243872ca */ /* 0x000fe200000e0000 */
[C---:B------:R-:W-:Y:S01]  /*236d0*/  DFMA R56, R58.reuse, R88, RZ ;  /* 0x000000583a38722b */ /* 0x040fe200000000ff */
[----:B------:R-:W-:Y:S01]  /*236e0*/  R2UR UR57, R37 ;  /* 0x00000000253972ca */ /* 0x000fe200000e0000 */
[C---:B------:R-:W-:Y:S01]  /*236f0*/  DFMA R54, R58.reuse, R86, RZ ;  /* 0x000000563a36722b */ /* 0x040fe200000000ff */
[----:B------:R-:W-:Y:S01]  /*23700*/  R2UR UR58, R6 ;  /* 0x00000000063a72ca */ /* 0x000fe200000e0000 */
[----:B------:R-:W-:Y:S01]  /*23710*/  DFMA R52, R58, R84, RZ ;  /* 0x000000543a34722b */ /* 0x000fe200000000ff */
[----:B------:R-:W-:Y:S01]  /*23720*/  R2UR UR59, R7 ;  /* 0x00000000073b72ca */ /* 0x000fe200000e0000 */
[----:B------:R-:W-:Y:S01]  /*23730*/  DFMA R4, R8, UR48, R4 ;  /* 0x0000003008047c2b */ /* 0x000fe20008000004 */
[----:B------:R0:W-:Y:S01]  /*23740*/  STL.64 [R1+0x108], R90 ;  /* 0x0001085a01007387 */ /* 0x0001e20000100a00 */
[----:B------:R-:W-:-:S02]  /*23750*/  DFMA R50, R58, R82, RZ ;  /* 0x000000523a32722b */ /* 0x000fc400000000ff */
[----:B------:R-:W-:Y:S01]  /*23760*/  DFMA R42, R58, R80, RZ ;  /* 0x000000503a2a722b */ /* 0x000fe200000000ff */
[----:B------:R-:W3:Y:S03]  /*23770*/  LDG.E.64 R6, desc[UR12][R126.64+0x18] ;  /* 0x0000180c7e067981 */ /* 0x000ee6000c1e1b00 */
[----:B------:R-:W-:Y:S01]  /*23780*/  DADD R4, R4, -UR50 ;  /* 0x8000003204047e29 */ /* 0x000fe20008000000 */
[----:B------:R-:W3:Y:S04]  /*23790*/  LDG.E.64 R38, desc[UR12][R126.64+0x48] ;  /* 0x0000480c7e267981 */ /* 0x000ee8000c1e1b00 */
[----:B0-----:R-:W3:Y:S03]  /*237a0*/  LDG.E.64 R90, desc[UR12][R2.64+0x260] ;  /* 0x0002600c025a7981 */ /* 0x001ee6000c1e1b00 */
[----:B------:R-:W-:Y:S01]  /*237b0*/  DSETP.GEU.AND P0, PT, |R4|, UR52, PT ;  /* 0x0000003404007e2a */ /* 0x000fe2000bf0e200 */
[----:B------:R-:W3:Y:S04]  /*237c0*/  LDG.E.64 R40, desc[UR12][R126.64+0x28] ;  /* 0x0000280c7e287981 */ /* 0x000ee8000c1e1b00 */
[----:B------:R-:W3:Y:S04]  /*237d0*/  LDG.E.64 R4, desc[UR12][R126.64+0x10] ;  /* 0x0000100c7e047981 */ /* 0x000ee8000c1e1b00 */
[----:B------:R0:W-:Y:S04]  /*237e0*/  STL.64 [R1+0x100], R88 ;  /* 0x0001005801007387 */ /* 0x0001e80000100a00 */
[----:B------:R1:W-:Y:S04]  /*237f0*/  STL.64 [R1+0xf8], R86 ;  /* 0x0000f85601007387 */ /* 0x0003e80000100a00 */
[----:B------:R1:W-:Y:S04]  /*23800*/  STL.64 [R1+0xf0], R84 ;  /* 0x0000f05401007387 */ /* 0x0003e80000100a00 */
[----:B0-----:R-:W3:Y:S04]  /*23810*/  LDG.E.64 R88, desc[UR12][R2.64+0x2c0] ;  /* 0x0002c00c02587981 */ /* 0x001ee8000c1e1b00 */
[----:B-1----:R-:W3:Y:S04]  /*23820*/  LDG.E.64 R86, desc[UR12][R2.64+0xe8] ;  /* 0x0000e80c02567981 */ /* 0x002ee8000c1e1b00 */
[----:B------:R-:W3:Y:S01]  /*23830*/  LDG.E.64 R84, desc[UR12][R2.64+0x148] ;  /* 0x0001480c02547981 */ /* 0x000ee2000c1e1b00 */
[----:B------:R-:W-:-:S03]  /*23840*/  DFMA R28, R58, R78, RZ ;  /* 0x0000004e3a1c722b */ /* 0x000fc600000000ff */
[----:B------:R0:W-:Y:S01]  /*23850*/  STL.64 [R1+0xe8], R82 ;  /* 0x0000e85201007387 */ /* 0x0001e20000100a00 */
[----:B------:R-:W-:-:S03]  /*23860*/  DFMA R36, R58, R76, RZ ;  /* 0x0000004c3a24722b */ /* 0x000fc600000000ff */
[----:B------:R1:W-:Y:S01]  /*23870*/  STL.64 [R1+0xc8], R80 ;  /* 0x0000c85001007387 */ /* 0x0003e20000100a00 */
[----:B------:R-:W-:-:S03]  /*23880*/  DFMA R60, R58, UR54, RZ ;  /* 0x000000363a3c7c2b */ /* 0x000fc600080000ff */
[----:B------:R1:W-:Y:S01]  /*23890*/  STL.64 [R1+0xa0], R78 ;  /* 0x0000a04e01007387 */ /* 0x0003e20000100a00 */
[----:B------:R-:W-:-:S03]  /*238a0*/  DFMA R58, R58, R98, RZ ;  /* 0x000000623a3a722b */ /* 0x000fc600000000ff */
[----:B------:R1:W-:Y:S01]  /*238b0*/  STL.64 [R1+0x78], R76 ;  /* 0x0000784c01007387 */ /* 0x0003e20000100a00 */
[C---:B------:R-:W-:Y:S02]  /*238c0*/  DFMA R56, R24.reuse, R74, R56 ;  /* 0x0000004a1838722b */ /* 0x040fe40000000038 */
[----:B------:R-:W-:Y:S01]  /*238d0*/  DFMA R54, R24, R72, R54 ;  /* 0x000000481836722b */ /* 0x000fe20000000036 */
[----:B------:R1:W-:Y:S04]  /*238e0*/  STL.64 [R1+0x118], R74 ;  /* 0x0001184a01007387 */ /* 0x0003e80000100a00 */
[----:B0-----:R-:W3:Y:S04]  /*238f0*/  LDG.E.64 R82, desc[UR12][R2.64+0x1a8] ;  /* 0x0001a80c02527981 */ /* 0x001ee8000c1e1b00 */
[----:B-1----:R-:W3:Y:S04]  /*23900*/  LDG.E.64 R80, desc[UR12][R2.64+0x208] ;  /* 0x0002080c02507981 */ /* 0x002ee8000c1e1b00 */
[----:B------:R-:W3:Y:S04]  /*23910*/  LDG.E.64 R78, desc[UR12][R2.64+0x268] ;  /* 0x0002680c024e7981 */ /* 0x000ee8000c1e1b00 */
[----:B------:R-:W3:Y:S04]  /*23920*/  LDG.E.64 R76, desc[UR12][R2.64+0x2c8] ;  /* 0x0002c80c024c7981 */ /* 0x000ee8000c1e1b00 */
[----:B------:R0:W-:Y:S04]  /*23930*/  STL.64 [R1+0x120], R72 ;  /* 0x0001204801007387 */ /* 0x0001e80000100a00 */
[----:B------:R-:W3:Y:S01]  /*23940*/  LDG.E.64 R74, desc[UR12][R2.64+0xf0] ;  /* 0x0000f00c024a7981 */ /* 0x000ee2000c1e1b00 */
[----:B------:R-:W-:-:S03]  /*23950*/  R2UR UR4, R26 ;  /* 0x000000001a0472ca */ /* 0x000fc600000e0000 */
[----:B------:R1:W-:Y:S04]  /*23960*/  STL.64 [R1+0x128], R70 ;  /* 0x0001284601007387 */ /* 0x0003e80000100a00 */
[----:B0-----:R-:W3:Y:S01]  /*23970*/  LDG.E.64 R72, desc[UR12][R2.64+0x150] ;  /* 0x0001500c02487981 */ /* 0x001ee2000c1e1b00 */
[----:B------:R-:W-:-:S03]  /*23980*/  R2UR UR5, R27 ;  /* 0x000000001b0572ca */ /* 0x000fc600000e0000 */
[----:B------:R0:W-:Y:S01]  /*23990*/  STL.64 [R1+0x130], R68 ;  /* 0x0001304401007387 */ /* 0x0001e20000100a00 */
[----:B------:R-:W-:-:S03]  /*239a0*/  DFMA R52, R24, R70, R52 ;  /* 0x000000461834722b */ /* 0x000fc60000000034 */
[----:B------:R-:W-:Y:S01]  /*239b0*/  STL.64 [R1+0xc0], R66 ;  /* 0x0000c04201007387 */ /* 0x000fe20000100a00 */
[C---:B------:R-:W-:Y:S02]  /*239c0*/  DFMA R50, R24.reuse, R68, R50 ;  /* 0x000000441832722b */ /* 0x040fe40000000032 */
[C---:B------:R-:W-:Y:S01]  /*239d0*/  DFMA R42, R24.reuse, R66, R42 ;  /* 0x00000042182a722b */ /* 0x040fe2000000002a */
[----:B------:R-:W-:Y:S01]  /*239e0*/  STL.64 [R1+0x98], R64 ;  /* 0x0000984001007387 */ /* 0x000fe20000100a00 */
[C---:B------:R-:W-:Y:S01]  /*239f0*/  DFMA R26, R24.reuse, R62, R36 ;  /* 0x0000003e181a722b */ /* 0x040fe20000000024 */
[----:B------:R-:W-:Y:S01]  /*23a00*/  R2UR UR62, R30 ;  /* 0x000000001e3e72ca */ /* 0x000fe200000e0000 */
[C---:B------:R-:W-:Y:S01]  /*23a10*/  DFMA R28, R24.reuse, R64, R28 ;  /* 0x00000040181c722b */ /* 0x040fe2000000001c */
[----:B------:R0:W-:Y:S01]  /*23a20*/  STL.64 [R1+0x70], R62 ;  /* 0x0000703e01007387 */ /* 0x0001e20000100a00 */
[C---:B------:R-:W-:Y:S01]  /*23a30*/  DFMA R60, R24.reuse, UR56, R60 ;  /* 0x00000038183c7c2b */ /* 0x040fe2000800003c */
[----:B------:R-:W-:Y:S01]  /*23a40*/  R2UR UR63, R31 ;  /* 0x000000001f3f72ca */ /* 0x000fe200000e0000 */
[----:B------:R-:W-:Y:S01]  /*23a50*/  DFMA R58, R24, R96, R58 ;  /* 0x00000060183a722b */ /* 0x000fe2000000003a */
[----:B-1----:R-:W3:Y:S04]  /*23a60*/  LDG.E.64 R70, desc[UR12][R2.64+0x1b0] ;  /* 0x0001b00c02467981 */ /* 0x002ee8000c1e1b00 */
[----:B0-----:R-:W3:Y:S04]  /*23a70*/  LDG.E.64 R68, desc[UR12][R2.64+0x210] ;  /* 0x0002100c02447981 */ /* 0x001ee8000c1e1b00 */
[----:B------:R-:W3:Y:S04]  /*23a80*/  LDG.E.64 R62, desc[UR12][R2.64+0x90] ;  /* 0x0000900c023e7981 */ /* 0x000ee8000c1e1b00 */
[----:B------:R-:W3:Y:S04]  /*23a90*/  LDG.E.64 R66, desc[UR12][R2.64+0x270] ;  /* 0x0002700c02427981 */ /* 0x000ee8000c1e1b00 */
[----:B------:R-:W3:Y:S04]  /*23aa0*/  LDG.E.64 R64, desc[UR12][R2.64+0x2d0] ;  /* 0x0002d00c02407981 */ /* 0x000ee8000c1e1b00 */
[----:B------:R-:W3:Y:S04]  /*23ab0*/  LDG.E.64 R30, desc[UR12][R2.64+0x2d8] ;  /* 0x0002d80c021e7981 */ /* 0x000ee8000c1e1b00 */
[----:B------:R-:W3:Y:S04]  /*23ac0*/  LDG.E.64 R24, desc[UR12][R2.64+0x3a0] ;  /* 0x0003a00c02187981 */ /* 0x000ee8000c1e1b00 */
[----:B------:R-:W3:Y:S01]  /*23ad0*/  LDG.E.64 R36, desc[UR12][R2.64+0x3b0] ;  /* 0x0003b00c02247981 */ /* 0x000ee2000c1e1b00 */
[----:B------:R-:W-:-:S02]  /*23ae0*/  R2UR UR60, R32 ;  /* 0x00000000203c72ca */ /* 0x000fc400000e0000 */
[----:B------:R-:W-:Y:S01]  /*23af0*/  R2UR UR61, R33 ;  /* 0x00000000213d72ca */ /* 0x000fe200000e0000 */
[----:B------:R-:W3:Y:S04]  /*23b00*/  LDG.E.64 R44, desc[UR12][R126.64+0x20] ;  /* 0x0000200c7e2c7981 */ /* 0x000ee8000c1e1b00 */
[----:B------:R-:W3:Y:S01]  /*23b10*/  LDG.E.64 R32, desc[UR12][R2.64+0x398] ;  /* 0x0003980c02207981 */ /* 0x000ee2000c1e1b00 */
[C---:B------:R-:W-:Y:S02]  /*23b20*/  DFMA R56, R14.reuse, R138, R56 ;  /* 0x0000008a0e38722b */ /* 0x040fe40000000038 */
[C---:B----4-:R-:W-:Y:S01]  /*23b30*/  DFMA R52, R14.reuse, R116, R52 ;  /* 0x000000740e34722b */ /* 0x050fe20000000034 */
[----:B------:R-:W-:Y:S01]  /*23b40*/  STL.64 [R1+0x140], R102 ;  /* 0x0001406601007387 */ /* 0x000fe20000100a00 */
[----:B------:R-:W-:-:S03]  /*23b50*/  DFMA R50, R14, R114, R50 ;  /* 0x000000720e32722b */ /* 0x000fc60000000032 */
[----:B------:R-:W-:Y:S04]  /*23b60*/  STL.64 [R1+0x138], R136 ;  /* 0x0001388801007387 */ /* 0x000fe80000100a00 */
[----:B------:R0:W-:Y:S04]  /*23b70*/  STL.64 [R1+0x158], R138 ;  /* 0x0001588a01007387 */ /* 0x0001e80000100a00 */
[----:B------:R1:W-:Y:S04]  /*23b80*/  STL.64 [R1+0x160], R118 ;  /* 0x0001607601007387 */ /* 0x0003e80000100a00 */
[----:B------:R4:W-:Y:S01]  /*23b90*/  STL.64 [R1+0x148], R116 ;  /* 0x0001487401007387 */ /* 0x0009e20000100a00 */
[----:B------:R-:W-:-:S03]  /*23ba0*/  DFMA R60, R14, UR58, R60 ;  /* 0x0000003a0e3c7c2b */ /* 0x000fc6000800003c */
[----:B------:R4:W-:Y:S01]  /*23bb0*/  STL.64 [R1+0xe0], R114 ;  /* 0x0000e07201007387 */ /* 0x0009e20000100a00 */
[----:B------:R-:W-:-:S03]  /*23bc0*/  DFMA R54, R14, R118, R54 ;  /* 0x000000760e36722b */ /* 0x000fc60000000036 */
[----:B------:R4:W-:Y:S01]  /*23bd0*/  STL.64 [R1+0xb8], R112 ;  /* 0x0000b87001007387 */ /* 0x0009e20000100a00 */
[C---:B------:R-:W-:Y:S02]  /*23be0*/  DFMA R42, R14.reuse, R112, R42 ;  /* 0x000000700e2a722b */ /* 0x040fe4000000002a */
[C---:B------:R-:W-:Y:S01]  /*23bf0*/  DFMA R28, R14.reuse, R110, R28 ;  /* 0x0000006e0e1c722b */ /* 0x040fe2000000001c */
[----:B------:R4:W-:Y:S01]  /*23c00*/  STL.64 [R1+0x90], R110 ;  /* 0x0000906e01007387 */ /* 0x0009e20000100a00 */
[C---:B------:R-:W-:Y:S02]  /*23c10*/  DFMA R26, R14.reuse, R108, R26 ;  /* 0x0000006c0e1a722b */ /* 0x040fe4000000001a */
[----:B------:R-:W-:Y:S01]  /*23c20*/  DFMA R58, R14, R94, R58 ;  /* 0x0000005e0e3a722b */ /* 0x000fe2000000003a */
[----:B------:R4:W-:Y:S01]  /*23c30*/  STL.64 [R1+0x68], R108 ;  /* 0x0000686c01007387 */ /* 0x0009e20000100a00 */
[C---:B------:R-:W-:Y:S02]  /*23c40*/  DFMA R56, R16.reuse, R106, R56 ;  /* 0x0000006a1038722b */ /* 0x040fe40000000038 */
[C---:B------:R-:W-:Y:S01]  /*23c50*/  DFMA R52, R16.reuse, R102, R52 ;  /* 0x000000661034722b */ /* 0x040fe20000000034 */
[----:B------:R3:W-:Y:S01]  /*23c60*/  STL.64 [R1+0x178], R106 ;  /* 0x0001786a01007387 */ /* 0x0007e20000100a00 */
[----:B------:R-:W-:-:S03]  /*23c70*/  DFMA R50, R16, R100, R50 ;  /* 0x000000641032722b */ /* 0x000fc60000000032 */
[----:B------:R3:W-:Y:S04]  /*23c80*/  STL.64 [R1+0x168], R104 ;  /* 0x0001686801007387 */ /* 0x0007e80000100a00 */
[----:B------:R3:W-:Y:S04]  /*23c90*/  STL.64 [R1+0xd8], R100 ;  /* 0x0000d86401007387 */ /* 0x0007e80000100a00 */
[----:B------:R-:W-:Y:S01]  /*23ca0*/  STL.64 [R1+0xb0], R164 ;  /* 0x0000b0a401007387 */ /* 0x000fe20000100a00 */
[----:B------:R-:W-:-:S03]  /*23cb0*/  DFMA R60, R16, UR60, R60 ;  /* 0x0000003c103c7c2b */ /* 0x000fc6000800003c */
[----:B------:R-:W-:Y:S01]  /*23cc0*/  STL.64 [R1+0x88], R162 ;  /* 0x000088a201007387 */ /* 0x000fe20000100a00 */
[----:B------:R-:W-:-:S03]  /*23cd0*/  DFMA R54, R16, R104, R54 ;  /* 0x000000681036722b */ /* 0x000fc60000000036 */
[----:B------:R-:W-:Y:S01]  /*23ce0*/  STL.64 [R1+0x60], R160 ;  /* 0x000060a001007387 */ /* 0x000fe20000100a00 */
[C---:B------:R-:W-:Y:S02]  /*23cf0*/  DFMA R42, R16.reuse, R164, R42 ;  /* 0x000000a4102a722b */ /* 0x040fe4000000002a */
[C---:B------:R-:W-:Y:S01]  /*23d00*/  DFMA R28, R16.reuse, R162, R28 ;  /* 0x000000a2101c722b */ /* 0x040fe2000000001c */
[----:B------:R-:W-:Y:S01]  /*23d10*/  STL.64 [R1+0x170], R156 ;  /* 0x0001709c01007387 */ /* 0x000fe20000100a00 */
[----:B------:R-:W-:Y:S02]  /*23d20*/  DFMA R26, R16, R160, R26 ;  /* 0x000000a0101a722b */ /* 0x000fe4000000001a */
[C---:B------:R-:W-:Y:S01]  /*23d30*/  DFMA R56, R18.reuse, R156, R56 ;  /* 0x0000009c1238722b */ /* 0x040fe20000000038 */
[----:B------:R-:W-:Y:S01]  /*23d40*/  STL.64 [R1+0x150], R152 ;  /* 0x0001509801007387 */ /* 0x000fe20000100a00 */
[C---:B------:R-:W-:Y:S02]  /*23d50*/  DFMA R52, R18.reuse, R136, R52 ;  /* 0x000000881234722b */ /* 0x040fe40000000034 */
[C---:B------:R-:W-:Y:S01]  /*23d60*/  DFMA R50, R18.reuse, R134, R50 ;  /* 0x000000861232722b */ /* 0x040fe20000000032 */
[----:B------:R-:W-:Y:S04]  /*23d70*/  STL.64 [R1+0xd0], R134 ;  /* 0x0000d08601007387 */ /* 0x000fe80000100a00 */
[----:B------:R-:W-:Y:S04]  /*23d80*/  STL.64 [R1+0xa8], R132 ;  /* 0x0000a88401007387 */ /* 0x000fe80000100a00 */
[----:B------:R-:W-:Y:S04]  /*23d90*/  STL.64 [R1+0x80], R130 ;  /* 0x0000808201007387 */ /* 0x000fe80000100a00 */
[----:B0-----:R-:W5:Y:S01]  /*23da0*/  LDL.LU.64 R138, [R1+0x358] ;  /* 0x00035800018a7983 */ /* 0x001f620000300a00 */
[----:B------:R-:W-:-:S03]  /*23db0*/  DFMA R60, R18, UR62, R60 ;  /* 0x0000003e123c7c2b */ /* 0x000fc6000800003c */
[----:B-1----:R-:W5:Y:S01]  /*23dc0*/  LDL.LU.64 R118, [R1+0x350] ;  /* 0x0003500001767983 */ /* 0x002f620000300a00 */
[----:B------:R-:W-:-:S03]  /*23dd0*/  DFMA R54, R18, R152, R54 ;  /* 0x000000981236722b */ /* 0x000fc60000000036 */
[----:B----4-:R-:W5:Y:S01]  /*23de0*/  LDL.LU.64 R116, [R1+0x348] ;  /* 0x0003480001747983 */ /* 0x010f620000300a00 */
[C---:B------:R-:W-:Y:S01]  /*23df0*/  DFMA R42, R18.reuse, R132, R42 ;  /* 0x00000084122a722b */ /* 0x040fe2000000002a */
[----:B------:R-:W-:Y:S01]  /*23e00*/  R2UR UR6, R34 ;  /* 0x00000000220672ca */ /* 0x000fe200000e0000 */
[----:B------:R-:W-:Y:S01]  /*23e10*/  DFMA R28, R18, R130, R28 ;  /* 0x00000082121c722b */ /* 0x000fe2000000001c */
[----:B------:R-:W5:Y:S01]  /*23e20*/  LDL.LU.64 R114, [R1+0x340] ;  /* 0x0003400001727983 */ /* 0x000f620000300a00 */
[----:B------:R-:W-:Y:S01]  /*23e30*/  R2UR UR7, R35 ;  /* 0x00000000230772ca */ /* 0x000fe200000e0000 */
[----:B------:R-:W-:Y:S02]  /*23e40*/  DFMA R56, R20, R128, R56 ;  /* 0x000000801438722b */ /* 0x000fe40000000038 */
[----:B------:R-:W5:Y:S04]  /*23e50*/  LDL.LU.64 R112, [R1+0x338] ;  /* 0x0003380001707983 */ /* 0x000f680000300a00 */
[----:B------:R-:W5:Y:S04]  /*23e60*/  LDL.LU.64 R110, [R1+0x330] ;  /* 0x00033000016e7983 */ /* 0x000f680000300a00 */
[----:B------:R-:W4:Y:S04]  /*23e70*/  LDG.E.64 R34, desc[UR12][R2.64+0x2e0] ;  /* 0x0002e00c02227981 */ /* 0x000f28000c1e1b00 */
[----:B------:R-:W-:Y:S04]  /*23e80*/  STL.64 [R1+0x58], R128 ;  /* 0x0000588001007387 */ /* 0x000fe80000100a00 */
[----:B------:R-:W5:Y:S01]  /*23e90*/  LDL.LU.64 R108, [R1+0x328] ;  /* 0x00032800016c7983 */ /* 0x000f620000300a00 */
[----:B--2---:R-:W-:-:S03]  /*23ea0*/  R2UR UR64, R48 ;  /* 0x00000000304072ca */ /* 0x004fc600000e0000 */
[----:B------:R-:W2:Y:S01]  /*23eb0*/  LDG.E.64 R14, desc[UR12][R2.64+0x2e8] ;  /* 0x0002e80c020e7981 */ /* 0x000ea2000c1e1b00 */
[----:B------:R-:W-:Y:S01]  /*23ec0*/  R2UR UR65, R49 ;  /* 0x00000000314172ca */ /* 0x000fe200000e0000 */
[----:B---3--:R-:W-:Y:S01]  /*23ed0*/  DFMA R58, R16, R92, R58 ;  /* 0x0000005c103a722b */ /* 0x008fe2000000003a */
[----:B------:R-:W-:Y:S01]  /*23ee0*/  R2UR UR66, R46 ;  /* 0x000000002e4272ca */ /* 0x000fe200000e0000 */
[----:B------:R-:W-:Y:S01]  /*23ef0*/  STL.64 [R1+0x38], R124 ;  /* 0x0000387c01007387 */ /* 0x000fe20000100a00 */
[----:B------:R-:W-:-:S03]  /*23f00*/  R2UR UR67, R47 ;  /* 0x000000002f4372ca */ /* 0x000fc600000e0000 */
[----:B------:R-:W5:Y:S01]  /*23f10*/  LDL.LU.64 R106, [R1+0x320] ;  /* 0x00032000016a7983 */ /* 0x000f620000300a00 */
[----:B------:R-:W-:Y:S02]  /*23f20*/  R2UR UR8, R4 ;  /* 0x00000000040872ca */ /* 0x000fe400000e0000 */
[----:B------:R-:W-:Y:S01]  /*23f30*/  R2UR UR9, R5 ;  /* 0x00000000050972ca */ /* 0x000fe200000e0000 */
[----:B------:R-:W-:Y:S01]  /*23f40*/  DFMA R26, R18, R90, R26 ;  /* 0x0000005a121a722b */ /* 0x000fe2000000001a */
[----:B------:R-:W3:Y:S01]  /*23f50*/  LDG.E.64 R4, desc[UR12][R2.64+0x3a8] ;  /* 0x0003a80c02047981 */ /* 0x000ee2000c1e1b00 */
[----:B------:R-:W-:Y:S01]  /*23f60*/  R2UR UR10, R6 ;  /* 0x00000000060a72ca */ /* 0x000fe200000e0000 */
[----:B------:R-:W-:Y:S01]  /*23f70*/  DFMA R60, R20, UR64, R60 ;  /* 0x00000040143c7c2b */ /* 0x000fe2000800003c */
[----:B------:R-:W-:Y:S01]  /*23f80*/  R2UR UR11, R7 ;  /* 0x00000000070b72ca */ /* 0x000fe200000e0000 */
[----:B------:R-:W5:Y:S01]  /*23f90*/  LDL.LU.64 R104, [R1+0x318] ;  /* 0x0003180001687983 */ /* 0x000f620000300a00 */
[----:B------:R-:W-:-:S02]  /*23fa0*/  R2UR UR76, R38 ;  /* 0x00000000264c72ca */ /* 0x000fc400000e0000 */
[----:B------:R-:W-:Y:S01]  /*23fb0*/  R2UR UR77, R39 ;  /* 0x00000000274d72ca */ /* 0x000fe200000e0000 */
[----:B------:R-:W5:Y:S01]  /*23fc0*/  LDL.LU.64 R102, [R1+0x310] ;  /* 0x0003100001667983 */ /* 0x000f620000300a00 */
[----:B------:R-:W-:-:S03]  /*23fd0*/  DFMA R58, R18, R88, R58 ;  /* 0x00000058123a722b */ /* 0x000fc6000000003a */
[----:B------:R-:W5:Y:S01]  /*23fe0*/  LDL.LU.64 R100, [R1+0x308] ;  /* 0x0003080001647983 */ /* 0x000f620000300a00 */
[C---:B------:R-:W-:Y:S02]  /*23ff0*/  DFMA R52, R20.reuse, R86, R52 ;  /* 0x000000561434722b */ /* 0x040fe40000000034 */
[C---:B------:R-:W-:Y:S01]  /*24000*/  DFMA R50, R20.reuse, R84, R50 ;  /* 0x000000541432722b */ /* 0x040fe20000000032 */
[----:B------:R0:W-:Y:S01]  /*24010*/  STL.64 [R1+0x50], R122 ;  /* 0x0000507a01007387 */ /* 0x0001e20000100a00 */
[----:B------:R-:W-:-:S03]  /*24020*/  DFMA R6, R20, R124, R54 ;  /* 0x0000007c1406722b */ /* 0x000fc60000000036 */
[----:B------:R-:W3:Y:S04]  /*24030*/  LDG.E.64 R54, desc[UR12][R2.64+0x1b8] ;  /* 0x0001b80c02367981 */ /* 0x000ee8000c1e1b00 */
[----:B------:R-:W3:Y:S01]  /*24040*/  LDG.E.64 R38, desc[UR12][R2.64+0x220] ;  /* 0x0002200c02267981 */ /* 0x000ee2000c1e1b00 */
[----:B------:R-:W-:Y:S02]  /*24050*/  R2UR UR16, R40 ;  /* 0x00000000281072ca */ /* 0x000fe400000e0000 */
[----:B------:R-:W-:Y:S01]  /*24060*/  R2UR UR17, R41 ;  /* 0x00000000291172ca */ /* 0x000fe200000e0000 */
[----:B------:R-:W3:Y:S04]  /*24070*/  LDG.E.64 R48, desc[UR12][R2.64+0x40] ;  /* 0x0000400c02307981 */ /* 0x000ee8000c1e1b00 */
[----:B------:R-:W3:Y:S04]  /*24080*/  LDG.E.64 R40, desc[UR12][R2.64+0x1c0] ;  /* 0x0001c00c02287981 */ /* 0x000ee8000c1e1b00 */
[----:B------:R-:W3:Y:S01]  /*24090*/  LDG.E.64 R46, desc[UR12][R2.64+0xa0] ;  /* 0x0000a00c022e7981 */ /* 0x000ee2000c1e1b00 */
[----:B------:R-:W-:-:S02]  /*240a0*/  DFMA R42, R20, R82, R42 ;  /* 0x00000052142a722b */ /* 0x000fc4000000002a */
[----:B------:R-:W-:Y:S02]  /*240b0*/  DFMA R18, R20, R80, R28 ;  /* 0x000000501412722b */ /* 0x000fe4000000001c */
[----:B------:R-:W-:Y:S02]  /*240c0*/  DFMA R28, R22, R122, R56 ;  /* 0x0000007a161c722b */ /* 0x000fe40000000038 */
[C---:B------:R-:W-:Y:S01]  /*240d0*/  DFMA R16, R20.reuse, R78, R26 ;  /* 0x0000004e1410722b */ /* 0x040fe2000000001a */
[----:B------:R-:W3:Y:S01]  /*240e0*/  LDG.E.64 R56, desc[UR12][R2.64+0x158] ;  /* 0x0001580c02387981 */ /* 0x000ee2000c1e1b00 */
[----:B------:R-:W-:Y:S02]  /*240f0*/  DFMA R58, R20, R76, R58 ;  /* 0x0000004c143a722b */ /* 0x000fe4000000003a */
[C---:B------:R-:W-:Y:S01]  /*24100*/  DFMA R26, R22.reuse, UR66, R60 ;  /* 0x00000042161a7c2b */ /* 0x040fe2000800003c */
[----:B------:R-:W3:Y:S01]  /*24110*/  LDG.E.64 R60, desc[UR12][R2.64+0x98] ;  /* 0x0000980c023c7981 */ /* 0x000ee2000c1e1b00 */
[----:B0-----:R-:W-:-:S03]  /*24120*/  DFMA R122, R22, R74, R52 ;  /* 0x0000004a167a722b */ /* 0x001fc60000000034 */
[----:B------:R-:W3:Y:S01]  /*24130*/  LDG.E.64 R52, desc[UR12][R2.64+0x218] ;  /* 0x0002180c02347981 */ /* 0x000ee2000c1e1b00 */
[----:B------:R-:W-:-:S03]  /*24140*/  DFMA R124, R22, R72, R50 ;  /* 0x00000048167c722b */ /* 0x000fc60000000032 */
[----:B------:R-:W3:Y:S01]  /*24150*/  LDG.E.64 R50, desc[UR12][R2.64+0x278] ;  /* 0x0002780c02327981 */ /* 0x000ee2000c1e1b00 */
[----:B------:R-:W-:-:S03]  /*24160*/  DFMA R20, R22, R70, R42 ;  /* 0x000000461614722b */ /* 0x000fc6000000002a */
[----:B------:R-:W3:Y:S01]  /*24170*/  LDG.E.64 R42, desc[UR12][R2.64+0x160] ;  /* 0x0001600c022a7981 */ /* 0x000ee2000c1e1b00 */
[C---:B------:R-:W-:Y:S02]  /*24180*/  DFMA R18, R22.reuse, R68, R18 ;  /* 0x000000441612722b */ /* 0x040fe40000000012 */
[C---:B------:R-:W-:Y:S01]  /*24190*/  DFMA R6, R22.reuse, R62, R6 ;  /* 0x0000003e1606722b */ /* 0x040fe20000000006 */
[----:B------:R0:W-:Y:S01]  /*241a0*/  STL.64 [R1+0x30], R62 ;  /* 0x0000303e01007387 */ /* 0x0001e20000100a00 */
[----:B------:R-:W-:-:S03]  /*241b0*/  DFMA R16, R22, R66, R16 ;  /* 0x000000421610722b */ /* 0x000fc60000000010 */
[----:B------:R-:W3:Y:S01]  /*241c0*/  LDL.64 R128, [R1+0x1c8] ;  /* 0x0001c80001807983 */ /* 0x000ee20000100a00 */
[----:B------:R-:W-:-:S03]  /*241d0*/  DFMA R22, R22, R64, R58 ;  /* 0x000000401616722b */ /* 0x000fc6000000003a */
[----:B------:R-:W3:Y:S01]  /*241e0*/  LDG.E.64 R58, desc[UR12][R2.64+0xf8] ;  /* 0x0000f80c023a7981 */ /* 0x000ee2000c1e1b00 */
[----:B------:R-:W-:Y:S02]  /*241f0*/  R2UR UR20, R30 ;  /* 0x000000001e1472ca */ /* 0x000fe400000e0000 */
[----:B------:R-:W-:Y:S01]  /*24200*/  R2UR UR21, R31 ;  /* 0x000000001f1572ca */ /* 0x000fe200000e0000 */
[----:B0-----:R-:W3:Y:S01]  /*24210*/  LDG.E.64 R62, desc[UR12][R2.64+0x38] ;  /* 0x0000380c023e7981 */ /* 0x001ee2000c1e1b00 */
[----:B------:R-:W-:Y:S02]  /*24220*/  R2UR UR70, R24 ;  /* 0x00000000184672ca */ /* 0x000fe400000e0000 */
[----:B------:R-:W-:Y:S01]  /*24230*/  R2UR UR71, R25 ;  /* 0x00000000194772ca */ /* 0x000fe200000e0000 */
[----:B------:R-:W3:Y:S01]  /*24240*/  LDG.E.64 R30, desc[UR12][R126.64+0x30] ;  /* 0x0000300c7e1e7981 */ /* 0x000ee2000c1e1b00 */
[----:B------:R-:W-:Y:S02]  /*24250*/  R2UR UR74, R36 ;  /* 0x00000000244a72ca */ /* 0x000fe400000e0000 */
[----:B------:R-:W-:Y:S01]  /*24260*/  R2UR UR75, R37 ;  /* 0x00000000254b72ca */ /* 0x000fe200000e0000 */
[----:B------:R-:W3:Y:S04]  /*24270*/  LDG.E.64 R24, desc[UR12][R126.64+0x38] ;  /* 0x0000380c7e187981 */ /* 0x000ee8000c1e1b00 */
[----:B------:R-:W3:Y:S01]  /*24280*/  LDG.E.64 R36, desc[UR12][R2.64+0x280] ;  /* 0x0002800c02247981 */ /* 0x000ee2000c1e1b00 */
[----:B------:R-:W-:-:S02]  /*24290*/  R2UR UR68, R32 ;  /* 0x00000000204472ca */ /* 0x000fc400000e0000 */
[----:B------:R-:W-:Y:S02]  /*242a0*/  R2UR UR69, R33 ;  /* 0x00000000214572ca */ /* 0x000fe400000e0000 */
[----:B------:R-:W-:Y:S01]  /*242b0*/  R2UR UR14, R44 ;  /* 0x000000002c0e72ca */ /* 0x000fe200000e0000 */
[----:B------:R-:W3:Y:S10]  /*242c0*/  LDG.E.64 R32, desc[UR12][R2.64+0xa8] ;  /* 0x0000a80c02207981 */ /* 0x000ef4000c1e1b00 */
[----:B------:R-:W-:-:S08]  /*242d0*/  DFMA R26, R12, UR68, R26 ;  /* 0x000000440c1a7c2b */ /* 0x000fd0000800001a */
[----:B------:R-:W-:Y:S01]  /*242e0*/  DFMA R26, R10, UR70, R26 ;  /* 0x000000460a1a7c2b */ /* 0x000fe2000800001a */
[----:B------:R-:W-:Y:S02]  /*242f0*/  R2UR UR15, R45 ;  /* 0x000000002d0f72ca */ /* 0x000fe400000e0000 */
[----:B------:R-:W3:Y:S01]  /*24300*/  LDG.E.64 R44, desc[UR12][R2.64+0x100] ;  /* 0x0001000c022c7981 */ /* 0x000ee2000c1e1b00 */
[----:B----4-:R-:W-:Y:S02]  /*24310*/  R2UR UR22, R34 ;  /* 0x00000000221672ca */ /* 0x010fe400000e0000 */
[----:B------:R-:W-:Y:S02]  /*24320*/  R2UR UR23, R35 ;  /* 0x00000000231772ca */ /* 0x000fe400000e0000 */
[----:B------:R-:W4:Y:S01]  /*24330*/  LDG.E.64 R34, desc[UR12][R2.64+0x48] ;  /* 0x0000480c02227981 */ /* 0x000f22000c1e1b00 */
[----:B--2---:R-:W-:Y:S02]  /*24340*/  R2UR UR24, R14 ;  /* 0x000000000e1872ca */ /* 0x004fe400000e0000 */
[----:B------:R-:W-:-:S02]  /*24350*/  R2UR UR25, R15 ;  /* 0x000000000f1972ca */ /* 0x000fc400000e0000 */
[----:B------:R-:W2:Y:S01]  /*24360*/  LDG.E.64 R14, desc[UR12][R2.64+0x2f0] ;  /* 0x0002f00c020e7981 */ /* 0x000ea2000c1e1b00 */
[----:B---3--:R-:W-:Y:S02]  /*24370*/  R2UR UR72, R4 ;  /* 0x00000000044872ca */ /* 0x008fe400000e0000 */
[----:B------:R-:W-:-:S13]  /*24380*/  R2UR UR73, R5 ;  /* 0x00000000054972ca */ /* 0x000fda00000e0000 */
[----:B------:R-:W-:-:S08]  /*24390*/  DFMA R26, R8, UR72, R26 ;  /* 0x00000048081a7c2b */ /* 0x000fd0000800001a */
[----:B------:R-:W-:-:S08]  /*243a0*/  DADD R26, R26, -UR74 ;  /* 0x8000004a1a1a7e29 */ /* 0x000fd00008000000 */
[----:B------:R-:W-:Y:S02]  /*243b0*/  DSETP.LT.AND P0, PT, |R26|, UR76, !P0 ;  /* 0x0000004c1a007e2a */ /* 0x000fe4000c701200 */
[C---:B------:R-:W-:Y:S02]  /*243c0*/  DFMA R26, R12.reuse, UR20, R22 ;  /* 0x000000140c1a7c2b */ /* 0x040fe40008000016 */
[C---:B------:R-:W-:Y:S02]  /*243d0*/  DFMA R20, R12.reuse, R54, R20 ;  /* 0x000000360c14722b */ /* 0x040fe40000000014 */
[C---:B------:R-:W-:Y:S02]  /*243e0*/  DFMA R124, R12.reuse, R56, R124 ;  /* 0x000000380c7c722b */ /* 0x040fe4000000007c */
[C---:B------:R-:W-:Y:S02]  /*243f0*/  DFMA R18, R12.reuse, R52, R18 ;  /* 0x000000340c12722b */ /* 0x040fe40000000012 */
[----:B------:R-:W-:-:S02]  /*24400*/  DFMA R22, R12, R50, R16 ;  /* 0x000000320c16722b */ /* 0x000fc40000000010 */
[----:B------:R-:W-:Y:S01]  /*24410*/  DFMA R16, R10, UR22, R26 ;  /* 0x000000160a107c2b */ /* 0x000fe2000800001a */
[----:B------:R-:W3:Y:S01]  /*24420*/  LDG.E.64 R26, desc[UR12][R2.64+0x1c8] ;  /* 0x0001c80c021a7981 */ /* 0x000ee2000c1e1b00 */
[C---:B------:R-:W-:Y:S02]  /*24430*/  DFMA R6, R12.reuse, R60, R6 ;  /* 0x0000003c0c06722b */ /* 0x040fe40000000006 */
[C---:B------:R-:W-:Y:S02]  /*24440*/  DFMA R122, R12.reuse, R58, R122 ;  /* 0x0000003a0c7a722b */ /* 0x040fe4000000007a */
[----:B------:R-:W-:Y:S02]  /*24450*/  DFMA R4, R12, R62, R28 ;  /* 0x0000003e0c04722b */ /* 0x000fe4000000001c */
[----:B------:R-:W-:Y:S01]  /*24460*/  DFMA R12, R10, R38, R18 ;  /* 0x000000260a0c722b */ /* 0x000fe20000000012 */
[----:B------:R-:W3:Y:S01]  /*24470*/  LDG.E.64 R28, desc[UR12][R2.64+0x168] ;  /* 0x0001680c021c7981 */ /* 0x000ee2000c1e1b00 */
[----:B------:R-:W-:-:S02]  /*24480*/  R2UR UR18, R30 ;  /* 0x000000001e1272ca */ /* 0x000fc400000e0000 */
[----:B------:R-:W-:Y:S02]  /*24490*/  R2UR UR19, R31 ;  /* 0x000000001f1372ca */ /* 0x000fe400000e0000 */
[----:B------:R-:W-:Y:S01]  /*244a0*/  R2UR UR28, R24 ;  /* 0x00000000181c72ca */ /* 0x000fe200000e0000 */
[----:B------:R-:W3:Y:S01]  /*244b0*/  LDG.E.64 R30, desc[UR12][R2.64+0x108] ;  /* 0x0001080c021e7981 */ /* 0x000ee2000c1e1b00 */
[----:B------:R-:W-:Y:S01]  /*244c0*/  R2UR UR29, R25 ;  /* 0x00000000191d72ca */ /* 0x000fe200000e0000 */
[C---:B------:R-:W-:Y:S02]  /*244d0*/  DFMA R18, R10.reuse, R36, R22 ;  /* 0x000000240a12722b */ /* 0x040fe40000000016 */
[----:B------:R-:W3:Y:S04]  /*244e0*/  LDG.E.64 R24, desc[UR12][R2.64+0x228] ;  /* 0x0002280c02187981 */ /* 0x000ee8000c1e1b00 */
[----:B------:R-:W3:Y:S01]  /*244f0*/  LDG.E.64 R22, desc[UR12][R2.64+0x288] ;  /* 0x0002880c02167981 */ /* 0x000ee2000c1e1b00 */
[----:B------:R-:W-:-:S02]  /*24500*/  DFMA R20, R10, R40, R20 ;  /* 0x000000280a14722b */ /* 0x000fc40000000014 */
[----:B------:R-:W-:Y:S02]  /*24510*/  DFMA R16, R8, UR24, R16 ;  /* 0x0000001808107c2b */ /* 0x000fe40008000010 */
[C---:B------:R-:W-:Y:S02]  /*24520*/  DFMA R4, R10.reuse, R48, R4 ;  /* 0x000000300a04722b */ /* 0x040fe40000000004 */
[C---:B------:R-:W-:Y:S02]  /*24530*/  DFMA R6, R10.reuse, R46, R6 ;  /* 0x0000002e0a06722b */ /* 0x040fe40000000006 */
[C---:B------:R-:W-:Y:S02]  /*24540*/  DFMA R124, R10.reuse, R42, R124 ;  /* 0x0000002a0a7c722b */ /* 0x040fe4000000007c */
[----:B------:R-:W-:-:S04]  /*24550*/  DFMA R122, R10, R44, R122 ;  /* 0x0000002c0a7a722b */ /* 0x000fc8000000007a */
[C---:B------:R-:W-:Y:S02]  /*24560*/  DFMA R6, R8.reuse, R32, R6 ;  /* 0x000000200806722b */ /* 0x040fe40000000006 */
[----:B----4-:R-:W-:Y:S01]  /*24570*/  DFMA R4, R8, R34, R4 ;  /* 0x000000220804722b */ /* 0x010fe20000000004 */
[----:B--2---:R-:W-:Y:S02]  /*24580*/  R2UR UR26, R14 ;  /* 0x000000000e1a72ca */ /* 0x004fe400000e0000 */
[----:B------:R-:W-:Y:S02]  /*24590*/  R2UR UR27, R15 ;  /* 0x000000000f1b72ca */ /* 0x000fe400000e0000 */
[----:B------:R-:W2:Y:S11]  /*245a0*/  LDG.E.64 R14, desc[UR12][R2.64+0x170] ;  /* 0x0001700c020e7981 */ /* 0x000eb6000c1e1b00 */
[----:B------:R-:W-:-:S08]  /*245b0*/  DADD R16, R16, -UR26 ;  /* 0x8000001a10107e29 */ /* 0x000fd00008000000 */
[----:B------:R-:W-:Y:S02]  /*245c0*/  DSETP.LT.AND P0, PT, |R16|, UR28, P0 ;  /* 0x0000001c10007e2a */ /* 0x000fe40008701200 */
[----:B------:R-:W4:Y:S01]  /*245d0*/  LDG.E.64 R16, desc[UR12][R2.64+0x1d0] ;  /* 0x0001d00c02107981 */ /* 0x000f22000c1e1b00 */
[----:B---3--:R-:W-:-:S03]  /*245e0*/  DFMA R10, R8, R26, R20 ;  /* 0x0000001a080a722b */ /* 0x008fc60000000014 */
[----:B------:R-:W3:Y:S01]  /*245f0*/  LDG.E.64 R20, desc[UR12][R2.64+0x290] ;  /* 0x0002900c02147981 */ /* 0x000ee2000c1e1b00 */
[C---:B------:R-:W-:Y:S02]  /*24600*/  DFMA R124, R8.reuse, R28, R124 ;  /* 0x0000001c087c722b */ /* 0x040fe4000000007c */
[C---:B------:R-:W-:Y:S02]  /*24610*/  DFMA R122, R8.reuse, R30, R122 ;  /* 0x0000001e087a722b */ /* 0x040fe4000000007a */
[C---:B------:R-:W-:Y:S02]  /*24620*/  DFMA R12, R8.reuse, R24, R12 ;  /* 0x00000018080c722b */ /* 0x040fe4000000000c */
[----:B------:R-:W-:Y:S01]  /*24630*/  DFMA R8, R8, R22, R18 ;  /* 0x000000160808722b */ /* 0x000fe20000000012 */
[----:B------:R-:W2:Y:S01]  /*24640*/  LDG.E.64 R18, desc[UR12][R2.64+0x230] ;  /* 0x0002300c02127981 */ /* 0x000ea2000c1e1b00 */
[----:B----4-:R-:W-:-:S06]  /*24650*/  DADD R10, R10, -R16 ;  /* 0x000000000a0a7229 */ /* 0x010fcc0000000810 */
[----:B---3--:R-:W-:-:S08]  /*24660*/  DADD R8, R8, -R20 ;  /* 0x0000000008087229 */ /* 0x008fd00000000814 */
[----:B------:R-:W-:Y:S02]  /*24670*/  DSETP.LT.AND P0, PT, |R8|, UR18, P0 ;  /* 0x0000001208007e2a */ /* 0x000fe40008701200 */
[----:B------:R-:W3:Y:S01]  /*24680*/  LDG.E.64 R8, desc[UR12][R2.64+0x50] ;  /* 0x0000500c02087981 */ /* 0x000ee2000c1e1b00 */
[----:B--2---:R-:W-:-:S08]  /*24690*/  DADD R12, R12, -R18 ;  /* 0x000000000c0c7229 */ /* 0x004fd00000000812 */
[----:B------:R-:W-:Y:S02]  /*246a0*/  DSETP.LT.AND P0, PT, |R12|, UR16, P0 ;  /* 0x000000100c007e2a */ /* 0x000fe40008701200 */
[----:B------:R-:W2:Y:S04]  /*246b0*/  LDG.E.64 R12, desc[UR12][R2.64+0x110] ;  /* 0x0001100c020c7981 */ /* 0x000ea8000c1e1b00 */
[----:B------:R-:W-:Y:S01]  /*246c0*/  DSETP.LT.AND P0, PT, |R10|, UR14, P0 ;  /* 0x0000000e0a007e2a */ /* 0x000fe20008701200 */
[----:B------:R0:W4:Y:S01]  /*246d0*/  LDG.E.64 R10, desc[UR12][R2.64+0xb0] ;  /* 0x0000b00c020a7981 */ /* 0x000122000c1e1b00 */
[----:B------:R-:W-:-:S08]  /*246e0*/  DADD R124, R124, -R14 ;  /* 0x000000007c7c7229 */ /* 0x000fd0000000080e */
[----:B------:R-:W-:Y:S01]  /*246f0*/  DSETP.LT.AND P0, PT, |R124|, UR10, P0 ;  /* 0x0000000a7c007e2a */ /* 0x000fe20008701200 */
[----:B0-----:R-:W-:Y:S01]  /*24700*/  LOP3.LUT R2, R129, R121, RZ, 0xfc, !PT ;  /* 0x0000007981027212 */ /* 0x001fe200078efcff */
[----:B------:R-:W-:Y:S01]  /*24710*/  BSSY.RECONVERGENT B0, `(.L_x_398) ;  /* 0x0000031000007945 */ /* 0x000fe20003800200 */
[----:B------:R-:W-:Y:S01]  /*24720*/  LOP3.LUT R0, R0, 0xfffffffd, RZ, 0xc0, !PT ;  /* 0xfffffffd00007812 */ /* 0x000fe200078ec0ff */
[----:B---3--:R-:W-:Y:S02]  /*24730*/  DADD R4, R4, -R8 ;  /* 0x0000000004047229 */ /* 0x008fe40000000808 */
[----:B--2---:R-:W-:Y:S02]  /*24740*/  DADD R122, R122, -R12 ;  /* 0x000000007a7a7229 */ /* 0x004fe4000000080c */
[----:B----4-:R-:W-:-:S06]  /*24750*/  DADD R6, R6, -R10 ;  /* 0x0000000006067229 */ /* 0x010fcc000000080a */
[----:B------:R-:W-:-:S06]  /*24760*/  DSETP.LT.AND P0, PT, |R122|, UR8, P0 ;  /* 0x000000087a007e2a */ /* 0x000fcc0008701200 */
[----:B------:R-:W-:-:S06]  /*24770*/  DSETP.LT.AND P0, PT, |R6|, UR6, P0 ;  /* 0x0000000606007e2a */ /* 0x000fcc0008701200 */
[----:B------:R-:W-:Y:S01]  /*24780*/  DSETP.LT.AND P1, PT, |R4|, UR4, P0 ;  /* 0x0000000404007e2a */ /* 0x000fe20008721200 */
[----:B------:R-:W-:-:S13]  /*24790*/  ISETP.NE.U32.AND P0, PT, R2, RZ, PT ;  /* 0x000000ff0200720c */ /* 0x000fda0003f05070 */
[----:B------:R-:W-:Y:S01]  /*247a0*/  @P1 LOP3.LUT R0, R0, 0x2, RZ, 0xfc, !PT ;  /* 0x0000000200001812 */ /* 0x000fe200078efcff */
[----:B------:R-:W-:Y:S06]  /*247b0*/  @P0 BRA `(.L_x_399) ;  /* 0x00000000005c0947 */ /* 0x000fec0003800000 */
        /* <DEDUP_REMOVED lines=23> */
.L_x_399:
        /* <DEDUP_REMOVED lines=15> */
.L_x_400:
[----:B------:R-:W-:Y:S05]  /*24a20*/  BSYNC.RECONVERGENT B0 ;  /* 0x0000000000007941 */ /* 0x000fea0003800200 */
.L_x_398:
        /* <DEDUP_REMOVED lines=31> */
.L_x_402:
        /* <DEDUP_REMOVED lines=16> */
.L_x_403:
[----:B------:R-:W-:Y:S05]  /*24d20*/  BSYNC.RECONVERGENT B0 ;  /* 0x0000000000007941 */ /* 0x000fea0003800200 */
.L_x_401:
        /* <DEDUP_REMOVED lines=31> */
.L_x_405:
        /* <DEDUP_REMOVED lines=16> */
.L_x_406:
[----:B------:R-:W-:Y:S05]  /*25020*/  BSYNC.RECONVERGENT B0 ;  /* 0x0000000000007941 */ /* 0x000fea0003800200 */
.L_x_404:
[----:B------:R-:W2:Y:S01]  /*25030*/  LDL.64 R4, [R1] ;  /* 0x0000000001047983 */ /* 0x000ea20000100a00 */
        /* <DEDUP_REMOVED lines=31> */
.L_x_408:
        /* <DEDUP_REMOVED lines=16> */
.L_x_409:
[----:B------:R-:W-:Y:S05]  /*25330*/  BSYNC.RECONVERGENT B0 ;  /* 0x0000000000007941 */ /* 0x000fea0003800200 */
.L_x_407:
        /* <DEDUP_REMOVED lines=32> */
.L_x_411:
        /* <DEDUP_REMOVED lines=16> */
.L_x_412:
[----:B------:R-:W-:Y:S05]  /*25640*/  BSYNC.RECONVERGENT B0 ;  /* 0x0000000000007941 */ /* 0x000fea0003800200 */
.L_x_410:
        /* <DEDUP_REMOVED lines=33> */
.L_x_414:
        /* <DEDUP_REMOVED lines=16> */
.L_x_415:
[----:B------:R-:W-:Y:S05]  /*25960*/  BSYNC.RECONVERGENT B0 ;  /* 0x0000000000007941 */ /* 0x000fea0003800200 */
.L_x_413:
        /* <DEDUP_REMOVED lines=31> */
.L_x_417:
        /* <DEDUP_REMOVED lines=16> */
.L_x_418:
[----:B------:R-:W-:Y:S05]  /*25c60*/  BSYNC.RECONVERGENT B0 ;  /* 0x0000000000007941 */ /* 0x000fea0003800200 */
.L_x_416:
        /* <DEDUP_REMOVED lines=32> */
.L_x_420:
        /* <DEDUP_REMOVED lines=16> */
.L_x_421:
[----:B------:R-:W-:Y:S05]  /*25f70*/  BSYNC.RECONVERGENT B0 ;  /* 0x0000000000007941 */ /* 0x000fea0003800200 */
.L_x_419:
        /* <DEDUP_REMOVED lines=32> */
.L_x_423:
        /* <DEDUP_REMOVED lines=15> */
.L_x_424:
[----:B------:R-:W-:Y:S05]  /*26270*/  BSYNC.RECONVERGENT B0 ;  /* 0x0000000000007941 */ /* 0x000fea0003800200 */
.L_x_422:
        /* <DEDUP_REMOVED lines=26> */
[----:B------:R-:W-:-:S05]  /*26420*/  @!P1 LOP3.LUT R5, RZ, R100, RZ, 0x33, !PT ;  /* 0x00000064ff059212 */ /* 0x000fca00078e33ff */
[----:B------:R-:W-:Y:S02]  /*26430*/  IMAD.MOV.U32 R4, RZ, RZ, R5 ;  /* 0x000000ffff047224 */ /* 0x000fe400078e0005 */
[----:B------:R-:W-:Y:S01]  /*26440*/  IMAD.MOV.U32 R5, RZ, RZ, RZ ;  /* 0x000000ffff057224 */ /* 0x000fe200078e00ff */
[----:B------:R-:W-:Y:S06]  /*26450*/  BRA `(.L_x_427) ;  /* 0x0000000000187947 */ /* 0x000fec0003800000 */
.L_x_426:
[----:B------:R-:W-:Y:S01]  /*26460*/  MOV R3, R5 ;  /* 0x0000000500037202 */ /* 0x000fe20000000f00 */
[----:B------:R-:W-:Y:S01]  /*26470*/  IMAD.MOV.U32 R6, RZ, RZ, R100 ;  /* 0x000000ffff067224 */ /* 0x000fe200078e0064 */
[----:B------:R-:W-:Y:S01]  /*26480*/  MOV R2, 0x264b0 ;  /* 0x000264b000027802 */ /* 0x000fe20000000f00 */
[----:B------:R-:W-:-:S07]  /*26490*/  IMAD.MOV.U32 R5, RZ, RZ, R101 ;  /* 0x000000ffff057224 */ /* 0x000fce00078e0065 */
[----:B------:R-:W-:Y:S05]  /*264a0*/  CALL.REL.NOINC `($__internal_1_$__cuda_sm20_rem_s64) ;  /* 0x00000624008c7944 */ /* 0x000fea0003c00000 */
[----:B------:R-:W-:-:S07]  /*264b0*/  MOV R5, R3 ;  /* 0x0000000300057202 */ /* 0x000fce0000000f00 */
.L_x_427:
[----:B------:R-:W-:Y:S05]  /*264c0*/  BSYNC.RECONVERGENT B0 ;  /* 0x0000000000007941 */ /* 0x000fea0003800200 */
.L_x_425:
[----:B------:R-:W2:Y:S04]  /*264d0*/  LDL.64 R6, [R1+0x110] ;  /* 0x0001100001067983 */ /* 0x000ea80000100a00 */
[----:B------:R-:W2:Y:S04]  /*264e0*/  LDL.64 R2, [R1+0x108] ;  /* 0x0001080001027983 */ /* 0x000ea80000100a00 */
[----:B------:R-:W3:Y:S04]  /*264f0*/  LDL.64 R162, [R1+0x100] ;  /* 0x0001000001a27983 */ /* 0x000ee80000100a00 */
[----:B------:R-:W4:Y:S04]  /*26500*/  LDL.64 R160, [R1+0xf8] ;  /* 0x0000f80001a07983 */ /* 0x000f280000100a00 */
[----:B------:R-:W3:Y:S01]  /*26510*/  LDL.64 R156, [R1+0xf0] ;  /* 0x0000f000019c7983 */ /* 0x000ee20000100a00 */
[----:B------:R-:W2:Y:S03]  /*26520*/  I2F.F64.S64 R4, R4 ;  /* 0x0000000400047312 */ /* 0x000ea60000301c00 */
[----:B------:R-:W-:Y:S04]  /*26530*/  STL.64 [R1+0x360], R140 ;  /* 0x0003608c01007387 */ /* 0x000fe80000100a00 */
        /* <DEDUP_REMOVED lines=16> */
[----:B------:R-:W3:Y:S04]  /*26640*/  LDL.64 R102, [R1+0x120] ;  /* 0x0001200001667983 */ /* 0x000ee80000100a00 */
[----:B------:R-:W3:Y:S04]  /*26650*/  LDL.64 R138, [R1+0x70] ;  /* 0x00007000018a7983 */ /* 0x000ee80000100a00 */
[----:B------:R-:W3:Y:S04]  /*26660*/  LDL.64 R114, [R1+0x160] ;  /* 0x0001600001727983 */ /* 0x000ee80000100a00 */
[----:B------:R-:W3:Y:S01]  /*26670*/  LDL.64 R112, [R1+0x148] ;  /* 0x0001480001707983 */ /* 0x000ee20000100a00 */
[----:B--2---:R-:W-:-:S08]  /*26680*/  DFMA R6, R2, R4, R6 ;  /* 0x000000040206722b */ /* 0x004fd00000000006 */
[----:B------:R-:W-:-:S08]  /*26690*/  DFMA R2, R6, UR30, RZ ;  /* 0x0000001e06027c2b */ /* 0x000fd000080000ff */
[----:B------:R-:W-:-:S08]  /*266a0*/  DFMA R2, R152, UR32, R2 ;  /* 0x0000002098027c2b */ /* 0x000fd00008000002 */
        /* <DEDUP_REMOVED lines=8> */
[----:B------:R-:W-:Y:S02]  /*26730*/  DADD R2, R2, -UR50 ;  /* 0x8000003202027e29 */ /* 0x000fe40008000000 */
[-C--:B----4-:R-:W-:Y:S02]  /*26740*/  DFMA R164, R160, R6.reuse, RZ ;  /* 0x00000006a0a4722b */ /* 0x090fe400000000ff */
[-C--:B---3--:R-:W-:Y:S02]  /*26750*/  DFMA R4, R156, R6.reuse, RZ ;  /* 0x000000069c04722b */ /* 0x088fe400000000ff */
[-C--:B------:R-:W-:Y:S02]  /*26760*/  DFMA R156, R108, R6.reuse, RZ ;  /* 0x000000066c9c722b */ /* 0x080fe400000000ff */
[----:B------:R-:W-:Y:S01]  /*26770*/  DSETP.GEU.AND P0, PT, |R2|, UR52, PT ;  /* 0x0000003402007e2a */ /* 0x000fe2000bf0e200 */
[----:B------:R-:W2:Y:S01]  /*26780*/  LDL.64 R108, [R1+0x130] ;  /* 0x00013000016c7983 */ /* 0x000ea20000100a00 */
[----:B------:R-:W-:-:S02]  /*26790*/  DFMA R2, R162, R6, RZ ;  /* 0x00000006a202722b */ /* 0x000fc400000000ff */
[-C--:B------:R-:W-:Y:S02]  /*267a0*/  DFMA R160, R110, R6.reuse, RZ ;  /* 0x000000066ea0722b */ /* 0x080fe400000000ff */
[-C--:B------:R-:W-:Y:S01]  /*267b0*/  DFMA R162, R104, R6.reuse, RZ ;  /* 0x0000000668a2722b */ /* 0x080fe200000000ff */
[----:B------:R-:W3:Y:S01]  /*267c0*/  LDL.64 R110, [R1+0x90] ;  /* 0x00009000016e7983 */ /* 0x000ee20000100a00 */
[-C--:B------:R-:W-:Y:S02]  /*267d0*/  DFMA R140, R100, R6.reuse, RZ ;  /* 0x00000006648c722b */ /* 0x080fe400000000ff */
[----:B------:R-:W-:Y:S01]  /*267e0*/  DFMA R118, R98, R6, RZ ;  /* 0x000000066276722b */ /* 0x000fe200000000ff */
[----:B------:R-:W4:Y:S01]  /*267f0*/  LDL.64 R104, [R1+0x158] ;  /* 0x0001580001687983 */ /* 0x000f220000100a00 */
[----:B------:R-:W-:-:S03]  /*26800*/  DFMA R116, R6, UR54, RZ ;  /* 0x0000003606747c2b */ /* 0x000fc600080000ff */
[----:B------:R-:W2:Y:S01]  /*26810*/  LDL.64 R6, [R1+0x128] ;  /* 0x0001280001067983 */ /* 0x000ea20000100a00 */
[----:B------:R-:W-:-:S03]  /*26820*/  DFMA R106, R106, R152, R2 ;  /* 0x000000986a6a722b */ /* 0x000fc60000000002 */
[----:B------:R-:W3:Y:S01]  /*26830*/  LDL.64 R2, [R1+0x98] ;  /* 0x0000980001027983 */ /* 0x000ee20000100a00 */
[----:B------:R-:W-:-:S03]  /*26840*/  DFMA R164, R102, R152, R164 ;  /* 0x0000009866a4722b */ /* 0x000fc600000000a4 */
[----:B------:R-:W3:Y:S04]  /*26850*/  LDL.64 R102, [R1+0xb8] ;  /* 0x0000b80001667983 */ /* 0x000ee80000100a00 */
[----:B------:R-:W3:Y:S01]  /*26860*/  LDL.64 R100, [R1+0xe0] ;  /* 0x0000e00001647983 */ /* 0x000ee20000100a00 */
[-C--:B--2---:R-:W-:Y:S02]  /*26870*/  DFMA R4, R6, R152.reuse, R4 ;  /* 0x000000980604722b */ /* 0x084fe40000000004 */
[----:B------:R-:W-:Y:S01]  /*26880*/  DFMA R6, R108, R152, R156 ;  /* 0x000000986c06722b */ /* 0x000fe2000000009c */
[----:B------:R-:W2:Y:S04]  /*26890*/  LDL.64 R156, [R1+0xc0] ;  /* 0x0000c000019c7983 */ /* 0x000ea80000100a00 */
[----:B------:R-:W2:Y:S01]  /*268a0*/  LDL.64 R108, [R1+0x68] ;  /* 0x00006800016c7983 */ /* 0x000ea20000100a00 */
[----:B----4-:R-:W-:-:S02]  /*268b0*/  DFMA R106, R104, R136, R106 ;  /* 0x00000088686a722b */ /* 0x010fc4000000006a */
[-C--:B------:R-:W-:Y:S02]  /*268c0*/  DFMA R4, R112, R136.reuse, R4 ;  /* 0x000000887004722b */ /* 0x080fe40000000004 */
[----:B---3--:R-:W-:Y:S02]  /*268d0*/  DFMA R6, R100, R136, R6 ;  /* 0x000000886406722b */ /* 0x008fe40000000006 */
[-C--:B--2---:R-:W-:Y:S02]  /*268e0*/  DFMA R160, R156, R152.reuse, R160 ;  /* 0x000000989ca0722b */ /* 0x084fe400000000a0 */
[-C--:B------:R-:W-:Y:S02]  /*268f0*/  DFMA R156, R2, R152.reuse, R162 ;  /* 0x00000098029c722b */ /* 0x080fe400000000a2 */
[-C--:B------:R-:W-:Y:S02]  /*26900*/  DFMA R162, R138, R152.reuse, R140 ;  /* 0x000000988aa2722b */ /* 0x080fe4000000008c */
[----:B------:R-:W-:Y:S01]  /*26910*/  DFMA R2, R96, R152, R118 ;  /* 0x000000986002722b */ /* 0x000fe20000000076 */
[----:B------:R0:W5:Y:S01]  /*26920*/  LDL.LU.64 R140, [R1+0x360] ;  /* 0x00036000018c7983 */ /* 0x0001620000300a00 */
[----:B------:R-:W-:-:S02]  /*26930*/  DFMA R152, R152, UR56, R116 ;  /* 0x0000003898987c2b */ /* 0x000fc40008000074 */
[-C--:B------:R-:W-:Y:S01]  /*26940*/  DFMA R102, R102, R136.reuse, R160 ;  /* 0x000000886666722b */ /* 0x080fe200000000a0 */
[----:B------:R-:W2:Y:S01]  /*26950*/  LDL.64 R104, [R1+0x178] ;  /* 0x0001780001687983 */ /* 0x000ea20000100a00 */
[-C--:B------:R-:W-:Y:S02]  /*26960*/  DFMA R160, R108, R136.reuse, R162 ;  /* 0x000000886ca0722b */ /* 0x080fe400000000a2 */
[-C--:B------:R-:W-:Y:S01]  /*26970*/  DFMA R138, R114, R136.reuse, R164 ;  /* 0x00000088728a722b */ /* 0x080fe200000000a4 */
[----:B------:R-:W3:Y:S01]  /*26980*/  LDL.64 R118, [R1+0x140] ;  /* 0x0001400001767983 */ /* 0x000ee20000100a00 */
[-C--:B------:R-:W-:Y:S02]  /*26990*/  DFMA R156, R110, R136.reuse, R156 ;  /* 0x000000886e9c722b */ /* 0x080fe4000000009c */
[----:B------:R-:W-:Y:S01]  /*269a0*/  DFMA R162, R94, R136, R2 ;  /* 0x000000885ea2722b */ /* 0x000fe20000000002 */
[----:B------:R-:W4:Y:S01]  /*269b0*/  LDL.64 R100, [R1+0xb0] ;  /* 0x0000b00001647983 */ /* 0x000f220000100a00 */
[----:B------:R-:W-:-:S03]  /*269c0*/  DFMA R136, R136, UR58, R152 ;  /* 0x0000003a88887c2b */ /* 0x000fc60008000098 */
[----:B------:R-:W4:Y:S04]  /*269d0*/  LDL.64 R2, [R1+0x168] ;  /* 0x0001680001027983 */ /* 0x000f280000100a00 */
[----:B------:R-:W4:Y:S04]  /*269e0*/  LDL.64 R152, [R1+0xd8] ;  /* 0x0000d80001987983 */ /* 0x000f280000100a00 */
[----:B------:R-:W4:Y:S04]  /*269f0*/  LDL.64 R116, [R1+0x88] ;  /* 0x0000880001747983 */ /* 0x000f280000100a00 */
[----:B------:R-:W4:Y:S04]  /*26a00*/  LDL.64 R114, [R1+0x60] ;  /* 0x0000600001727983 */ /* 0x000f280000100a00 */
[----:B------:R-:W4:Y:S04]  /*26a10*/  LDL.64 R112, [R1+0x170] ;  /* 0x0001700001707983 */ /* 0x000f280000100a00 */
[----:B------:R-:W4:Y:S04]  /*26a20*/  LDL.64 R110, [R1+0x150] ;  /* 0x00015000016e7983 */ /* 0x000f280000100a00 */
[----:B------:R-:W4:Y:S01]  /*26a30*/  LDL.64 R108, [R1+0xd0] ;  /* 0x0000d000016c7983 */ /* 0x000f220000100a00 */
[----:B------:R-:W-:-:S02]  /*26a40*/  DFMA R162, R92, R134, R162 ;  /* 0x000000865ca2722b */ /* 0x000fc400000000a2 */
[----:B------:R-:W-:Y:S02]  /*26a50*/  DFMA R136, R134, UR60, R136 ;  /* 0x0000003c86887c2b */ /* 0x000fe40008000088 */
[-C--:B--2---:R-:W-:Y:S01]  /*26a60*/  DFMA R164, R104, R134.reuse, R106 ;  /* 0x0000008668a4722b */ /* 0x084fe2000000006a */
[----:B------:R-:W2:Y:S01]  /*26a70*/  LDL.64 R106, [R1+0xa8] ;  /* 0x0000a800016a7983 */ /* 0x000ea20000100a00 */
[----:B---3--:R-:W-:-:S03]  /*26a80*/  DFMA R4, R118, R134, R4 ;  /* 0x000000867604722b */ /* 0x008fc60000000004 */
[----:B------:R-:W3:Y:S01]  /*26a90*/  LDL.64 R104, [R1+0x80] ;  /* 0x0000800001687983 */ /* 0x000ee20000100a00 */
[----:B----4-:R-:W-:-:S03]  /*26aa0*/  DFMA R2, R2, R134, R138 ;  /* 0x000000860202722b */ /* 0x010fc6000000008a */
[----:B------:R0:W5:Y:S01]  /*26ab0*/  LDL.LU.64 R138, [R1+0x358] ;  /* 0x00035800018a7983 */ /* 0x0001620000300a00 */
[----:B------:R-:W-:-:S03]  /*26ac0*/  DFMA R6, R152, R134, R6 ;  /* 0x000000869806722b */ /* 0x000fc60000000006 */
[----:B------:R0:W5:Y:S01]  /*26ad0*/  LDL.LU.64 R118, [R1+0x350] ;  /* 0x0003500001767983 */ /* 0x0001620000300a00 */
[-C--:B------:R-:W-:Y:S02]  /*26ae0*/  DFMA R152, R100, R134.reuse, R102 ;  /* 0x000000866498722b */ /* 0x080fe40000000066 */
[-C--:B------:R-:W-:Y:S01]  /*26af0*/  DFMA R156, R116, R134.reuse, R156 ;  /* 0x00000086749c722b */ /* 0x080fe2000000009c */
[----:B------:R-:W4:Y:S01]  /*26b00*/  LDL.64 R102, [R1+0x58] ;  /* 0x0000580001667983 */ /* 0x000f220000100a00 */
[----:B------:R-:W-:-:S03]  /*26b10*/  DFMA R160, R114, R134, R160 ;  /* 0x0000008672a0722b */ /* 0x000fc600000000a0 */
[----:B------:R-:W4:Y:S04]  /*26b20*/  LDL.64 R100, [R1+0x38] ;  /* 0x0000380001647983 */ /* 0x000f280000100a00 */
[----:B------:R0:W5:Y:S04]  /*26b30*/  LDL.LU.64 R116, [R1+0x348] ;  /* 0x0003480001747983 */ /* 0x0001680000300a00 */
[----:B------:R0:W5:Y:S04]  /*26b40*/  LDL.LU.64 R114, [R1+0x340] ;  /* 0x0003400001727983 */ /* 0x0001680000300a00 */
[----:B------:R-:W4:Y:S01]  /*26b50*/  LDL.64 R134, [R1+0x138] ;  /* 0x0001380001867983 */ /* 0x000f220000100a00 */
[----:B------:R-:W-:-:S02]  /*26b60*/  DFMA R164, R112, R132, R164 ;  /* 0x0000008470a4722b */ /* 0x000fc400000000a4 */
[-C--:B------:R-:W-:Y:S01]  /*26b70*/  DFMA R2, R110, R132.reuse, R2 ;  /* 0x000000846e02722b */ /* 0x080fe20000000002 */
[----:B------:R0:W5:Y:S01]  /*26b80*/  LDL.LU.64 R112, [R1+0x338] ;  /* 0x0003380001707983 */ /* 0x0001620000300a00 */
[----:B------:R-:W-:-:S03]  /*26b90*/  DFMA R6, R108, R132, R6 ;  /* 0x000000846c06722b */ /* 0x000fc60000000006 */
[----:B------:R0:W5:Y:S01]  /*26ba0*/  LDL.LU.64 R110, [R1+0x330] ;  /* 0x00033000016e7983 */ /* 0x0001620000300a00 */
[-C--:B------:R-:W-:Y:S02]  /*26bb0*/  DFMA R160, R90, R132.reuse, R160 ;  /* 0x000000845aa0722b */ /* 0x080fe400000000a0 */
[----:B------:R-:W-:Y:S02]  /*26bc0*/  DFMA R162, R88, R132, R162 ;  /* 0x0000008458a2722b */ /* 0x000fe400000000a2 */
[----:B------:R-:W-:Y:S02]  /*26bd0*/  DFMA R136, R132, UR62, R136 ;  /* 0x0000003e84887c2b */ /* 0x000fe40008000088 */
[-C--:B------:R-:W-:Y:S02]  /*26be0*/  DFMA R6, R84, R130.reuse, R6 ;  /* 0x000000825406722b */ /* 0x080fe40000000006 */
[-C--:B------:R-:W-:Y:S02]  /*26bf0*/  DFMA R160, R78, R130.reuse, R160 ;  /* 0x000000824ea0722b */ /* 0x080fe400000000a0 */
[----:B------:R-:W-:-:S02]  /*26c00*/  DFMA R162, R76, R130, R162 ;  /* 0x000000824ca2722b */ /* 0x000fc400000000a2 */
[----:B------:R-:W-:Y:S02]  /*26c10*/  DFMA R136, R130, UR64, R136 ;  /* 0x0000004082887c2b */ /* 0x000fe40008000088 */
[-C--:B--2---:R-:W-:Y:S02]  /*26c20*/  DFMA R152, R106, R132.reuse, R152 ;  /* 0x000000846a98722b */ /* 0x084fe40000000098 */
[-C--:B---3--:R-:W-:Y:S02]  /*26c30*/  DFMA R156, R104, R132.reuse, R156 ;  /* 0x00000084689c722b */ /* 0x088fe4000000009c */
[----:B----4-:R-:W-:Y:S01]  /*26c40*/  DFMA R4, R134, R132, R4 ;  /* 0x000000848604722b */ /* 0x010fe20000000004 */
[----:B------:R-:W2:Y:S04]  /*26c50*/  LDL.64 R134, [R1+0x30] ;  /* 0x0000300001867983 */ /* 0x000ea80000100a00 */
[----:B------:R0:W5:Y:S04]  /*26c60*/  LDL.LU.64 R108, [R1+0x328] ;  /* 0x00032800016c7983 */ /* 0x0001680000300a00 */
[----:B------:R0:W5:Y:S04]  /*26c70*/  LDL.LU.64 R106, [R1+0x320] ;  /* 0x00032000016a7983 */ /* 0x0001680000300a00 */
[----:B------:R0:W5:Y:S04]  /*26c80*/  LDL.LU.64 R104, [R1+0x318] ;  /* 0x0003180001687983 */ /* 0x0001680000300a00 */
[----:B------:R-:W3:Y:S01]  /*26c90*/  LDL.64 R132, [R1+0x50] ;  /* 0x0000500001847983 */ /* 0x000ee20000100a00 */
[----:B------:R-:W-:-:S02]  /*26ca0*/  DFMA R164, R102, R130, R164 ;  /* 0x0000008266a4722b */ /* 0x000fc400000000a4 */
[-C--:B------:R-:W-:Y:S01]  /*26cb0*/  DFMA R2, R100, R130.reuse, R2 ;  /* 0x000000826402722b */ /* 0x080fe20000000002 */
[----:B------:R0:W5:Y:S01]  /*26cc0*/  LDL.LU.64 R102, [R1+0x310] ;  /* 0x0003100001667983 */ /* 0x0001620000300a00 */
[-C--:B------:R-:W-:Y:S02]  /*26cd0*/  DFMA R4, R86, R130.reuse, R4 ;  /* 0x000000825604722b */ /* 0x080fe40000000004 */
[-C--:B------:R-:W-:Y:S01]  /*26ce0*/  DFMA R152, R82, R130.reuse, R152 ;  /* 0x000000825298722b */ /* 0x080fe20000000098 */
[----:B------:R0:W5:Y:S01]  /*26cf0*/  LDL.LU.64 R100, [R1+0x308] ;  /* 0x0003080001647983 */ /* 0x0001620000300a00 */
[----:B------:R-:W-:-:S03]  /*26d00*/  DFMA R156, R80, R130, R156 ;  /* 0x00000082509c722b */ /* 0x000fc6000000009c */
[----:B------:R-:W4:Y:S01]  /*26d10*/  LDL.64 R130, [R1+0x1c0] ;  /* 0x0001c00001827983 */ /* 0x000f220000100a00 */
[----:B------:R-:W-:Y:S02]  /*26d20*/  DFMA R136, R128, UR66, R136 ;  /* 0x0000004280887c2b */ /* 0x000fe40008000088 */
[-C--:B------:R-:W-:Y:S02]  /*26d30*/  DFMA R162, R64, R128.reuse, R162 ;  /* 0x0000008040a2722b */ /* 0x080fe400000000a2 */
[----:B------:R-:W-:-:S04]  /*26d40*/  DFMA R160, R66, R128, R160 ;  /* 0x0000008042a0722b */ /* 0x000fc800000000a0 */
[C---:B------:R-:W-:Y:S02]  /*26d50*/  DFMA R136, R126.reuse, UR68, R136 ;  /* 0x000000447e887c2b */ /* 0x040fe40008000088 */
[----:B------:R-:W-:Y:S02]  /*26d60*/  DFMA R162, R126, UR20, R162 ;  /* 0x000000147ea27c2b */ /* 0x000fe400080000a2 */
[----:B------:R-:W-:-:S04]  /*26d70*/  DFMA R156, R68, R128, R156 ;  /* 0x00000080449c722b */ /* 0x000fc8000000009c */
[----:B------:R-:W-:Y:S02]  /*26d80*/  DFMA R136, R124, UR70, R136 ;  /* 0x000000467c887c2b */ /* 0x000fe40008000088 */
[----:B------:R-:W-:Y:S02]  /*26d90*/  DFMA R160, R50, R126, R160 ;  /* 0x0000007e32a0722b */ /* 0x000fe400000000a0 */
[----:B------:R-:W-:Y:S02]  /*26da0*/  DFMA R162, R124, UR22, R162 ;  /* 0x000000167ca27c2b */ /* 0x000fe400080000a2 */
[----:B------:R-:W-:Y:S02]  /*26db0*/  DFMA R152, R70, R128, R152 ;  /* 0x000000804698722b */ /* 0x000fe40000000098 */
[----:B------:R-:W-:Y:S02]  /*26dc0*/  DFMA R136, R122, UR72, R136 ;  /* 0x000000487a887c2b */ /* 0x000fe40008000088 */
[----:B------:R-:W-:-:S02]  /*26dd0*/  DFMA R156, R52, R126, R156 ;  /* 0x0000007e349c722b */ /* 0x000fc4000000009c */
[----:B------:R-:W-:Y:S02]  /*26de0*/  DFMA R160, R36, R124, R160 ;  /* 0x0000007c24a0722b */ /* 0x000fe400000000a0 */
[----:B------:R-:W-:Y:S02]  /*26df0*/  DFMA R6, R72, R128, R6 ;  /* 0x000000804806722b */ /* 0x000fe40000000006 */
[----:B------:R-:W-:Y:S02]  /*26e00*/  DFMA R162, R122, UR24, R162 ;  /* 0x000000187aa27c2b */ /* 0x000fe400080000a2 */
[----:B------:R-:W-:Y:S02]  /*26e10*/  DFMA R152, R54, R126, R152 ;  /* 0x0000007e3698722b */ /* 0x000fe40000000098 */
[----:B------:R-:W-:Y:S02]  /*26e20*/  DADD R136, R136, -UR74 ;  /* 0x8000004a88887e29 */ /* 0x000fe40008000000 */
[----:B------:R-:W-:-:S02]  /*26e30*/  DFMA R156, R38, R124, R156 ;  /* 0x0000007c269c722b */ /* 0x000fc4000000009c */
[----:B------:R-:W-:Y:S02]  /*26e40*/  DFMA R4, R74, R128, R4 ;  /* 0x000000804a04722b */ /* 0x000fe40000000004 */
[----:B------:R-:W-:Y:S02]  /*26e50*/  DFMA R160, R22, R122, R160 ;  /* 0x0000007a16a0722b */ /* 0x000fe400000000a0 */
[----:B------:R-:W-:Y:S02]  /*26e60*/  DFMA R6, R56, R126, R6 ;  /* 0x0000007e3806722b */ /* 0x000fe40000000006 */
[----:B------:R-:W-:Y:S02]  /*26e70*/  DADD R162, R162, -UR26 ;  /* 0x8000001aa2a27e29 */ /* 0x000fe40008000000 */
[----:B------:R-:W-:Y:S02]  /*26e80*/  DFMA R152, R40, R124, R152 ;  /* 0x0000007c2898722b */ /* 0x000fe40000000098 */
[----:B------:R-:W-:-:S02]  /*26e90*/  DSETP.LT.AND P0, PT, |R136|, UR76, !P0 ;  /* 0x0000004c88007e2a */ /* 0x000fc4000c701200 */
[----:B------:R-:W-:Y:S02]  /*26ea0*/  DFMA R156, R24, R122, R156 ;  /* 0x0000007a189c722b */ /* 0x000fe4000000009c */
[----:B------:R-:W-:Y:S02]  /*26eb0*/  DFMA R4, R58, R126, R4 ;  /* 0x0000007e3a04722b */ /* 0x000fe40000000004 */
[----:B------:R-:W-:Y:S02]  /*26ec0*/  DADD R160, -R20, R160 ;  /* 0x0000000014a07229 */ /* 0x000fe400000001a0 */
[----:B------:R-:W-:Y:S02]  /*26ed0*/  DFMA R6, R42, R124, R6 ;  /* 0x0000007c2a06722b */ /* 0x000fe40000000006 */
[----:B------:R-:W-:Y:S02]  /*26ee0*/  DSETP.LT.AND P0, PT, |R162|, UR28, P0 ;  /* 0x0000001ca2007e2a */ /* 0x000fe40008701200 */
[----:B------:R-:W-:-:S02]  /*26ef0*/  DFMA R152, R26, R122, R152 ;  /* 0x0000007a1a98722b */ /* 0x000fc40000000098 */
[----:B------:R-:W-:Y:S02]  /*26f00*/  DADD R156, -R18, R156 ;  /* 0x00000000129c7229 */ /* 0x000fe4000000019c */
[----:B------:R-:W-:Y:S02]  /*26f10*/  DFMA R4, R44, R124, R4 ;  /* 0x0000007c2c04722b */ /* 0x000fe40000000004 */
[----:B------:R-:W-:Y:S02]  /*26f20*/  DSETP.LT.AND P0, PT, |R160|, UR18, P0 ;  /* 0x00000012a0007e2a */ /* 0x000fe40008701200 */
[----:B------:R-:W-:Y:S02]  /*26f30*/  DFMA R6, R28, R122, R6 ;  /* 0x0000007a1c06722b */ /* 0x000fe40000000006 */
[----:B------:R-:W-:Y:S02]  /*26f40*/  DADD R152, -R16, R152 ;  /* 0x0000000010987229 */ /* 0x000fe40000000198 */
[----:B------:R-:W-:-:S02]  /*26f50*/  DSETP.LT.AND P0, PT, |R156|, UR16, P0 ;  /* 0x000000109c007e2a */ /* 0x000fc40008701200 */
[----:B------:R-:W-:Y:S02]  /*26f60*/  DFMA R4, R30, R122, R4 ;  /* 0x0000007a1e04722b */ /* 0x000fe40000000004 */
[----:B------:R-:W-:Y:S02]  /*26f70*/  DADD R6, -R14, R6 ;  /* 0x000000000e067229 */ /* 0x000fe40000000106 */
[----:B------:R-:W-:-:S04]  /*26f80*/  DSETP.LT.AND P0, PT, |R152|, UR14, P0 ;  /* 0x0000000e98007e2a */ /* 0x000fc80008701200 */
[----:B------:R-:W-:Y:S02]  /*26f90*/  DADD R4, -R12, R4 ;  /* 0x000000000c047229 */ /* 0x000fe40000000104 */
[----:B------:R-:W-:-:S06]  /*26fa0*/  DSETP.LT.AND P0, PT, |R6|, UR10, P0 ;  /* 0x0000000a06007e2a */ /* 0x000fcc0008701200 */
[----:B------:R-:W-:Y:S01]  /*26fb0*/  DSETP.LT.AND P0, PT, |R4|, UR8, P0 ;  /* 0x0000000804007e2a */ /* 0x000fe20008701200 */
[----:B------:R-:W-:Y:S01]  /*26fc0*/  LOP3.LUT R0, R0, 0xfffffffb, RZ, 0xc0, !PT ;  /* 0xfffffffb00007812 */ /* 0x000fe200078ec0ff */
[----:B------:R-:W-:Y:S01]  /*26fd0*/  BSSY.RECONVERGENT B0, `(.L_x_428) ;  /* 0x0000037000007945 */ /* 0x000fe20003800200 */
[----:B--2---:R-:W-:-:S08]  /*26fe0*/  DFMA R2, R134, R128, R2 ;  /* 0x000000808602722b */ /* 0x004fd00000000002 */
[----:B------:R-:W-:Y:S02]  /*26ff0*/  DFMA R2, R60, R126, R2 ;  /* 0x0000007e3c02722b */ /* 0x000fe40000000002 */
[----:B---3--:R-:W-:-:S06]  /*27000*/  DFMA R164, R132, R128, R164 ;  /* 0x0000008084a4722b */ /* 0x008fcc00000000a4 */
[----:B------:R-:W-:Y:S02]  /*27010*/  DFMA R2, R46, R124, R2 ;  /* 0x0000007c2e02722b */ /* 0x000fe40000000002 */
[----:B------:R-:W-:-:S06]  /*27020*/  DFMA R164, R62, R126, R164 ;  /* 0x0000007e3ea4722b */ /* 0x000fcc00000000a4 */
[----:B------:R-:W-:Y:S02]  /*27030*/  DFMA R2, R32, R122, R2 ;  /* 0x0000007a2002722b */ /* 0x000fe40000000002 */
[----:B------:R-:W-:-:S06]  /*27040*/  DFMA R164, R48, R124, R164 ;  /* 0x0000007c30a4722b */ /* 0x000fcc00000000a4 */
[----:B------:R-:W-:Y:S02]  /*27050*/  DADD R2, -R10, R2 ;  /* 0x000000000a027229 */ /* 0x000fe40000000102 */
[----:B------:R-:W-:-:S06]  /*27060*/  DFMA R164, R34, R122, R164 ;  /* 0x0000007a22a4722b */ /* 0x000fcc00000000a4 */
[----:B------:R-:W-:Y:S02]  /*27070*/  DSETP.LT.AND P0, PT, |R2|, UR6, P0 ;  /* 0x0000000602007e2a */ /* 0x000fe40008701200 */
[----:B------:R-:W-:Y:S01]  /*27080*/  DADD R164, -R8, R164 ;  /* 0x0000000008a47229 */ /* 0x000fe200000001a4 */
[----:B----4-:R-:W-:-:S07]  /*27090*/  LOP3.LUT R2, R131, R121, RZ, 0xfc, !PT ;  /* 0x0000007983027212 */ /* 0x010fce00078efcff */
[----:B------:R-:W-:Y:S01]  /*270a0*/  DSETP.LT.AND P1, PT, |R164|, UR4, P0 ;  /* 0x00000004a4007e2a */ /* 0x000fe20008721200 */
        /* <DEDUP_REMOVED lines=26> */
.L_x_429:
        /* <DEDUP_REMOVED lines=15> */
.L_x_430:
[----:B------:R-:W-:Y:S05]  /*27340*/  BSYNC.RECONVERGENT B0 ;  /* 0x0000000000007941 */ /* 0x000fea0003800200 */
.L_x_428:
        /* <DEDUP_REMOVED lines=31> */
.L_x_432:
        /* <DEDUP_REMOVED lines=16> */
.L_x_433:
[----:B------:R-:W-:Y:S05]  /*27640*/  BSYNC.RECONVERGENT B0 ;  /* 0x0000000000007941 */ /* 0x000fea0003800200 */
.L_x_431:
        /* <DEDUP_REMOVED lines=31> */
.L_x_435:
        /* <DEDUP_REMOVED lines=16> */
.L_x_436:
[----:B------:R-:W-:Y:S05]  /*27940*/  BSYNC.RECONVERGENT B0 ;  /* 0x0000000000007941 */ /* 0x000fea0003800200 */
.L_x_434:
        /* <DEDUP_REMOVED lines=32> */
.L_x_438:
        /* <DEDUP_REMOVED lines=16> */
.L_x_439:
[----:B------:R-:W-:Y:S05]  /*27c50*/  BSYNC.RECONVERGENT B0 ;  /* 0x0000000000007941 */ /* 0x000fea0003800200 */
.L_x_437:
        /* <DEDUP_REMOVED lines=32> */
.L_x_441:
        /* <DEDUP_REMOVED lines=16> */
.L_x_442:
[----:B------:R-:W-:Y:S05]  /*27f60*/  BSYNC.RECONVERGENT B0 ;  /* 0x0000000000007941 */ /* 0x000fea0003800200 */
.L_x_440:
        /* <DEDUP_REMOVED lines=33> */
.L_x_444:
        /* <DEDUP_REMOVED lines=16> */
.L_x_445:
[----:B------:R-:W-:Y:S05]  /*28280*/  BSYNC.RECONVERGENT B0 ;  /* 0x0000000000007941 */ /* 0x000fea0003800200 */
.L_x_443:
        /* <DEDUP_REMOVED lines=31> */
.L_x_447:
        /* <DEDUP_REMOVED lines=16> */
.L_x_448:
[----:B------:R-:W-:Y:S05]  /*28580*/  BSYNC.RECONVERGENT B0 ;  /* 0x0000000000007941 */ /* 0x000fea0003800200 */
.L_x_446:
        /* <DEDUP_REMOVED lines=32> */
.L_x_450:
        /* <DEDUP_REMOVED lines=16> */
.L_x_451:
[----:B------:R-:W-:Y:S05]  /*28890*/  BSYNC.RECONVERGENT B0 ;  /* 0x0000000000007941 */ /* 0x000fea0003800200 */
.L_x_449:
        /* <DEDUP_REMOVED lines=32> */
.L_x_453:
        /* <DEDUP_REMOVED lines=15> */
.L_x_454:
[----:B------:R-:W-:Y:S05]  /*28b90*/  BSYNC.RECONVERGENT B0 ;  /* 0x0000000000007941 */ /* 0x000fea0003800200 */
.L_x_452:
        /* <DEDUP_REMOVED lines=30> */
.L_x_456:
[----:B------:R-:W-:Y:S01]  /*28d80*/  MOV R3, R5 ;  /* 0x0000000500037202 */ /* 0x000fe20000000f00 */
[----:B------:R-:W-:Y:S01]  /*28d90*/  IMAD.MOV.U32 R6, RZ, RZ, R100 ;  /* 0x000000ffff067224 */ /* 0x000fe200078e0064 */
[----:B------:R-:W-:Y:S01]  /*28da0*/  MOV R2, 0x28dd0 ;  /* 0x00028dd000027802 */ /* 0x000fe20000000f00 */
[----:B------:R-:W-:-:S07]  /*28db0*/  IMAD.MOV.U32 R5, RZ, RZ, R101 ;  /* 0x000000ffff057224 */ /* 0x000fce00078e0065 */
[----:B------:R-:W-:Y:S05]  /*28dc0*/  CALL.REL.NOINC `($__internal_1_$__cuda_sm20_rem_s64) ;  /* 0x000005fc00447944 */ /* 0x000fea0003c00000 */
[----:B------:R-:W-:-:S07]  /*28dd0*/  MOV R5, R3 ;  /* 0x0000000300057202 */ /* 0x000fce0000000f00 */
.L_x_457:
[----:B------:R-:W-:Y:S05]  /*28de0*/  BSYNC.RECONVERGENT B0 ;  /* 0x0000000000007941 */ /* 0x000fea0003800200 */
.L_x_455:
        /* <DEDUP_REMOVED lines=216> */
.L_x_459:
        /* <DEDUP_REMOVED lines=15> */
.L_x_460:
[----:B------:R-:W-:Y:S05]  /*29c60*/  BSYNC.RECONVERGENT B0 ;  /* 0x0000000000007941 */ /* 0x000fea0003800200 */
.L_x_458:
        /* <DEDUP_REMOVED lines=31> */
.L_x_462:
        /* <DEDUP_REMOVED lines=16> */
.L_x_463:
[----:B------:R-:W-:Y:S05]  /*29f60*/  BSYNC.RECONVERGENT B0 ;  /* 0x0000000000007941 */ /* 0x000fea0003800200 */
.L_x_461:
        /* <DEDUP_REMOVED lines=31> */
.L_x_465:
        /* <DEDUP_REMOVED lines=16> */
.L_x_466:
[----:B------:R-:W-:Y:S05]  /*2a260*/  BSYNC.RECONVERGENT B0 ;  /* 0x0000000000007941 */ /* 0x000fea0003800200 */
.L_x_464:
        /* <DEDUP_REMOVED lines=32> */
.L_x_468:
        /* <DEDUP_REMOVED lines=16> */
.L_x_469:
[----:B------:R-:W-:Y:S05]  /*2a570*/  BSYNC.RECONVERGENT B0 ;  /* 0x0000000000007941 */ /* 0x000fea0003800200 */
.L_x_467:
        /* <DEDUP_REMOVED lines=32> */
.L_x_471:
        /* <DEDUP_REMOVED lines=16> */
.L_x_472:
[----:B------:R-:W-:Y:S05]  /*2a880*/  BSYNC.RECONVERGENT B0 ;  /* 0x0000000000007941 */ /* 0x000fea0003800200 */
.L_x_470:
        /* <DEDUP_REMOVED lines=33> */
.L_x_474:
        /* <DEDUP_REMOVED lines=16> */
.L_x_475:
[----:B------:R-:W-:Y:S05]  /*2aba0*/  BSYNC.RECONVERGENT B0 ;  /* 0x0000000000007941 */ /* 0x000fea0003800200 */
.L_x_473:
        /* <DEDUP_REMOVED lines=31> */
.L_x_477:
        /* <DEDUP_REMOVED lines=16> */
.L_x_478:
[----:B------:R-:W-:Y:S05]  /*2aea0*/  BSYNC.RECONVERGENT B0 ;  /* 0x0000000000007941 */ /* 0x000fea0003800200 */
.L_x_476:
        /* <DEDUP_REMOVED lines=32> */
.L_x_480:
        /* <DEDUP_REMOVED lines=16> */
.L_x_481:
[----:B------:R-:W-:Y:S05]  /*2b1b0*/  BSYNC.RECONVERGENT B0 ;  /* 0x0000000000007941 */ /* 0x000fea0003800200 */
.L_x_479:
        /* <DEDUP_REMOVED lines=32> */
.L_x_483:
        /* <DEDUP_REMOVED lines=15> */
.L_x_484:
[----:B------:R-:W-:Y:S05]  /*2b4b0*/  BSYNC.RECONVERGENT B0 ;  /* 0x0000000000007941 */ /* 0x000fea0003800200 */
.L_x_482:
        /* <DEDUP_REMOVED lines=30> */
.L_x_486:
[----:B------:R-:W-:Y:S01]  /*2b6a0*/  MOV R3, R5 ;  /* 0x0000000500037202 */ /* 0x000fe20000000f00 */
[----:B------:R-:W-:Y:S01]  /*2b6b0*/  IMAD.MOV.U32 R6, RZ, RZ, R100 ;  /* 0x000000ffff067224 */ /* 0x000fe200078e0064 */
[----:B------:R-:W-:Y:S01]  /*2b6c0*/  MOV R2, 0x2b6f0 ;  /* 0x0002b6f000027802 */ /* 0x000fe20000000f00 */
[----:B------:R-:W-:-:S07]  /*2b6d0*/  IMAD.MOV.U32 R5, RZ, RZ, R101 ;  /* 0x000000ffff057224 */ /* 0x000fce00078e0065 */
[----:B------:R-:W-:Y:S05]  /*2b6e0*/  CALL.REL.NOINC `($__internal_1_$__cuda_sm20_rem_s64) ;  /* 0x000005d000fc7944 */ /* 0x000fea0003c00000 */
[----:B------:R-:W-:-:S07]  /*2b6f0*/  MOV R5, R3 ;  /* 0x0000000300057202 */ /* 0x000fce0000000f00 */
.L_x_487:
[----:B------:R-:W-:Y:S05]  /*2b700*/  BSYNC.RECONVERGENT B0 ;  /* 0x0000000000007941 */ /* 0x000fea0003800200 */
.L_x_485:
        /* <DEDUP_REMOVED lines=216> */
.L_x_489:
        /* <DEDUP_REMOVED lines=15> */
.L_x_490:
[----:B------:R-:W-:Y:S05]  /*2c580*/  BSYNC.RECONVERGENT B0 ;  /* 0x0000000000007941 */ /* 0x000fea0003800200 */
.L_x_488:
        /* <DEDUP_REMOVED lines=31> */
.L_x_492:
        /* <DEDUP_REMOVED lines=16> */
.L_x_493:
[----:B------:R-:W-:Y:S05]  /*2c880*/  BSYNC.RECONVERGENT B0 ;  /* 0x0000000000007941 */ /* 0x000fea0003800200 */
.L_x_491:
        /* <DEDUP_REMOVED lines=31> */
.L_x_495:
        /* <DEDUP_REMOVED lines=16> */
.L_x_496:
[----:B------:R-:W-:Y:S05]  /*2cb80*/  BSYNC.RECONVERGENT B0 ;  /* 0x0000000000007941 */ /* 0x000fea0003800200 */
.L_x_494:
        /* <DEDUP_REMOVED lines=32> */
.L_x_498:
        /* <DEDUP_REMOVED lines=16> */
.L_x_499:
[----:B------:R-:W-:Y:S05]  /*2ce90*/  BSYNC.RECONVERGENT B0 ;  /* 0x0000000000007941 */ /* 0x000fea0003800200 */
.L_x_497:
        /* <DEDUP_REMOVED lines=32> */
.L_x_501:
        /* <DEDUP_REMOVED lines=16> */
.L_x_502:
[----:B------:R-:W-:Y:S05]  /*2d1a0*/  BSYNC.RECONVERGENT B0 ;  /* 0x0000000000007941 */ /* 0x000fea0003800200 */
.L_x_500:
        /* <DEDUP_REMOVED lines=33> */
.L_x_504:
        /* <DEDUP_REMOVED lines=16> */
.L_x_505:
[----:B------:R-:W-:Y:S05]  /*2d4c0*/  BSYNC.RECONVERGENT B0 ;  /* 0x0000000000007941 */ /* 0x000fea0003800200 */
.L_x_503:
        /* <DEDUP_REMOVED lines=31> */
.L_x_507:
        /* <DEDUP_REMOVED lines=16> */
.L_x_508:
[----:B------:R-:W-:Y:S05]  /*2d7c0*/  BSYNC.RECONVERGENT B0 ;  /* 0x0000000000007941 */ /* 0x000fea0003800200 */
.L_x_506:
        /* <DEDUP_REMOVED lines=32> */
.L_x_510:
        /* <DEDUP_REMOVED lines=16> */
.L_x_511:
[----:B------:R-:W-:Y:S05]  /*2dad0*/  BSYNC.RECONVERGENT B0 ;  /* 0x0000000000007941 */ /* 0x000fea0003800200 */
.L_x_509:
        /* <DEDUP_REMOVED lines=32> */
.L_x_513:
        /* <DEDUP_REMOVED lines=15> */
.L_x_514:
[----:B------:R-:W-:Y:S05]  /*2ddd0*/  BSYNC.RECONVERGENT B0 ;  /* 0x0000000000007941 */ /* 0x000fea0003800200 */
.L_x_512:
        /* <DEDUP_REMOVED lines=30> */
.L_x_516:
[----:B------:R-:W-:Y:S01]  /*2dfc0*/  MOV R3, R5 ;  /* 0x0000000500037202 */ /* 0x000fe20000000f00 */
[----:B------:R-:W-:Y:S01]  /*2dfd0*/  IMAD.MOV.U32 R6, RZ, RZ, R100 ;  /* 0x000000ffff067224 */ /* 0x000fe200078e0064 */
[----:B------:R-:W-:Y:S01]  /*2dfe0*/  MOV R2, 0x2e010 ;  /* 0x0002e01000027802 */ /* 0x000fe20000000f00 */
[----:B------:R-:W-:-:S07]  /*2dff0*/  IMAD.MOV.U32 R5, RZ, RZ, R101 ;  /* 0x000000ffff057224 */ /* 0x000fce00078e0065 */
[----:B------:R-:W-:Y:S05]  /*2e000*/  CALL.REL.NOINC `($__internal_1_$__cuda_sm20_rem_s64) ;  /* 0x000005a800b47944 */ /* 0x000fea0003c00000 */
[----:B------:R-:W-:-:S07]  /*2e010*/  MOV R5, R3 ;  /* 0x0000000300057202 */ /* 0x000fce0000000f00 */
.L_x_517:
[----:B------:R-:W-:Y:S05]  /*2e020*/  BSYNC.RECONVERGENT B0 ;  /* 0x0000000000007941 */ /* 0x000fea0003800200 */
.L_x_515:
        /* <DEDUP_REMOVED lines=216> */
.L_x_519:
        /* <DEDUP_REMOVED lines=15> */
.L_x_520:
[----:B------:R-:W-:Y:S05]  /*2eea0*/  BSYNC.RECONVERGENT B0 ;  /* 0x0000000000007941 */ /* 0x000fea0003800200 */
.L_x_518:
        /* <DEDUP_REMOVED lines=31> */
.L_x_522:
        /* <DEDUP_REMOVED lines=16> */
.L_x_523:
[----:B------:R-:W-:Y:S05]  /*2f1a0*/  BSYNC.RECONVERGENT B0 ;  /* 0x0000000000007941 */ /* 0x000fea0003800200 */
.L_x_521:
        /* <DEDUP_REMOVED lines=31> */
.L_x_525:
        /* <DEDUP_REMOVED lines=16> */
.L_x_526:
[----:B------:R-:W-:Y:S05]  /*2f4a0*/  BSYNC.RECONVERGENT B0 ;  /* 0x0000000000007941 */ /* 0x000fea0003800200 */
.L_x_524:
        /* <DEDUP_REMOVED lines=32> */
.L_x_528:
        /* <DEDUP_REMOVED lines=16> */
.L_x_529:
[----:B------:R-:W-:Y:S05]  /*2f7b0*/  BSYNC.RECONVERGENT B0 ;  /* 0x0000000000007941 */ /* 0x000fea0003800200 */
.L_x_527:
        /* <DEDUP_REMOVED lines=32> */
.L_x_531:
        /* <DEDUP_REMOVED lines=16> */
.L_x_532:
[----:B------:R-:W-:Y:S05]  /*2fac0*/  BSYNC.RECONVERGENT B0 ;  /* 0x0000000000007941 */ /* 0x000fea0003800200 */
.L_x_530:
        /* <DEDUP_REMOVED lines=13> */
[----:B0-----:R-:W-:-:S06]  /*2fba0*/  IADD3 R2, PT, PT, R2, 0xffffffe, RZ ;  /* 0x0ffffffe02027810 */ /* 0x001fcc0007ffe0ff */
        /* <DEDUP_REMOVED lines=12> */
[----:B------:R-:W-:Y:S02]  /*2fc70*/  ISETP.GE.U32.AND P0, PT, R2, R110, PT ;  /* 0x0000006e0200720c */ /* 0x000fe40003f06070 */
[----:B------:R-:W-:-:S11]  /*2fc80*/  MOV R2, RZ ;  /* 0x000000ff00027202 */ /* 0x000fd60000000f00 */
[----:B------:R-:W-:Y:S02]  /*2fc90*/  @P0 IADD3 R134, PT, PT, R134, 0x1, RZ ;  /* 0x0000000186860810 */ /* 0x000fe40007ffe0ff */
[----:B------:R-:W-:-:S05]  /*2fca0*/  @!P1 LOP3.LUT R134, RZ, R110, RZ, 0x33, !PT ;  /* 0x0000006eff869212 */ /* 0x000fca00078e33ff */
[----:B------:R-:W-:-:S04]  /*2fcb0*/  IMAD.MOV R6, RZ, RZ, -R134 ;  /* 0x000000ffff067224 */ /* 0x000fc800078e0a86 */
[----:B------:R-:W-:Y:S01]  /*2fcc0*/  IMAD R6, R110, R6, R132 ;  /* 0x000000066e067224 */ /* 0x000fe200078e0284 */
[----:B------:R-:W-:Y:S06]  /*2fcd0*/  BRA `(.L_x_535) ;  /* 0x0000000000407947 */ /* 0x000fec0003800000 */
.L_x_534:
[----:B------:R-:W-:Y:S01]  /*2fce0*/  MOV R6, R132 ;  /* 0x0000008400067202 */ /* 0x000fe20000000f00 */
[----:B------:R-:W-:Y:S01]  /*2fcf0*/  IMAD.MOV.U32 R5, RZ, RZ, R133 ;  /* 0x000000ffff057224 */ /* 0x000fe200078e0085 */
[----:B------:R-:W-:Y:S01]  /*2fd00*/  MOV R4, R110 ;  /* 0x0000006e00047202 */ /* 0x000fe20000000f00 */
[----:B------:R-:W-:Y:S01]  /*2fd10*/  IMAD.MOV.U32 R3, RZ, RZ, R111 ;  /* 0x000000ffff037224 */ /* 0x000fe200078e006f */
[----:B------:R-:W-:-:S07]  /*2fd20*/  MOV R2, 0x2fd40 ;  /* 0x0002fd4000027802 */ /* 0x000fce0000000f00 */
[----:B------:R-:W-:Y:S05]  /*2fd30*/  CALL.REL.NOINC `($__internal_0_$__cuda_sm20_div_s64) ;  /* 0x0000058800187944 */ /* 0x000fea0003c00000 */
[-C--:B------:R-:W-:Y:S01]  /*2fd40*/  IADD3 R2, P0, PT, RZ, -R4.reuse, RZ ;  /* 0x80000004ff027210 */ /* 0x080fe20007f1e0ff */
[----:B------:R-:W-:Y:S01]  /*2fd50*/  IMAD.MOV.U32 R6, RZ, RZ, R132 ;  /* 0x000000ffff067224 */ /* 0x000fe200078e0084 */
[----:B------:R-:W-:Y:S01]  /*2fd60*/  MOV R7, R133 ;  /* 0x0000008500077202 */ /* 0x000fe20000000f00 */
[----:B------:R-:W-:Y:S01]  /*2fd70*/  IMAD.MOV.U32 R135, RZ, RZ, R3 ;  /* 0x000000ffff877224 */ /* 0x000fe200078e0003 */
[----:B------:R-:W-:Y:S02]  /*2fd80*/  IADD3.X R5, PT, PT, RZ, ~R3, RZ, P0, !PT ;  /* 0x80000003ff057210 */ /* 0x000fe400007fe4ff */
[----:B------:R-:W-:Y:S01]  /*2fd90*/  MOV R134, R4 ;  /* 0x0000000400867202 */ /* 0x000fe20000000f00 */
[----:B------:R-:W-:-:S04]  /*2fda0*/  IMAD.WIDE.U32 R6, R110, R2, R6 ;  /* 0x000000026e067225 */ /* 0x000fc800078e0006 */
[----:B------:R-:W-:-:S04]  /*2fdb0*/  IMAD R5, R5, R110, RZ ;  /* 0x0000006e05057224 */ /* 0x000fc800078e02ff */
[----:B------:R-:W-:-:S04]  /*2fdc0*/  IMAD R2, R111, R2, R5 ;  /* 0x000000026f027224 */ /* 0x000fc800078e0205 */
[----:B------:R-:W-:-:S07]  /*2fdd0*/  IMAD.IADD R2, R2, 0x1, R7 ;  /* 0x0000000102027824 */ /* 0x000fce00078e0207 */
.L_x_535:
[----:B------:R-:W-:Y:S05]  /*2fde0*/  BSYNC.RECONVERGENT B0 ;  /* 0x0000000000007941 */ /* 0x000fea0003800200 */
.L_x_533:
        /* <DEDUP_REMOVED lines=31> */
.L_x_537:
        /* <DEDUP_REMOVED lines=16> */
.L_x_538:
[----:B------:R-:W-:Y:S05]  /*300e0*/  BSYNC.RECONVERGENT B0 ;  /* 0x0000000000007941 */ /* 0x000fea0003800200 */
.L_x_536:
        /* <DEDUP_REMOVED lines=32> */
.L_x_540:
        /* <DEDUP_REMOVED lines=16> */
.L_x_541:
[----:B------:R-:W-:Y:S05]  /*303f0*/  BSYNC.RECONVERGENT B0 ;  /* 0x0000000000007941 */ /* 0x000fea0003800200 */
.L_x_539:
        /* <DEDUP_REMOVED lines=32> */
.L_x_543:
        /* <DEDUP_REMOVED lines=8> */
[----:B------:R-:W-:Y:S02]  /*30680*/  MOV R7, R153 ;  /* 0x0000009900077202 */ /* 0x000fe40000000f00 */
[----:B------:R-:W-:Y:S01]  /*30690*/  IADD3.X R5, PT, PT, RZ, ~R3, RZ, P0, !PT ;  /* 0x80000003ff057210 */ /* 0x000fe200007fe4ff */
[----:B------:R-:W-:-:S04]  /*306a0*/  IMAD.WIDE.U32 R6, R104, R2, R6 ;  /* 0x0000000268067225 */ /* 0x000fc800078e0006 */
[----:B------:R-:W-:-:S04]  /*306b0*/  IMAD R5, R5, R104, RZ ;  /* 0x0000006805057224 */ /* 0x000fc800078e02ff */
[----:B------:R-:W-:Y:S01]  /*306c0*/  IMAD R2, R105, R2, R5 ;  /* 0x0000000269027224 */ /* 0x000fe200078e0205 */
[----:B------:R-:W-:-:S03]  /*306d0*/  MOV R5, R3 ;  /* 0x0000000300057202 */ /* 0x000fc60000000f00 */
[----:B------:R-:W-:-:S07]  /*306e0*/  IMAD.IADD R2, R2, 0x1, R7 ;  /* 0x0000000102027824 */ /* 0x000fce00078e0207 */
.L_x_544:
[----:B------:R-:W-:Y:S05]  /*306f0*/  BSYNC.RECONVERGENT B0 ;  /* 0x0000000000007941 */ /* 0x000fea0003800200 */
.L_x_542:
        /* <DEDUP_REMOVED lines=25> */
[----:B------:R-:W-:Y:S02]  /*30890*/  @P0 IADD3 R5, PT, PT, -R100, R5, RZ ;  /* 0x0000000564050210 */ /* 0x000fe40007ffe1ff */
[----:B------:R-:W-:-:S05]  /*308a0*/  @!P1 LOP3.LUT R5, RZ, R100, RZ, 0x33, !PT ;  /* 0x00000064ff059212 */ /* 0x000fca00078e33ff */
[----:B------:R-:W-:Y:S01]  /*308b0*/  IMAD.MOV.U32 R4, RZ, RZ, R5 ;  /* 0x000000ffff047224 */ /* 0x000fe200078e0005 */
[----:B------:R-:W-:Y:S01]  /*308c0*/  MOV R5, RZ ;  /* 0x000000ff00057202 */ /* 0x000fe20000000f00 */
[----:B------:R-:W-:Y:S06]  /*308d0*/  BRA `(.L_x_547) ;  /* 0x0000000000187947 */ /* 0x000fec0003800000 */
.L_x_546:
[----:B------:R-:W-:Y:S01]  /*308e0*/  IMAD.MOV.U32 R3, RZ, RZ, R5 ;  /* 0x000000ffff037224 */ /* 0x000fe200078e0005 */
[----:B------:R-:W-:Y:S01]  /*308f0*/  MOV R6, R100 ;  /* 0x0000006400067202 */ /* 0x000fe20000000f00 */
[----:B------:R-:W-:Y:S01]  /*30900*/  IMAD.MOV.U32 R5, RZ, RZ, R101 ;  /* 0x000000ffff057224 */ /* 0x000fe200078e0065 */
[----:B------:R-:W-:-:S07]  /*30910*/  MOV R2, 0x30930 ;  /* 0x0003093000027802 */ /* 0x000fce0000000f00 */
[----:B------:R-:W-:Y:S05]  /*30920*/  CALL.REL.NOINC `($__internal_1_$__cuda_sm20_rem_s64) ;  /* 0x00000580006c7944 */ /* 0x000fea0003c00000 */
[----:B------:R-:W-:-:S07]  /*30930*/  MOV R5, R3 ;  /* 0x0000000300057202 */ /* 0x000fce0000000f00 */
.L_x_547:
[----:B------:R-:W-:Y:S05]  /*30940*/  BSYNC.RECONVERGENT B0 ;  /* 0x0000000000007941 */ /* 0x000fea0003800200 */
.L_x_545:
        /* <DEDUP_REMOVED lines=194> */
[----:B------:R-:W-:-:S07]  /*31570*/  MOV R125, RZ ;  /* 0x000000ff007d7202 */ /* 0x000fce0000000f00 */
        /* <DEDUP_REMOVED lines=11> */
[----:B------:R-:W-:Y:S01]  /*31630*/  @P0 IMAD.IADD R2, R2, 0x1, -R120 ;  /* 0x0000000102020824 */ /* 0x000fe200078e0a78 */
[----:B------:R-:W-:-:S04]  /*31640*/  @P0 IADD3 R124, PT, PT, R124, 0x1, RZ ;  /* 0x000000017c7c0810 */ /* 0x000fc80007ffe0ff */
        /* <DEDUP_REMOVED lines=8> */
.L_x_549:
[----:B------:R-:W-:Y:S01]  /*316d0*/  IMAD.MOV.U32 R6, RZ, RZ, R130 ;  /* 0x000000ffff067224 */ /* 0x000fe200078e0082 */
[----:B------:R-:W-:Y:S01]  /*316e0*/  MOV R5, R131 ;  /* 0x0000008300057202 */ /* 0x000fe20000000f00 */
[----:B------:R-:W-:Y:S01]  /*316f0*/  IMAD.MOV.U32 R4, RZ, RZ, R120 ;  /* 0x000000ffff047224 */ /* 0x000fe200078e0078 */
[----:B------:R-:W-:Y:S02]  /*31700*/  MOV R3, R121 ;  /* 0x0000007900037202 */ /* 0x000fe40000000f00 */
[----:B------:R-:W-:-:S07]  /*31710*/  MOV R2, 0x31730 ;  /* 0x0003173000027802 */ /* 0x000fce0000000f00 */
[----:B-----5:R-:W-:Y:S05]  /*31720*/  CALL.REL.NOINC `($__internal_0_$__cuda_sm20_div_s64) ;  /* 0x0000056c009c7944 */ /* 0x020fea0003c00000 */
[----:B------:R-:W2:Y:S01]  /*31730*/  LDL.64 R122, [R1+0x1a0] ;  /* 0x0001a000017a7983 */ /* 0x000ea20000100a00 */
[----:B------:R-:W-:Y:S01]  /*31740*/  IADD3 R6, P0, PT, RZ, -R4, RZ ;  /* 0x80000004ff067210 */ /* 0x000fe20007f1e0ff */
[----:B------:R-:W-:Y:S01]  /*31750*/  IMAD.MOV.U32 R124, RZ, RZ, R4 ;  /* 0x000000ffff7c7224 */ /* 0x000fe200078e0004 */
[----:B------:R-:W-:-:S03]  /*31760*/  MOV R125, R3 ;  /* 0x00000003007d7202 */ /* 0x000fc60000000f00 */
[----:B------:R-:W-:-:S04]  /*31770*/  IMAD.X R2, RZ, RZ, ~R3, P0 ;  /* 0x000000ffff027224 */ /* 0x000fc800000e0e03 */
[----:B------:R-:W-:-:S04]  /*31780*/  IMAD R2, R2, R120, RZ ;  /* 0x0000007802027224 */ /* 0x000fc800078e02ff */
[-C--:B------:R-:W-:Y:S02]  /*31790*/  IMAD R2, R121, R6.reuse, R2 ;  /* 0x0000000679027224 */ /* 0x080fe400078e0202 */
[----:B--2---:R-:W-:-:S05]  /*317a0*/  IMAD.WIDE.U32 R6, R120, R6, R122 ;  /* 0x0000000678067225 */ /* 0x004fca00078e007a */
[----:B------:R-:W-:-:S07]  /*317b0*/  IADD3 R2, PT, PT, R2, R7, RZ ;  /* 0x0000000702027210 */ /* 0x000fce0007ffe0ff */
.L_x_550:
[----:B------:R-:W-:Y:S05]  /*317c0*/  BSYNC.RECONVERGENT B0 ;  /* 0x0000000000007941 */ /* 0x000fea0003800200 */
.L_x_548:
        /* <DEDUP_REMOVED lines=31> */
.L_x_552:
[----:B------:R-:W-:Y:S01]  /*319c0*/  IMAD.MOV.U32 R6, RZ, RZ, R124 ;  /* 0x000000ffff067224 */ /* 0x000fe200078e007c */
[----:B------:R-:W-:Y:S01]  /*319d0*/  MOV R5, R125 ;  /* 0x0000007d00057202 */ /* 0x000fe20000000f00 */
[----:B------:R-:W-:Y:S01]  /*319e0*/  IMAD.MOV.U32 R4, RZ, RZ, R118 ;  /* 0x000000ffff047224 */ /* 0x000fe200078e0076 */
[----:B------:R-:W-:Y:S02]  /*319f0*/  MOV R3, R119 ;  /* 0x0000007700037202 */ /* 0x000fe40000000f00 */
        /* <DEDUP_REMOVED lines=10> */
[----:B------:R-:W-:-:S05]  /*31aa0*/  IMAD R2, R119, R2, R5 ;  /* 0x0000000277027224 */ /* 0x000fca00078e0205 */
[----:B------:R-:W-:-:S07]  /*31ab0*/  IADD3 R2, PT, PT, R2, R7, RZ ;  /* 0x0000000702027210 */ /* 0x000fce0007ffe0ff */
.L_x_553:
[----:B------:R-:W-:Y:S05]  /*31ac0*/  BSYNC.RECONVERGENT B0 ;  /* 0x0000000000007941 */ /* 0x000fea0003800200 */
.L_x_551:
        /* <DEDUP_REMOVED lines=31> */
.L_x_555:
        /* <DEDUP_REMOVED lines=16> */
.L_x_556:
[----:B------:R-:W-:Y:S05]  /*31dc0*/  BSYNC.RECONVERGENT B0 ;  /* 0x0000000000007941 */ /* 0x000fea0003800200 */
.L_x_554:
[----:B------:R-:W2:Y:S01]  /*31dd0*/  LDL.64 R4, [R1] ;  /* 0x0000000001047983 */ /* 0x000ea20000100a00 */
        /* <DEDUP_REMOVED lines=31> */
.L_x_558:
        /* <DEDUP_REMOVED lines=16> */
.L_x_559:
[----:B------:R-:W-:Y:S05]  /*320d0*/  BSYNC.RECONVERGENT B0 ;  /* 0x0000000000007941 */ /* 0x000fea0003800200 */
.L_x_557:
        /* <DEDUP_REMOVED lines=32> */
.L_x_561:
        /* <DEDUP_REMOVED lines=16> */
.L_x_562:
[----:B------:R-:W-:Y:S05]  /*323e0*/  BSYNC.RECONVERGENT B0 ;  /* 0x0000000000007941 */ /* 0x000fea0003800200 */
.L_x_560:
        /* <DEDUP_REMOVED lines=33> */
.L_x_564:
        /* <DEDUP_REMOVED lines=16> */
.L_x_565:
[----:B------:R-:W-:Y:S05]  /*32700*/  BSYNC.RECONVERGENT B0 ;  /* 0x0000000000007941 */ /* 0x000fea0003800200 */
.L_x_563:
        /* <DEDUP_REMOVED lines=31> */
.L_x_567:
        /* <DEDUP_REMOVED lines=16> */
.L_x_568:
[----:B------:R-:W-:Y:S05]  /*32a00*/  BSYNC.RECONVERGENT B0 ;  /* 0x0000000000007941 */ /* 0x000fea0003800200 */
.L_x_566:
        /* <DEDUP_REMOVED lines=32> */
.L_x_570:
        /* <DEDUP_REMOVED lines=16> */
.L_x_571:
[----:B------:R-:W-:Y:S05]  /*32d10*/  BSYNC.RECONVERGENT B0 ;  /* 0x0000000000007941 */ /* 0x000fea0003800200 */
.L_x_569:
        /* <DEDUP_REMOVED lines=32> */
.L_x_573:
        /* <DEDUP_REMOVED lines=13> */
[----:B------:R-:W-:-:S03]  /*32ff0*/  IMAD.MOV.U32 R5, RZ, RZ, R3 ;  /* 0x000000ffff057224 */ /* 0x000fc600078e0003 */
[----:B------:R-:W-:-:S07]  /*33000*/  IADD3 R2, PT, PT, R2, R7, RZ ;  /* 0x0000000702027210 */ /* 0x000fce0007ffe0ff */
.L_x_574:
[----:B------:R-:W-:Y:S05]  /*33010*/  BSYNC.RECONVERGENT B0 ;  /* 0x0000000000007941 */ /* 0x000fea0003800200 */
.L_x_572:
        /* <DEDUP_REMOVED lines=25> */
[----:B------:R-:W-:-:S13]  /*331b0*/  ISETP.NE.U32.AND P0, PT, R100, RZ, PT ;  /* 0x000000ff6400720c */ /* 0x000fda0003f05070 */
[----:B------:R-:W-:-:S04]  /*331c0*/  @!P0 LOP3.LUT R5, RZ, R100, RZ, 0x33, !PT ;  /* 0x00000064ff058212 */ /* 0x000fc800078e33ff */
[----:B------:R-:W-:Y:S01]  /*331d0*/  MOV R4, R5 ;  /* 0x0000000500047202 */ /* 0x000fe20000000f00 */
[----:B------:R-:W-:Y:S01]  /*331e0*/  IMAD.MOV.U32 R5, RZ, RZ, RZ ;  /* 0x000000ffff057224 */ /* 0x000fe200078e00ff */
[----:B------:R-:W-:Y:S06]  /*331f0*/  BRA `(.L_x_577) ;  /* 0x0000000000187947 */ /* 0x000fec0003800000 */
.L_x_576:
[----:B------:R-:W-:Y:S01]  /*33200*/  MOV R3, R5 ;  /* 0x0000000500037202 */ /* 0x000fe20000000f00 */
[----:B------:R-:W-:Y:S01]  /*33210*/  IMAD.MOV.U32 R6, RZ, RZ, R100 ;  /* 0x000000ffff067224 */ /* 0x000fe200078e0064 */
[----:B------:R-:W-:Y:S02]  /*33220*/  MOV R5, R101 ;  /* 0x0000006500057202 */ /* 0x000fe40000000f00 */
[----:B------:R-:W-:-:S07]  /*33230*/  MOV R2, 0x33250 ;  /* 0x0003325000027802 */ /* 0x000fce0000000f00 */
[----:B------:R-:W-:Y:S05]  /*33240*/  CALL.REL.NOINC `($__internal_1_$__cuda_sm20_rem_s64) ;  /* 0x0000055800247944 */ /* 0x000fea0003c00000 */
[----:B------:R-:W-:-:S07]  /*33250*/  IMAD.MOV.U32 R5, RZ, RZ, R3 ;  /* 0x000000ffff057224 */ /* 0x000fce00078e0003 */
.L_x_577:
[----:B------:R-:W-:Y:S05]  /*33260*/  BSYNC.RECONVERGENT B0 ;  /* 0x0000000000007941 */ /* 0x000fea0003800200 */
.L_x_575:
        /* <DEDUP_REMOVED lines=190> */
[----:B0-----:R-:W-:Y:S05]  /*33e50*/  @P0 BRA `(.L_x_579) ;  /* 0x00000000005c0947 */ /* 0x001fea0003800000 */
        /* <DEDUP_REMOVED lines=14> */
[----:B------:R-:W-:-:S03]  /*33f40*/  @P0 VIADD R124, R124, 0x1 ;  /* 0x000000017c7c0836 */ /* 0x000fc60000000000 */
[----:B------:R-:W-:Y:S02]  /*33f50*/  ISETP.GE.U32.AND P0, PT, R2, R120, PT ;  /* 0x000000780200720c */ /* 0x000fe40003f06070 */
[----:B------:R-:W-:-:S11]  /*33f60*/  MOV R2, RZ ;  /* 0x000000ff00027202 */ /* 0x000fd60000000f00 */
[----:B------:R-:W-:Y:S02]  /*33f70*/  @P0 IADD3 R124, PT, PT, R124, 0x1, RZ ;  /* 0x000000017c7c0810 */ /* 0x000fe40007ffe0ff */
[----:B------:R-:W-:-:S13]  /*33f80*/  ISETP.NE.U32.AND P0, PT, R120, RZ, PT ;  /* 0x000000ff7800720c */ /* 0x000fda0003f05070 */
[----:B------:R-:W-:-:S05]  /*33f90*/  @!P0 LOP3.LUT R124, RZ, R120, RZ, 0x33, !PT ;  /* 0x00000078ff7c8212 */ /* 0x000fca00078e33ff */
[----:B------:R-:W-:-:S04]  /*33fa0*/  IMAD.MOV R6, RZ, RZ, -R124 ;  /* 0x000000ffff067224 */ /* 0x000fc800078e0a7c */
[----:B------:R-:W-:Y:S01]  /*33fb0*/  IMAD R6, R120, R6, R130 ;  /* 0x0000000678067224 */ /* 0x000fe200078e0282 */
[----:B------:R-:W-:Y:S06]  /*33fc0*/  BRA `(.L_x_580) ;  /* 0x00000000003c7947 */ /* 0x000fec0003800000 */
.L_x_579:
        /* <DEDUP_REMOVED lines=9> */
[----:B------:R-:W-:Y:S02]  /*34060*/  MOV R124, R4 ;  /* 0x00000004007c7202 */ /* 0x000fe40000000f00 */
[----:B------:R-:W-:-:S05]  /*34070*/  IADD3.X R2, PT, PT, RZ, ~R3, RZ, P0, !PT ;  /* 0x80000003ff027210 */ /* 0x000fca00007fe4ff */
[----:B------:R-:W-:-:S04]  /*34080*/  IMAD R2, R2, R120, RZ ;  /* 0x0000007802027224 */ /* 0x000fc800078e02ff */
[-C--:B------:R-:W-:Y:S02]  /*34090*/  IMAD R2, R121, R6.reuse, R2 ;  /* 0x0000000679027224 */ /* 0x080fe400078e0202 */
[----:B--2---:R-:W-:-:S04]  /*340a0*/  IMAD.WIDE.U32 R6, R120, R6, R122 ;  /* 0x0000000678067225 */ /* 0x004fc800078e007a */
[----:B------:R-:W-:-:S07]  /*340b0*/  IMAD.IADD R2, R2, 0x1, R7 ;  /* 0x0000000102027824 */ /* 0x000fce00078e0207 */
.L_x_580:
[----:B------:R-:W-:Y:S05]  /*340c0*/  BSYNC.RECONVERGENT B0 ;  /* 0x0000000000007941 */ /* 0x000fea0003800200 */
.L_x_578:
        /* <DEDUP_REMOVED lines=31> */
.L_x_582:
        /* <DEDUP_REMOVED lines=16> */
.L_x_583:
[----:B------:R-:W-:Y:S05]  /*343c0*/  BSYNC.RECONVERGENT B0 ;  /* 0x0000000000007941 */ /* 0x000fea0003800200 */
.L_x_581:
        /* <DEDUP_REMOVED lines=31> */
.L_x_585:
        /* <DEDUP_REMOVED lines=16> */
.L_x_586:
[----:B------:R-:W-:Y:S05]  /*346c0*/  BSYNC.RECONVERGENT B0 ;  /* 0x0000000000007941 */ /* 0x000fea0003800200 */
.L_x_584:
        /* <DEDUP_REMOVED lines=32> */
.L_x_588:
        /* <DEDUP_REMOVED lines=16> */
.L_x_589:
[----:B------:R-:W-:Y:S05]  /*349d0*/  BSYNC.RECONVERGENT B0 ;  /* 0x0000000000007941 */ /* 0x000fea0003800200 */
.L_x_587:
        /* <DEDUP_REMOVED lines=32> */
.L_x_591:
        /* <DEDUP_REMOVED lines=16> */
.L_x_592:
[----:B------:R-:W-:Y:S05]  /*34ce0*/  BSYNC.RECONVERGENT B0 ;  /* 0x0000000000007941 */ /* 0x000fea0003800200 */
.L_x_590:
        /* <DEDUP_REMOVED lines=33> */
.L_x_594:
        /* <DEDUP_REMOVED lines=16> */
.L_x_595:
[----:B------:R-:W-:Y:S05]  /*35000*/  BSYNC.RECONVERGENT B0 ;  /* 0x0000000000007941 */ /* 0x000fea0003800200 */
.L_x_593:
        /* <DEDUP_REMOVED lines=31> */
.L_x_597:
        /* <DEDUP_REMOVED lines=16> */
.L_x_598:
[----:B------:R-:W-:Y:S05]  /*35300*/  BSYNC.RECONVERGENT B0 ;  /* 0x0000000000007941 */ /* 0x000fea0003800200 */
.L_x_596:
        /* <DEDUP_REMOVED lines=32> */
.L_x_600:
        /* <DEDUP_REMOVED lines=16> */
.L_x_601:
[----:B------:R-:W-:Y:S05]  /*35610*/  BSYNC.RECONVERGENT B0 ;  /* 0x0000000000007941 */ /* 0x000fea0003800200 */
.L_x_599:
        /* <DEDUP_REMOVED lines=32> */
.L_x_603:
        /* <DEDUP_REMOVED lines=15> */
.L_x_604:
[----:B------:R-:W-:Y:S05]  /*35910*/  BSYNC.RECONVERGENT B0 ;  /* 0x0000000000007941 */ /* 0x000fea0003800200 */
.L_x_602:
        /* <DEDUP_REMOVED lines=24> */
[C---:B------:R-:W-:Y:S02]  /*35aa0*/  @P0 IADD3 R5, PT, PT, -R100.reuse, R5, RZ ;  /* 0x0000000564050210 */ /* 0x040fe40007ffe1ff */
[----:B------:R-:W-:-:S13]  /*35ab0*/  ISETP.NE.U32.AND P0, PT, R100, RZ, PT ;  /* 0x000000ff6400720c */ /* 0x000fda0003f05070 */
[----:B------:R-:W-:-:S05]  /*35ac0*/  @!P0 LOP3.LUT R5, RZ, R100, RZ, 0x33, !PT ;  /* 0x00000064ff058212 */ /* 0x000fca00078e33ff */
[----:B------:R-:W-:Y:S01]  /*35ad0*/  IMAD.MOV.U32 R4, RZ, RZ, R5 ;  /* 0x000000ffff047224 */ /* 0x000fe200078e0005 */
[----:B------:R-:W-:Y:S01]  /*35ae0*/  MOV R5, RZ ;  /* 0x000000ff00057202 */ /* 0x000fe20000000f00 */
[----:B------:R-:W-:Y:S06]  /*35af0*/  BRA `(.L_x_607) ;  /* 0x0000000000187947 */ /* 0x000fec0003800000 */
.L_x_606:
[----:B------:R-:W-:Y:S01]  /*35b00*/  IMAD.MOV.U32 R3, RZ, RZ, R5 ;  /* 0x000000ffff037224 */ /* 0x000fe200078e0005 */
[----:B------:R-:W-:Y:S01]  /*35b10*/  MOV R6, R100 ;  /* 0x0000006400067202 */ /* 0x000fe20000000f00 */
[----:B------:R-:W-:Y:S01]  /*35b20*/  IMAD.MOV.U32 R5, RZ, RZ, R101 ;  /* 0x000000ffff057224 */ /* 0x000fe200078e0065 */
[----:B------:R-:W-:-:S07]  /*35b30*/  MOV R2, 0x35b50 ;  /* 0x00035b5000027802 */ /* 0x000fce0000000f00 */
[----:B------:R-:W-:Y:S05]  /*35b40*/  CALL.REL.NOINC `($__internal_1_$__cuda_sm20_rem_s64) ;  /* 0x0000052c00e47944 */ /* 0x000fea0003c00000 */
[----:B------:R-:W-:-:S07]  /*35b50*/  MOV R5, R3 ;  /* 0x0000000300057202 */ /* 0x000fce0000000f00 */
.L_x_607:
[----:B------:R-:W-:Y:S05]  /*35b60*/  BSYNC.RECONVERGENT B0 ;  /* 0x0000000000007941 */ /* 0x000fea0003800200 */
.L_x_605:
[----:B------:R-:W2:Y:S04]  /*35b70*/  LDL.64 R2, [R1+0x108] ;  /* 0x0001080001027983 */ /* 0x000ea80000100a00 */
[----:B------:R-:W3:Y:S04]  /*35b80*/  LDL.64 R164, [R1+0x100] ;  /* 0x0001000001a47983 */ /* 0x000ee80000100a00 */
[----:B------:R-:W4:Y:S04]  /*35b90*/  LDL.64 R6, [R1+0xf8] ;  /* 0x0000f80001067983 */ /* 0x000f280000100a00 */
[----:B------:R-:W4:Y:S04]  /*35ba0*/  LDL.64 R156, [R1+0xf0] ;  /* 0x0000f000019c7983 */ /* 0x000f280000100a00 */
[----:B------:R-:W4:Y:S04]  /*35bb0*/  LDL.64 R160, [R1+0xe8] ;  /* 0x0000e80001a07983 */ /* 0x000f280000100a00 */
[----:B------:R-:W4:Y:S04]  /*35bc0*/  LDL.64 R162, [R1+0xc8] ;  /* 0x0000c80001a27983 */ /* 0x000f280000100a00 */
[----:B------:R0:W-:Y:S04]  /*35bd0*/  STL.64 [R1+0x360], R140 ;  /* 0x0003608c01007387 */ /* 0x0001e80000100a00 */
[----:B0-----:R-:W4:Y:S04]  /*35be0*/  LDL.64 R140, [R1+0x78] ;  /* 0x00007800018c7983 */ /* 0x001f280000100a00 */
[----:B------:R0:W-:Y:S04]  /*35bf0*/  STL.64 [R1+0x358], R138 ;  /* 0x0003588a01007387 */ /* 0x0001e80000100a00 */
[----:B0-----:R-:W4:Y:S04]  /*35c00*/  LDL.64 R138, [R1+0xa0] ;  /* 0x0000a000018a7983 */ /* 0x001f280000100a00 */
[----:B------:R0:W-:Y:S04]  /*35c10*/  STL.64 [R1+0x350], R118 ;  /* 0x0003507601007387 */ /* 0x0001e80000100a00 */
[----:B0-----:R-:W4:Y:S04]  /*35c20*/  LDL.64 R118, [R1+0x128] ;  /* 0x0001280001767983 */ /* 0x001f280000100a00 */
[----:B------:R0:W-:Y:S04]  /*35c30*/  STL.64 [R1+0x348], R116 ;  /* 0x0003487401007387 */ /* 0x0001e80000100a00 */
[----:B0-----:R-:W4:Y:S04]  /*35c40*/  LDL.64 R116, [R1+0x120] ;  /* 0x0001200001747983 */ /* 0x001f280000100a00 */
[----:B------:R0:W-:Y:S04]  /*35c50*/  STL.64 [R1+0x340], R114 ;  /* 0x0003407201007387 */ /* 0x0001e80000100a00 */
[----:B0-----:R-:W2:Y:S01]  /*35c60*/  LDL.64 R114, [R1+0x110] ;  /* 0x0001100001727983 */ /* 0x001ea20000100a00 */
[----:B------:R-:W2:Y:S03]  /*35c70*/  I2F.F64.S64 R4, R4 ;  /* 0x0000000400047312 */ /* 0x000ea60000301c00 */
[----:B------:R-:W-:Y:S04]  /*35c80*/  STL.64 [R1+0x338], R112 ;  /* 0x0003387001007387 */ /* 0x000fe80000100a00 */
[----:B------:R0:W-:Y:S04]  /*35c90*/  STL.64 [R1+0x330], R110 ;  /* 0x0003306e01007387 */ /* 0x0001e80000100a00 */
[----:B0-----:R-:W4:Y:S04]  /*35ca0*/  LDL.64 R110, [R1+0x118] ;  /* 0x00011800016e7983 */ /* 0x001f280000100a00 */
[----:B------:R0:W-:Y:S04]  /*35cb0*/  STL.64 [R1+0x328], R108 ;  /* 0x0003286c01007387 */ /* 0x0001e80000100a00 */
[----:B------:R-:W-:Y:S04]  /*35cc0*/  STL.64 [R1+0x320], R106 ;  /* 0x0003206a01007387 */ /* 0x000fe80000100a00 */
[----:B------:R1:W-:Y:S04]  /*35cd0*/  STL.64 [R1+0x318], R104 ;  /* 0x0003186801007387 */ /* 0x0003e80000100a00 */
[----:B------:R1:W-:Y:S04]  /*35ce0*/  STL.64 [R1+0x310], R102 ;  /* 0x0003106601007387 */ /* 0x0003e80000100a00 */
[----:B------:R1:W-:Y:S04]  /*35cf0*/  STL.64 [R1+0x308], R100 ;  /* 0x0003086401007387 */ /* 0x0003e80000100a00 */
[----:B------:R-:W4:Y:S04]  /*35d00*/  LDL.64 R112, [R1+0xc0] ;  /* 0x0000c00001707983 */ /* 0x000f280000100a00 */
[----:B0-----:R-:W4:Y:S04]  /*35d10*/  LDL.64 R108, [R1+0x98] ;  /* 0x00009800016c7983 */ /* 0x001f280000100a00 */
[----:B-1----:R-:W4:Y:S04]  /*35d20*/  LDL.64 R104, [R1+0x70] ;  /* 0x0000700001687983 */ /* 0x002f280000100a00 */
[----:B------:R-:W4:Y:S04]  /*35d30*/  LDL.64 R102, [R1+0xe0] ;  /* 0x0000e00001667983 */ /* 0x000f280000100a00 */
[----:B------:R-:W4:Y:S01]  /*35d40*/  LDL.64 R100, [R1+0xb8] ;  /* 0x0000b80001647983 */ /* 0x000f220000100a00 */
[----:B--2---:R-:W-:-:S03]  /*35d50*/  DFMA R4, R2, R4, R114 ;  /* 0x000000040204722b */ /* 0x004fc60000000072 */
[----:B------:R-:W2:Y:S05]  /*35d60*/  LDL.64 R114, [R1+0x130] ;  /* 0x0001300001727983 */ /* 0x000eaa0000100a00 */
[-C--:B---3--:R-:W-:Y:S02]  /*35d70*/  DFMA R164, R164, R4.reuse, RZ ;  /* 0x00000004a4a4722b */ /* 0x088fe400000000ff */
[-C--:B----4-:R-:W-:Y:S02]  /*35d80*/  DFMA R156, R156, R4.reuse, RZ ;  /* 0x000000049c9c722b */ /* 0x090fe400000000ff */
[-C--:B------:R-:W-:Y:S02]  /*35d90*/  DFMA R6, R6, R4.reuse, RZ ;  /* 0x000000040606722b */ /* 0x080fe400000000ff */
[----:B------:R-:W-:-:S02]  /*35da0*/  DFMA R160, R160, R4, RZ ;  /* 0x00000004a0a0722b */ /* 0x000fc400000000ff */
[-C--:B------:R-:W-:Y:S02]  /*35db0*/  DFMA R162, R162, R4.reuse, RZ ;  /* 0x00000004a2a2722b */ /* 0x080fe400000000ff */
[----:B------:R-:W-:Y:S02]  /*35dc0*/  DFMA R106, R140, R4, RZ ;  /* 0x000000048c6a722b */ /* 0x000fe400000000ff */
[----:B------:R-:W-:Y:S01]  /*35dd0*/  DFMA R164, R110, R152, R164 ;  /* 0x000000986ea4722b */ /* 0x000fe200000000a4 */
[----:B------:R-:W3:Y:S01]  /*35de0*/  LDL.64 R140, [R1+0x168] ;  /* 0x00016800018c7983 */ /* 0x000ee20000100a00 */
[----:B------:R-:W-:Y:S02]  /*35df0*/  DFMA R110, R138, R4, RZ ;  /* 0x000000048a6e722b */ /* 0x000fe400000000ff */
[-C--:B------:R-:W-:Y:S01]  /*35e00*/  DFMA R156, R118, R152.reuse, R156 ;  /* 0x00000098769c722b */ /* 0x080fe2000000009c */
[----:B------:R-:W4:Y:S01]  /*35e10*/  LDL.64 R138, [R1+0x158] ;  /* 0x00015800018a7983 */ /* 0x000f220000100a00 */
[----:B------:R-:W-:-:S02]  /*35e20*/  DFMA R6, R116, R152, R6 ;  /* 0x000000987406722b */ /* 0x000fc40000000006 */
[----:B------:R-:W-:Y:S01]  /*35e30*/  DFMA R2, R4, UR30, RZ ;  /* 0x0000001e04027c2b */ /* 0x000fe200080000ff */
[----:B------:R-:W3:Y:S04]  /*35e40*/  LDL.64 R118, [R1+0x160] ;  /* 0x0001600001767983 */ /* 0x000ee80000100a00 */
[----:B------:R-:W3:Y:S01]  /*35e50*/  LDL.64 R116, [R1+0x148] ;  /* 0x0001480001747983 */ /* 0x000ee20000100a00 */
[----:B------:R-:W-:-:S03]  /*35e60*/  DFMA R162, R112, R152, R162 ;  /* 0x0000009870a2722b */ /* 0x000fc600000000a2 */
[----:B------:R-:W3:Y:S01]  /*35e70*/  LDL.64 R112, [R1+0x90] ;  /* 0x0000900001707983 */ /* 0x000ee20000100a00 */
[-C--:B--2---:R-:W-:Y:S02]  /*35e80*/  DFMA R160, R114, R152.reuse, R160 ;  /* 0x0000009872a0722b */ /* 0x084fe400000000a0 */
[-C--:B------:R-:W-:Y:S01]  /*35e90*/  DFMA R114, R108, R152.reuse, R110 ;  /* 0x000000986c72722b */ /* 0x080fe2000000006e */
[----:B------:R-:W2:Y:S01]  /*35ea0*/  LDL.64 R108, [R1+0x68] ;  /* 0x00006800016c7983 */ /* 0x000ea20000100a00 */
[----:B------:R-:W-:Y:S02]  /*35eb0*/  DFMA R110, R104, R152, R106 ;  /* 0x00000098686e722b */ /* 0x000fe4000000006a */
[----:B------:R-:W-:Y:S01]  /*35ec0*/  DFMA R104, R98, R4, RZ ;  /* 0x000000046268722b */ /* 0x000fe200000000ff */
[----:B------:R-:W2:Y:S01]  /*35ed0*/  LDL.64 R106, [R1+0x178] ;  /* 0x00017800016a7983 */ /* 0x000ea20000100a00 */
[----:B------:R-:W-:Y:S02]  /*35ee0*/  DFMA R4, R4, UR54, RZ ;  /* 0x0000003604047c2b */ /* 0x000fe400080000ff */
[----:B------:R-:W-:-:S04]  /*35ef0*/  DFMA R2, R152, UR32, R2 ;  /* 0x0000002098027c2b */ /* 0x000fc80008000002 */
[----:B------:R-:W-:Y:S02]  /*35f00*/  DFMA R104, R96, R152, R104 ;  /* 0x000000986068722b */ /* 0x000fe40000000068 */
[----:B------:R-:W-:Y:S02]  /*35f10*/  DFMA R152, R152, UR56, R4 ;  /* 0x0000003898987c2b */ /* 0x000fe40008000004 */
[-C--:B------:R-:W-:Y:S02]  /*35f20*/  DFMA R160, R102, R136.reuse, R160 ;  /* 0x0000008866a0722b */ /* 0x080fe400000000a0 */
[-C--:B------:R-:W-:Y:S01]  /*35f30*/  DFMA R162, R100, R136.reuse, R162 ;  /* 0x0000008864a2722b */ /* 0x080fe200000000a2 */
[----:B------:R-:W2:Y:S01]  /*35f40*/  LDL.64 R102, [R1+0xb0] ;  /* 0x0000b00001667983 */ /* 0x000ea20000100a00 */
[----:B----4-:R-:W-:-:S03]  /*35f50*/  DFMA R164, R138, R136, R164 ;  /* 0x000000888aa4722b */ /* 0x010fc600000000a4 */
[----:B------:R-:W4:Y:S01]  /*35f60*/  LDL.64 R138, [R1+0x140] ;  /* 0x00014000018a7983 */ /* 0x000f220000100a00 */
[-C--:B---3--:R-:W-:Y:S02]  /*35f70*/  DFMA R6, R118, R136.reuse, R6 ;  /* 0x000000887606722b */ /* 0x088fe40000000006 */
[----:B------:R-:W-:Y:S01]  /*35f80*/  DFMA R2, R136, UR34, R2 ;  /* 0x0000002288027c2b */ /* 0x000fe20008000002 */
[----:B------:R-:W3:Y:S01]  /*35f90*/  LDL.64 R118, [R1+0xd8] ;  /* 0x0000d80001767983 */ /* 0x000ee20000100a00 */
[-C--:B------:R-:W-:Y:S02]  /*35fa0*/  DFMA R156, R116, R136.reuse, R156 ;  /* 0x00000088749c722b */ /* 0x080fe4000000009c */
[-C--:B------:R-:W-:Y:S01]  /*35fb0*/  DFMA R104, R94, R136.reuse, R104 ;  /* 0x000000885e68722b */ /* 0x080fe20000000068 */
[----:B------:R-:W3:Y:S01]  /*35fc0*/  LDL.64 R100, [R1+0x88] ;  /* 0x0000880001647983 */ /* 0x000ee20000100a00 */
[----:B------:R-:W-:Y:S02]  /*35fd0*/  DFMA R152, R136, UR58, R152 ;  /* 0x0000003a88987c2b */ /* 0x000fe40008000098 */
[----:B------:R-:W-:Y:S01]  /*35fe0*/  DFMA R4, R112, R136, R114 ;  /* 0x000000887004722b */ /* 0x000fe20000000072 */
[----:B------:R-:W3:Y:S01]  /*35ff0*/  LDL.64 R114, [R1+0x170] ;  /* 0x0001700001727983 */ /* 0x000ee20000100a00 */
[----:B------:R-:W-:-:S03]  /*36000*/  DFMA R6, R140, R134, R6 ;  /* 0x000000868c06722b */ /* 0x000fc60000000006 */
[----:B------:R-:W3:Y:S01]  /*36010*/  LDL.64 R112, [R1+0x150] ;  /* 0x0001500001707983 */ /* 0x000ee20000100a00 */
[----:B--2---:R-:W-:-:S03]  /*36020*/  DFMA R116, R108, R136, R110 ;  /* 0x000000886c74722b */ /* 0x004fc6000000006e */
[----:B------:R-:W2:Y:S01]  /*36030*/  LDL.64 R136, [R1+0x60] ;  /* 0x0000600001887983 */ /* 0x000ea20000100a00 */
[----:B------:R-:W-:-:S03]  /*36040*/  DFMA R164, R106, R134, R164 ;  /* 0x000000866aa4722b */ /* 0x000fc600000000a4 */
[----:B------:R-:W2:Y:S04]  /*36050*/  LDL.64 R110, [R1+0x138] ;  /* 0x00013800016e7983 */ /* 0x000ea80000100a00 */
[----:B------:R-:W2:Y:S04]  /*36060*/  LDL.64 R108, [R1+0xd0] ;  /* 0x0000d000016c7983 */ /* 0x000ea80000100a00 */
[----:B------:R-:W2:Y:S04]  /*36070*/  LDL.64 R106, [R1+0xa8] ;  /* 0x0000a800016a7983 */ /* 0x000ea80000100a00 */
[----:B------:R0:W5:Y:S01]  /*36080*/  LDL.LU.64 R140, [R1+0x360] ;  /* 0x00036000018c7983 */ /* 0x0001620000300a00 */
[----:B------:R-:W-:-:S02]  /*36090*/  DFMA R162, R102, R134, R162 ;  /* 0x0000008666a2722b */ /* 0x000fc400000000a2 */
[-C--:B----4-:R-:W-:Y:S01]  /*360a0*/  DFMA R156, R138, R134.reuse, R156 ;  /* 0x000000868a9c722b */ /* 0x090fe2000000009c */
[----:B------:R0:W5:Y:S01]  /*360b0*/  LDL.LU.64 R138, [R1+0x358] ;  /* 0x00035800018a7983 */ /* 0x0001620000300a00 */
[----:B---3--:R-:W-:-:S03]  /*360c0*/  DFMA R160, R118, R134, R160 ;  /* 0x0000008676a0722b */ /* 0x008fc600000000a0 */
[----:B------:R0:W5:Y:S01]  /*360d0*/  LDL.LU.64 R118, [R1+0x350] ;  /* 0x0003500001767983 */ /* 0x0001620000300a00 */
[----:B------:R-:W-:-:S03]  /*360e0*/  DFMA R4, R100, R134, R4 ;  /* 0x000000866404722b */ /* 0x000fc60000000004 */
[----:B------:R-:W3:Y:S01]  /*360f0*/  LDL.64 R102, [R1+0x58] ;  /* 0x0000580001667983 */ /* 0x000ee20000100a00 */
[----:B------:R-:W-:Y:S02]  /*36100*/  DFMA R2, R134, UR36, R2 ;  /* 0x0000002486027c2b */ /* 0x000fe40008000002 */
[-C--:B------:R-:W-:Y:S01]  /*36110*/  DFMA R104, R92, R134.reuse, R104 ;  /* 0x000000865c68722b */ /* 0x080fe20000000068 */
[----:B------:R-:W4:Y:S01]  /*36120*/  LDL.64 R100, [R1+0x38] ;  /* 0x0000380001647983 */ /* 0x000f220000100a00 */
[----:B------:R-:W-:Y:S02]  /*36130*/  DFMA R152, R134, UR60, R152 ;  /* 0x0000003c86987c2b */ /* 0x000fe40008000098 */
[----:B--2---:R-:W-:Y:S01]  /*36140*/  DFMA R136, R136, R134, R116 ;  /* 0x000000868888722b */ /* 0x004fe20000000074 */
[----:B------:R0:W5:Y:S04]  /*36150*/  LDL.LU.64 R116, [R1+0x348] ;  /* 0x0003480001747983 */ /* 0x0001680000300a00 */
[----:B------:R-:W2:Y:S01]  /*36160*/  LDL.64 R134, [R1+0x80] ;  /* 0x0000800001867983 */ /* 0x000ea20000100a00 */
[----:B------:R-:W-:-:S02]  /*36170*/  DFMA R164, R114, R132, R164 ;  /* 0x0000008472a4722b */ /* 0x000fc400000000a4 */
[-C--:B------:R-:W-:Y:S01]  /*36180*/  DFMA R6, R112, R132.reuse, R6 ;  /* 0x000000847006722b */ /* 0x080fe20000000006 */
[----:B------:R0:W5:Y:S01]  /*36190*/  LDL.LU.64 R114, [R1+0x340] ;  /* 0x0003400001727983 */ /* 0x0001620000300a00 */
[----:B------:R-:W-:Y:S02]  /*361a0*/  DFMA R2, R132, UR38, R2 ;  /* 0x0000002684027c2b */ /* 0x000fe40008000002 */
[-C--:B------:R-:W-:Y:S01]  /*361b0*/  DFMA R156, R110, R132.reuse, R156 ;  /* 0x000000846e9c722b */ /* 0x080fe2000000009c */
[----:B------:R0:W5:Y:S01]  /*361c0*/  LDL.LU.64 R112, [R1+0x338] ;  /* 0x0003380001707983 */ /* 0x0001620000300a00 */
[-C--:B------:R-:W-:Y:S02]  /*361d0*/  DFMA R160, R108, R132.reuse, R160 ;  /* 0x000000846ca0722b */ /* 0x080fe400000000a0 */
[----:B------:R-:W-:Y:S01]  /*361e0*/  DFMA R162, R106, R132, R162 ;  /* 0x000000846aa2722b */ /* 0x000fe200000000a2 */
[----:B------:R0:W5:Y:S01]  /*361f0*/  LDL.LU.64 R110, [R1+0x330] ;  /* 0x00033000016e7983 */ /* 0x0001620000300a00 */
[----:B------:R-:W-:-:S03]  /*36200*/  DFMA R152, R132, UR62, R152 ;  /* 0x0000003e84987c2b */ /* 0x000fc60008000098 */
[----:B------:R0:W5:Y:S04]  /*36210*/  LDL.LU.64 R108, [R1+0x328] ;  /* 0x00032800016c7983 */ /* 0x0001680000300a00 */
[----:B------:R0:W5:Y:S01]  /*36220*/  LDL.LU.64 R106, [R1+0x320] ;  /* 0x00032000016a7983 */ /* 0x0001620000300a00 */
[----:B------:R-:W-:Y:S02]  /*36230*/  DFMA R2, R130, UR40, R2 ;  /* 0x0000002882027c2b */ /* 0x000fe40008000002 */
[-C--:B---3--:R-:W-:Y:S02]  /*36240*/  DFMA R164, R102, R130.reuse, R164 ;  /* 0x0000008266a4722b */ /* 0x088fe400000000a4 */
[-C--:B------:R-:W-:Y:S02]  /*36250*/  DFMA R156, R86, R130.reuse, R156 ;  /* 0x00000082569c722b */ /* 0x080fe4000000009c */
[----:B----4-:R-:W-:-:S02]  /*36260*/  DFMA R6, R100, R130, R6 ;  /* 0x000000826406722b */ /* 0x010fc40000000006 */
[-C--:B------:R-:W-:Y:S02]  /*36270*/  DFMA R160, R84, R130.reuse, R160 ;  /* 0x0000008254a0722b */ /* 0x080fe400000000a0 */
[----:B------:R-:W-:Y:S02]  /*36280*/  DFMA R162, R82, R130, R162 ;  /* 0x0000008252a2722b */ /* 0x000fe400000000a2 */
[----:B------:R-:W-:Y:S02]  /*36290*/  DFMA R152, R130, UR64, R152 ;  /* 0x0000004082987c2b */ /* 0x000fe40008000098 */
[-C--:B--2---:R-:W-:Y:S02]  /*362a0*/  DFMA R4, R134, R132.reuse, R4 ;  /* 0x000000848604722b */ /* 0x084fe40000000004 */
[-C--:B------:R-:W-:Y:S02]  /*362b0*/  DFMA R134, R90, R132.reuse, R136 ;  /* 0x000000845a86722b */ /* 0x080fe40000000088 */
[----:B------:R-:W-:Y:S01]  /*362c0*/  DFMA R136, R88, R132, R104 ;  /* 0x000000845888722b */ /* 0x000fe20000000068 */
[----:B------:R0:W5:Y:S03]  /*362d0*/  LDL.LU.64 R104, [R1+0x318] ;  /* 0x0003180001687983 */ /* 0x0001660000300a00 */
[-C--:B------:R-:W-:Y:S01]  /*362e0*/  DFMA R4, R80, R130.reuse, R4 ;  /* 0x000000825004722b */ /* 0x080fe20000000004 */
[----:B------:R-:W2:Y:S01]  /*362f0*/  LDL.64 R132, [R1+0x30] ;  /* 0x0000300001847983 */ /* 0x000ea20000100a00 */
[----:B------:R-:W-:-:S02]  /*36300*/  DFMA R134, R78, R130, R134 ;  /* 0x000000824e86722b */ /* 0x000fc40000000086 */
[----:B------:R-:W-:Y:S01]  /*36310*/  DFMA R136, R76, R130, R136 ;  /* 0x000000824c88722b */ /* 0x000fe20000000088 */
[----:B------:R0:W5:Y:S04]  /*36320*/  LDL.LU.64 R102, [R1+0x310] ;  /* 0x0003100001667983 */ /* 0x0001680000300a00 */
[----:B------:R0:W5:Y:S04]  /*36330*/  LDL.LU.64 R100, [R1+0x308] ;  /* 0x0003080001647983 */ /* 0x0001680000300a00 */
[----:B------:R-:W3:Y:S01]  /*36340*/  LDL.64 R130, [R1+0x50] ;  /* 0x0000500001827983 */ /* 0x000ee20000100a00 */
[----:B------:R-:W-:-:S02]  /*36350*/  DFMA R2, R128, UR42, R2 ;  /* 0x0000002a80027c2b */ /* 0x000fc40008000002 */
[----:B------:R-:W-:Y:S02]  /*36360*/  DFMA R152, R128, UR66, R152 ;  /* 0x0000004280987c2b */ /* 0x000fe40008000098 */
[----:B------:R-:W-:-:S04]  /*36370*/  DFMA R136, R64, R128, R136 ;  /* 0x000000804088722b */ /* 0x000fc80000000088 */
[C---:B------:R-:W-:Y:S02]  /*36380*/  DFMA R2, R126.reuse, UR44, R2 ;  /* 0x0000002c7e027c2b */ /* 0x040fe40008000002 */
[----:B------:R-:W-:Y:S02]  /*36390*/  DFMA R152, R126, UR68, R152 ;  /* 0x000000447e987c2b */ /* 0x000fe40008000098 */
[----:B------:R-:W-:-:S04]  /*363a0*/  DFMA R134, R66, R128, R134 ;  /* 0x000000804286722b */ /* 0x000fc80000000086 */
[----:B------:R-:W-:Y:S02]  /*363b0*/  DFMA R2, R124, UR46, R2 ;  /* 0x0000002e7c027c2b */ /* 0x000fe40008000002 */
[----:B------:R-:W-:Y:S02]  /*363c0*/  DFMA R136, R126, UR20, R136 ;  /* 0x000000147e887c2b */ /* 0x000fe40008000088 */
[----:B------:R-:W-:Y:S02]  /*363d0*/  DFMA R152, R124, UR70, R152 ;  /* 0x000000467c987c2b */ /* 0x000fe40008000098 */
[----:B------:R-:W-:Y:S02]  /*363e0*/  DFMA R4, R68, R128, R4 ;  /* 0x000000804404722b */ /* 0x000fe40000000004 */
[----:B------:R-:W-:Y:S02]  /*363f0*/  DFMA R2, R122, UR48, R2 ;  /* 0x000000307a027c2b */ /* 0x000fe40008000002 */
[----:B------:R-:W-:-:S02]  /*36400*/  DFMA R134, R50, R126, R134 ;  /* 0x0000007e3286722b */ /* 0x000fc40000000086 */
[----:B------:R-:W-:Y:S02]  /*36410*/  DFMA R136, R124, UR22, R136 ;  /* 0x000000167c887c2b */ /* 0x000fe40008000088 */
[----:B------:R-:W-:Y:S02]  /*36420*/  DFMA R162, R70, R128, R162 ;  /* 0x0000008046a2722b */ /* 0x000fe400000000a2 */
[----:B------:R-:W-:Y:S02]  /*36430*/  DFMA R152, R122, UR72, R152 ;  /* 0x000000487a987c2b */ /* 0x000fe40008000098 */
[----:B------:R-:W-:Y:S02]  /*36440*/  DFMA R4, R52, R126, R4 ;  /* 0x0000007e3404722b */ /* 0x000fe40000000004 */
[----:B------:R-:W-:Y:S02]  /*36450*/  DADD R2, R2, -UR50 ;  /* 0x8000003202027e29 */ /* 0x000fe40008000000 */
[----:B------:R-:W-:-:S02]  /*36460*/  DFMA R134, R36, R124, R134 ;  /* 0x0000007c2486722b */ /* 0x000fc40000000086 */
[----:B------:R-:W-:Y:S02]  /*36470*/  DFMA R160, R72, R128, R160 ;  /* 0x0000008048a0722b */ /* 0x000fe400000000a0 */
[----:B------:R-:W-:Y:S02]  /*36480*/  DFMA R136, R122, UR24, R136 ;  /* 0x000000187a887c2b */ /* 0x000fe40008000088 */
[----:B------:R-:W-:Y:S02]  /*36490*/  DFMA R162, R54, R126, R162 ;  /* 0x0000007e36a2722b */ /* 0x000fe400000000a2 */
[----:B------:R-:W-:Y:S02]  /*364a0*/  DADD R152, R152, -UR74 ;  /* 0x8000004a98987e29 */ /* 0x000fe40008000000 */
[----:B------:R-:W-:Y:S02]  /*364b0*/  DFMA R4, R38, R124, R4 ;  /* 0x0000007c2604722b */ /* 0x000fe40000000004 */
[----:B---3--:R-:W-:Y:S01]  /*364c0*/  DFMA R164, R130, R128, R164 ;  /* 0x0000008082a4722b */ /* 0x008fe200000000a4 */
[----:B------:R-:W3:Y:S01]  /*364d0*/  LDL.64 R130, [R1+0x190] ;  /* 0x0001900001827983 */ /* 0x000ee20000100a00 */
[----:B------:R-:W-:-:S02]  /*364e0*/  DSETP.GEU.AND P0, PT, |R2|, UR52, PT ;  /* 0x0000003402007e2a */ /* 0x000fc4000bf0e200 */
[----:B------:R-:W-:Y:S02]  /*364f0*/  DFMA R156, R74, R128, R156 ;  /* 0x000000804a9c722b */ /* 0x000fe4000000009c */
[----:B------:R-:W-:Y:S02]  /*36500*/  DFMA R134, R22, R122, R134 ;  /* 0x0000007a1686722b */ /* 0x000fe40000000086 */
[----:B------:R-:W-:Y:S02]  /*36510*/  DFMA R160, R56, R126, R160 ;  /* 0x0000007e38a0722b */ /* 0x000fe400000000a0 */
[----:B------:R-:W-:Y:S02]  /*36520*/  DADD R136, R136, -UR26 ;  /* 0x8000001a88887e29 */ /* 0x000fe40008000000 */
[----:B------:R-:W-:Y:S02]  /*36530*/  DFMA R162, R40, R124, R162 ;  /* 0x0000007c28a2722b */ /* 0x000fe400000000a2 */
[----:B------:R-:W-:-:S02]  /*36540*/  DSETP.LT.AND P0, PT, |R152|, UR76, !P0 ;  /* 0x0000004c98007e2a */ /* 0x000fc4000c701200 */
[----:B--2---:R-:W-:Y:S02]  /*36550*/  DFMA R6, R132, R128, R6 ;  /* 0x000000808406722b */ /* 0x004fe40000000006 */
[----:B------:R-:W-:Y:S02]  /*36560*/  DFMA R4, R24, R122, R4 ;  /* 0x0000007a1804722b */ /* 0x000fe40000000004 */
[----:B------:R-:W-:Y:S02]  /*36570*/  DFMA R156, R58, R126, R156 ;  /* 0x0000007e3a9c722b */ /* 0x000fe4000000009c */
[----:B------:R-:W-:Y:S02]  /*36580*/  DADD R134, -R20, R134 ;  /* 0x0000000014867229 */ /* 0x000fe40000000186 */
[----:B------:R-:W-:Y:S02]  /*36590*/  DFMA R160, R42, R124, R160 ;  /* 0x0000007c2aa0722b */ /* 0x000fe400000000a0 */
[----:B------:R-:W-:-:S02]  /*365a0*/  DSETP.LT.AND P0, PT, |R136|, UR28, P0 ;  /* 0x0000001c88007e2a */ /* 0x000fc40008701200 */
[----:B------:R-:W-:Y:S02]  /*365b0*/  DFMA R162, R26, R122, R162 ;  /* 0x0000007a1aa2722b */ /* 0x000fe400000000a2 */
[----:B------:R-:W-:Y:S02]  /*365c0*/  DFMA R6, R60, R126, R6 ;  /* 0x0000007e3c06722b */ /* 0x000fe40000000006 */
[----:B------:R-:W-:Y:S02]  /*365d0*/  DADD R4, -R18, R4 ;  /* 0x0000000012047229 */ /* 0x000fe40000000104 */
[----:B------:R-:W-:Y:S02]  /*365e0*/  DFMA R156, R44, R124, R156 ;  /* 0x0000007c2c9c722b */ /* 0x000fe4000000009c */
[----:B------:R-:W-:Y:S02]  /*365f0*/  DSETP.LT.AND P0, PT, |R134|, UR18, P0 ;  /* 0x0000001286007e2a */ /* 0x000fe40008701200 */
[----:B------:R-:W-:-:S02]  /*36600*/  DFMA R160, R28, R122, R160 ;  /* 0x0000007a1ca0722b */ /* 0x000fc400000000a0 */
[----:B------:R-:W-:Y:S02]  /*36610*/  DFMA R164, R62, R126, R164 ;  /* 0x0000007e3ea4722b */ /* 0x000fe400000000a4 */
[----:B------:R-:W-:Y:S02]  /*36620*/  DADD R162, -R16, R162 ;  /* 0x0000000010a27229 */ /* 0x000fe400000001a2 */
[----:B------:R-:W-:Y:S02]  /*36630*/  DFMA R6, R46, R124, R6 ;  /* 0x0000007c2e06722b */ /* 0x000fe40000000006 */
[----:B------:R-:W-:Y:S02]  /*36640*/  DSETP.LT.AND P0, PT, |R4|, UR16, P0 ;  /* 0x0000001004007e2a */ /* 0x000fe40008701200 */
[----:B------:R-:W-:Y:S02]  /*36650*/  DFMA R156, R30, R122, R156 ;  /* 0x0000007a1e9c722b */ /* 0x000fe4000000009c */
[----:B------:R-:W-:-:S02]  /*36660*/  DADD R160, -R14, R160 ;  /* 0x000000000ea07229 */ /* 0x000fc400000001a0 */
[----:B------:R-:W-:Y:S02]  /*36670*/  DFMA R164, R48, R124, R164 ;  /* 0x0000007c30a4722b */ /* 0x000fe400000000a4 */
[----:B------:R-:W-:Y:S02]  /*36680*/  DSETP.LT.AND P0, PT, |R162|, UR14, P0 ;  /* 0x0000000ea2007e2a */ /* 0x000fe40008701200 */
[-C--:B------:R-:W-:Y:S02]  /*36690*/  DFMA R6, R32, R122.reuse, R6 ;  /* 0x0000007a2006722b */ /* 0x080fe40000000006 */
[----:B------:R-:W-:Y:S02]  /*366a0*/  DADD R156, -R12, R156 ;  /* 0x000000000c9c7229 */ /* 0x000fe4000000019c */
[----:B------:R-:W-:Y:S02]  /*366b0*/  DSETP.LT.AND P0, PT, |R160|, UR10, P0 ;  /* 0x0000000aa0007e2a */ /* 0x000fe40008701200 */
[----:B------:R-:W-:-:S02]  /*366c0*/  DFMA R164, R34, R122, R164 ;  /* 0x0000007a22a4722b */ /* 0x000fc400000000a4 */
[----:B------:R-:W-:Y:S02]  /*366d0*/  DADD R6, -R10, R6 ;  /* 0x000000000a067229 */ /* 0x000fe40000000106 */
[----:B------:R-:W-:-:S04]  /*366e0*/  DSETP.LT.AND P0, PT, |R156|, UR8, P0 ;  /* 0x000000089c007e2a */ /* 0x000fc80008701200 */
[----:B------:R-:W-:Y:S02]  /*366f0*/  DADD R164, -R8, R164 ;  /* 0x0000000008a47229 */ /* 0x000fe400000001a4 */
[----:B------:R-:W-:-:S06]  /*36700*/  DSETP.LT.AND P0, PT, |R6|, UR6, P0 ;  /* 0x0000000606007e2a */ /* 0x000fcc0008701200 */
[----:B------:R-:W-:Y:S01]  /*36710*/  DSETP.LT.AND P1, PT, |R164|, UR4, P0 ;  /* 0x00000004a4007e2a */ /* 0x000fe20008721200 */
[----:B------:R-:W-:Y:S01]  /*36720*/  BSSY.RECONVERGENT B0, `(.L_x_608) ;  /* 0x000002a000007945 */ /* 0x000fe20003800200 */
[----:B---3--:R-:W-:-:S04]  /*36730*/  LOP3.LUT R2, R131, R121, RZ, 0xfc, !PT ;  /* 0x0000007983027212 */ /* 0x008fc800078efcff */
[----:B------:R-:W-:-:S13]  /*36740*/  ISETP.NE.U32.AND P0, PT, R2, RZ, PT ;  /* 0x000000ff0200720c */ /* 0x000fda0003f05070 */
[----:B0-----:R-:W-:Y:S05]  /*36750*/  @P0 BRA `(.L_x_609) ;  /* 0x00000000005c0947 */ /* 0x001fea0003800000 */
        /* <DEDUP_REMOVED lines=23> */
.L_x_609:
        /* <DEDUP_REMOVED lines=15> */
.L_x_610:
[----:B------:R-:W-:Y:S05]  /*369c0*/  BSYNC.RECONVERGENT B0 ;  /* 0x0000000000007941 */ /* 0x000fea0003800200 */
.L_x_608:
        /* <DEDUP_REMOVED lines=31> */
.L_x_612:
        /* <DEDUP_REMOVED lines=16> */
.L_x_613:
[----:B------:R-:W-:Y:S05]  /*36cc0*/  BSYNC.RECONVERGENT B0 ;  /* 0x0000000000007941 */ /* 0x000fea0003800200 */
.L_x_611:
        /* <DEDUP_REMOVED lines=31> */
.L_x_615:
        /* <DEDUP_REMOVED lines=16> */
.L_x_616:
[----:B------:R-:W-:Y:S05]  /*36fc0*/  BSYNC.RECONVERGENT B0 ;  /* 0x0000000000007941 */ /* 0x000fea0003800200 */
.L_x_614:
        /* <DEDUP_REMOVED lines=32> */
.L_x_618:
        /* <DEDUP_REMOVED lines=16> */
.L_x_619:
[----:B------:R-:W-:Y:S05]  /*372d0*/  BSYNC.RECONVERGENT B0 ;  /* 0x0000000000007941 */ /* 0x000fea0003800200 */
.L_x_617:
        /* <DEDUP_REMOVED lines=32> */
.L_x_621:
        /* <DEDUP_REMOVED lines=16> */
.L_x_622:
[----:B------:R-:W-:Y:S05]  /*375e0*/  BSYNC.RECONVERGENT B0 ;  /* 0x0000000000007941 */ /* 0x000fea0003800200 */
.L_x_620:
        /* <DEDUP_REMOVED lines=33> */
.L_x_624:
        /* <DEDUP_REMOVED lines=16> */
.L_x_625:
[----:B------:R-:W-:Y:S05]  /*37900*/  BSYNC.RECONVERGENT B0 ;  /* 0x0000000000007941 */ /* 0x000fea0003800200 */
.L_x_623:
        /* <DEDUP_REMOVED lines=31> */
.L_x_627:
        /* <DEDUP_REMOVED lines=16> */
.L_x_628:
[----:B------:R-:W-:Y:S05]  /*37c00*/  BSYNC.RECONVERGENT B0 ;  /* 0x0000000000007941 */ /* 0x000fea0003800200 */
.L_x_626:
        /* <DEDUP_REMOVED lines=32> */
.L_x_630:
        /* <DEDUP_REMOVED lines=16> */
.L_x_631:
[----:B------:R-:W-:Y:S05]  /*37f10*/  BSYNC.RECONVERGENT B0 ;  /* 0x0000000000007941 */ /* 0x000fea0003800200 */
.L_x_629:
        /* <DEDUP_REMOVED lines=32> */
.L_x_633:
        /* <DEDUP_REMOVED lines=15> */
.L_x_634:
[----:B------:R-:W-:Y:S05]  /*38210*/  BSYNC.RECONVERGENT B0 ;  /* 0x0000000000007941 */ /* 0x000fea0003800200 */
.L_x_632:
        /* <DEDUP_REMOVED lines=30> */
.L_x_636:
[----:B------:R-:W-:Y:S01]  /*38400*/  MOV R3, R5 ;  /* 0x0000000500037202 */ /* 0x000fe20000000f00 */
[----:B------:R-:W-:Y:S01]  /*38410*/  IMAD.MOV.U32 R6, RZ, RZ, R100 ;  /* 0x000000ffff067224 */ /* 0x000fe200078e0064 */
[----:B------:R-:W-:Y:S02]  /*38420*/  MOV R5, R101 ;  /* 0x0000006500057202 */ /* 0x000fe40000000f00 */
[----:B------:R-:W-:-:S07]  /*38430*/  MOV R2, 0x38450 ;  /* 0x0003845000027802 */ /* 0x000fce0000000f00 */
[----:B------:R-:W-:Y:S05]  /*38440*/  CALL.REL.NOINC `($__internal_1_$__cuda_sm20_rem_s64) ;  /* 0x0000050400a47944 */ /* 0x000fea0003c00000 */
[----:B------:R-:W-:-:S07]  /*38450*/  IMAD.MOV.U32 R5, RZ, RZ, R3 ;  /* 0x000000ffff057224 */ /* 0x000fce00078e0003 */
.L_x_637:
[----:B------:R-:W-:Y:S05]  /*38460*/  BSYNC.RECONVERGENT B0 ;  /* 0x0000000000007941 */ /* 0x000fea0003800200 */
.L_x_635:
        /* <DEDUP_REMOVED lines=214> */
.L_x_639:
        /* <DEDUP_REMOVED lines=15> */
.L_x_640:
[----:B------:R-:W-:Y:S05]  /*392c0*/  BSYNC.RECONVERGENT B0 ;  /* 0x0000000000007941 */ /* 0x000fea0003800200 */
.L_x_638:
        /* <DEDUP_REMOVED lines=31> */
.L_x_642:
        /* <DEDUP_REMOVED lines=16> */
.L_x_643:
[----:B------:R-:W-:Y:S05]  /*395c0*/  BSYNC.RECONVERGENT B0 ;  /* 0x0000000000007941 */ /* 0x000fea0003800200 */
.L_x_641:
        /* <DEDUP_REMOVED lines=31> */
.L_x_645:
        /* <DEDUP_REMOVED lines=16> */
.L_x_646:
[----:B------:R-:W-:Y:S05]  /*398c0*/  BSYNC.RECONVERGENT B0 ;  /* 0x0000000000007941 */ /* 0x000fea0003800200 */
.L_x_644:
        /* <DEDUP_REMOVED lines=32> */
.L_x_648:
        /* <DEDUP_REMOVED lines=16> */
.L_x_649:
[----:B------:R-:W-:Y:S05]  /*39bd0*/  BSYNC.RECONVERGENT B0 ;  /* 0x0000000000007941 */ /* 0x000fea0003800200 */
.L_x_647:
        /* <DEDUP_REMOVED lines=32> */
.L_x_651:
        /* <DEDUP_REMOVED lines=16> */
.L_x_652:
[----:B------:R-:W-:Y:S05]  /*39ee0*/  BSYNC.RECONVERGENT B0 ;  /* 0x0000000000007941 */ /* 0x000fea0003800200 */
.L_x_650:
        /* <DEDUP_REMOVED lines=33> */
.L_x_654:
        /* <DEDUP_REMOVED lines=16> */
.L_x_655:
[----:B------:R-:W-:Y:S05]  /*3a200*/  BSYNC.RECONVERGENT B0 ;  /* 0x0000000000007941 */ /* 0x000fea0003800200 */
.L_x_653:
        /* <DEDUP_REMOVED lines=31> */
.L_x_657:
        /* <DEDUP_REMOVED lines=16> */
.L_x_658:
[----:B------:R-:W-:Y:S05]  /*3a500*/  BSYNC.RECONVERGENT B0 ;  /* 0x0000000000007941 */ /* 0x000fea0003800200 */
.L_x_656:
        /* <DEDUP_REMOVED lines=32> */
.L_x_660:
        /* <DEDUP_REMOVED lines=16> */
.L_x_661:
[----:B------:R-:W-:Y:S05]  /*3a810*/  BSYNC.RECONVERGENT B0 ;  /* 0x0000000000007941 */ /* 0x000fea0003800200 */
.L_x_659:
        /* <DEDUP_REMOVED lines=32> */
.L_x_663:
        /* <DEDUP_REMOVED lines=15> */
.L_x_664:
[----:B------:R-:W-:Y:S05]  /*3ab10*/  BSYNC.RECONVERGENT B0 ;  /* 0x0000000000007941 */ /* 0x000fea0003800200 */
.L_x_662:
        /* <DEDUP_REMOVED lines=30> */
.L_x_666:
[----:B------:R-:W-:Y:S01]  /*3ad00*/  IMAD.MOV.U32 R3, RZ, RZ, R5 ;  /* 0x000000ffff037224 */ /* 0x000fe200078e0005 */
[----:B------:R-:W-:Y:S01]  /*3ad10*/  MOV R6, R100 ;  /* 0x0000006400067202 */ /* 0x000fe20000000f00 */
[----:B------:R-:W-:Y:S01]  /*3ad20*/  IMAD.MOV.U32 R5, RZ, RZ, R101 ;  /* 0x000000ffff057224 */ /* 0x000fe200078e0065 */
[----:B------:R-:W-:-:S07]  /*3ad30*/  MOV R2, 0x3ad50 ;  /* 0x0003ad5000027802 */ /* 0x000fce0000000f00 */
[----:B------:R-:W-:Y:S05]  /*3ad40*/  CALL.REL.NOINC `($__internal_1_$__cuda_sm20_rem_s64) ;  /* 0x000004dc00647944 */ /* 0x000fea0003c00000 */
[----:B------:R-:W-:-:S07]  /*3ad50*/  MOV R5, R3 ;  /* 0x0000000300057202 */ /* 0x000fce0000000f00 */
.L_x_667:
[----:B------:R-:W-:Y:S05]  /*3ad60*/  BSYNC.RECONVERGENT B0 ;  /* 0x0000000000007941 */ /* 0x000fea0003800200 */
.L_x_665:
        /* <DEDUP_REMOVED lines=212> */
[----:B------:R-:W-:Y:S01]  /*3bab0*/  MOV R120, R121 ;  /* 0x0000007900787202 */ /* 0x000fe20000000f00 */
[----:B------:R-:W-:Y:S01]  /*3bac0*/  IMAD.MOV.U32 R121, RZ, RZ, RZ ;  /* 0x000000ffff797224 */ /* 0x000fe200078e00ff */
[----:B------:R-:W-:Y:S06]  /*3bad0*/  BRA `(.L_x_670) ;  /* 0x0000000000407947 */ /* 0x000fec0003800000 */
.L_x_669:
[----:B------:R-:W-:Y:S01]  /*3bae0*/  MOV R6, R130 ;  /* 0x0000008200067202 */ /* 0x000fe20000000f00 */
[----:B------:R-:W-:Y:S01]  /*3baf0*/  IMAD.MOV.U32 R5, RZ, RZ, R131 ;  /* 0x000000ffff057224 */ /* 0x000fe200078e0083 */
[----:B------:R-:W-:Y:S01]  /*3bb00*/  MOV R4, R120 ;  /* 0x0000007800047202 */ /* 0x000fe20000000f00 */
[----:B------:R-:W-:Y:S01]  /*3bb10*/  IMAD.MOV.U32 R3, RZ, RZ, R121 ;  /* 0x000000ffff037224 */ /* 0x000fe200078e0079 */
[----:B------:R-:W-:-:S07]  /*3bb20*/  MOV R2, 0x3bb40 ;  /* 0x0003bb4000027802 */ /* 0x000fce0000000f00 */
[----:B-----5:R-:W-:Y:S05]  /*3bb30*/  CALL.REL.NOINC `($__internal_0_$__cuda_sm20_div_s64) ;  /* 0x000004c800987944 */ /* 0x020fea0003c00000 */
[----:B------:R-:W2:Y:S01]  /*3bb40*/  LDL.64 R6, [R1+0x180] ;  /* 0x0001800001067983 */ /* 0x000ea20000100a00 */
[----:B------:R-:W-:-:S04]  /*3bb50*/  IADD3 R5, P0, PT, RZ, -R4, RZ ;  /* 0x80000004ff057210 */ /* 0x000fc80007f1e0ff */
[----:B------:R-:W-:-:S05]  /*3bb60*/  IADD3.X R2, PT, PT, RZ, ~R3, RZ, P0, !PT ;  /* 0x80000003ff027210 */ /* 0x000fca00007fe4ff */
[----:B------:R-:W-:-:S04]  /*3bb70*/  IMAD R2, R2, R120, RZ ;  /* 0x0000007802027224 */ /* 0x000fc800078e02ff */
[-C--:B------:R-:W-:Y:S02]  /*3bb80*/  IMAD R2, R121, R5.reuse, R2 ;  /* 0x0000000579027224 */ /* 0x080fe400078e0202 */
[----:B--2---:R-:W-:-:S04]  /*3bb90*/  IMAD.WIDE.U32 R120, R120, R5, R6 ;  /* 0x0000000578787225 */ /* 0x004fc800078e0006 */
[----:B------:R-:W-:Y:S01]  /*3bba0*/  IMAD.IADD R2, R2, 0x1, R121 ;  /* 0x0000000102027824 */ /* 0x000fe200078e0279 */
[----:B------:R-:W-:Y:S01]  /*3bbb0*/  MOV R5, R120 ;  /* 0x0000007800057202 */ /* 0x000fe20000000f00 */
[----:B------:R-:W-:Y:S01]  /*3bbc0*/  IMAD.MOV.U32 R120, RZ, RZ, R4 ;  /* 0x000000ffff787224 */ /* 0x000fe200078e0004 */
[----:B------:R-:W-:-:S07]  /*3bbd0*/  MOV R121, R3 ;  /* 0x0000000300797202 */ /* 0x000fce0000000f00 */
.L_x_670:
[----:B------:R-:W-:Y:S05]  /*3bbe0*/  BSYNC.RECONVERGENT B0 ;  /* 0x0000000000007941 */ /* 0x000fea0003800200 */
.L_x_668:
        /* <DEDUP_REMOVED lines=32> */
.L_x_672:
        /* <DEDUP_REMOVED lines=11> */
[----:B------:R-:W-:Y:S01]  /*3bea0*/  IMAD R5, R5, R118, RZ ;  /* 0x0000007605057224 */ /* 0x000fe200078e02ff */
[----:B------:R-:W-:-:S03]  /*3beb0*/  MOV R118, R4 ;  /* 0x0000000400767202 */ /* 0x000fc60000000f00 */
[----:B------:R-:W-:Y:S02]  /*3bec0*/  IMAD R2, R119, R2, R5 ;  /* 0x0000000277027224 */ /* 0x000fe400078e0205 */
[----:B------:R-:W-:Y:S02]  /*3bed0*/  IMAD.MOV.U32 R119, RZ, RZ, R3 ;  /* 0x000000ffff777224 */ /* 0x000fe400078e0003 */
[----:B------:R-:W-:-:S07]  /*3bee0*/  IMAD.IADD R2, R2, 0x1, R7 ;  /* 0x0000000102027824 */ /* 0x000fce00078e0207 */
.L_x_673:
[----:B------:R-:W-:Y:S05]  /*3bef0*/  BSYNC.RECONVERGENT B0 ;  /* 0x0000000000007941 */ /* 0x000fea0003800200 */
.L_x_671:
        /* <DEDUP_REMOVED lines=28> */
[----:B------:R-:W-:Y:S02]  /*3c0c0*/  IMAD R6, R116, R6, R118 ;  /* 0x0000000674067224 */ /* 0x000fe400078e0276 */
[----:B------:R-:W-:Y:S01]  /*3c0d0*/  IMAD.MOV.U32 R116, RZ, RZ, R117 ;  /* 0x000000ffff747224 */ /* 0x000fe200078e0075 */
[----:B------:R-:W-:Y:S01]  /*3c0e0*/  MOV R117, RZ ;  /* 0x000000ff00757202 */ /* 0x000fe20000000f00 */
[----:B------:R-:W-:Y:S06]  /*3c0f0*/  BRA `(.L_x_676) ;  /* 0x0000000000407947 */ /* 0x000fec0003800000 */
.L_x_675:
        /* <DEDUP_REMOVED lines=14> */
[----:B------:R-:W-:-:S04]  /*3c1e0*/  MOV R117, R3 ;  /* 0x0000000300757202 */ /* 0x000fc80000000f00 */
[----:B------:R-:W-:-:S07]  /*3c1f0*/  IADD3 R2, PT, PT, R2, R7, RZ ;  /* 0x0000000702027210 */ /* 0x000fce0007ffe0ff */
.L_x_676:
[----:B------:R-:W-:Y:S05]  /*3c200*/  BSYNC.RECONVERGENT B0 ;  /* 0x0000000000007941 */ /* 0x000fea0003800200 */
.L_x_674:
[----:B------:R-:W2:Y:S01]  /*3c210*/  LDL.LU.64 R4, [R1] ;  /* 0x0000000001047983 */ /* 0x000ea20000300a00 */
        /* <DEDUP_REMOVED lines=32> */
.L_x_678:
        /* <DEDUP_REMOVED lines=16> */
.L_x_679:
[----:B------:R-:W-:Y:S05]  /*3c520*/  BSYNC.RECONVERGENT B0 ;  /* 0x0000000000007941 */ /* 0x000fea0003800200 */
.L_x_677:
        /* <DEDUP_REMOVED lines=33> */
.L_x_681:
        /* <DEDUP_REMOVED lines=16> */
.L_x_682:
[----:B------:R-:W-:Y:S05]  /*3c840*/  BSYNC.RECONVERGENT B0 ;  /* 0x0000000000007941 */ /* 0x000fea0003800200 */
.L_x_680:
[----:B------:R-:W2:Y:S04]  /*3c850*/  LDL.LU.64 R112, [R1+0x18] ;  /* 0x0000180001707983 */ /* 0x000ea80000300a00 */
        /* <DEDUP_REMOVED lines=33> */
.L_x_684:
        /* <DEDUP_REMOVED lines=16> */
.L_x_685:
[----:B------:R-:W-:Y:S05]  /*3cb70*/  BSYNC.RECONVERGENT B0 ;  /* 0x0000000000007941 */ /* 0x000fea0003800200 */
.L_x_683:
        /* <DEDUP_REMOVED lines=32> */
.L_x_687:
        /* <DEDUP_REMOVED lines=16> */
.L_x_688:
[----:B------:R-:W-:Y:S05]  /*3ce80*/  BSYNC.RECONVERGENT B0 ;  /* 0x0000000000007941 */ /* 0x000fea0003800200 */
.L_x_686:
        /* <DEDUP_REMOVED lines=22> */
[----:B------:R-:W-:Y:S02]  /*3cff0*/  @P0 IADD3 R107, PT, PT, R107, 0x1, RZ ;  /* 0x000000016b6b0810 */ /* 0x000fe40007ffe0ff */
[----:B------:R-:W-:Y:S02]  /*3d000*/  ISETP.NE.U32.AND P0, PT, R106, RZ, PT ;  /* 0x000000ff6a00720c */ /* 0x000fe40003f05070 */
[----:B------:R-:W-:Y:S01]  /*3d010*/  ISETP.GE.U32.AND P4, PT, R2, R106, PT ;  /* 0x0000006a0200720c */ /* 0x000fe20003f86070 */
[----:B------:R-:W-:-:S12]  /*3d020*/  IMAD.MOV.U32 R2, RZ, RZ, RZ ;  /* 0x000000ffff027224 */ /* 0x000fd800078e00ff */
[----:B------:R-:W-:Y:S01]  /*3d030*/  @P4 VIADD R107, R107, 0x1 ;  /* 0x000000016b6b4836 */ /* 0x000fe20000000000 */
[----:B------:R-:W-:-:S04]  /*3d040*/  @!P0 LOP3.LUT R107, RZ, R106, RZ, 0x33, !PT ;  /* 0x0000006aff6b8212 */ /* 0x000fc800078e33ff */
[----:B------:R-:W-:-:S05]  /*3d050*/  IADD3 R6, PT, PT, -R107, RZ, RZ ;  /* 0x000000ff6b067210 */ /* 0x000fca0007ffe1ff */
[----:B------:R-:W-:Y:S01]  /*3d060*/  IMAD R6, R106, R6, R108 ;  /* 0x000000066a067224 */ /* 0x000fe200078e026c */
[----:B------:R-:W-:Y:S01]  /*3d070*/  MOV R106, R107 ;  /* 0x0000006b006a7202 */ /* 0x000fe20000000f00 */
[----:B------:R-:W-:Y:S01]  /*3d080*/  IMAD.MOV.U32 R107, RZ, RZ, RZ ;  /* 0x000000ffff6b7224 */ /* 0x000fe200078e00ff */
[----:B------:R-:W-:Y:S06]  /*3d090*/  BRA `(.L_x_691) ;  /* 0x0000000000407947 */ /* 0x000fec0003800000 */
.L_x_690:
        /* <DEDUP_REMOVED lines=16> */
.L_x_691:
[----:B------:R-:W-:Y:S05]  /*3d1a0*/  BSYNC.RECONVERGENT B0 ;  /* 0x0000000000007941 */ /* 0x000fea0003800200 */
.L_x_689:
        /* <DEDUP_REMOVED lines=32> */
.L_x_693:
        /* <DEDUP_REMOVED lines=15> */
.L_x_694:
[----:B------:R-:W-:Y:S05]  /*3d4a0*/  BSYNC.RECONVERGENT B0 ;  /* 0x0000000000007941 */ /* 0x000fea0003800200 */
.L_x_692:
        /* <DEDUP_REMOVED lines=30> */
.L_x_696:
[----:B------:R-:W-:Y:S01]  /*3d690*/  IMAD.MOV.U32 R3, RZ, RZ, R5 ;  /* 0x000000ffff037224 */ /* 0x000fe200078e0005 */
[----:B------:R-:W-:Y:S01]  /*3d6a0*/  MOV R6, R100 ;  /* 0x0000006400067202 */ /* 0x000fe20000000f00 */
[----:B------:R-:W-:Y:S01]  /*3d6b0*/  IMAD.MOV.U32 R5, RZ, RZ, R101 ;  /* 0x000000ffff057224 */ /* 0x000fe200078e0065 */
[----:B------:R-:W-:-:S07]  /*3d6c0*/  MOV R2, 0x3d6e0 ;  /* 0x0003d6e000027802 */ /* 0x000fce0000000f00 */
[----:B------:R-:W-:Y:S05]  /*3d6d0*/  CALL.REL.NOINC `($__internal_1_$__cuda_sm20_rem_s64) ;  /* 0x000004b400007944 */ /* 0x000fea0003c00000 */
[----:B------:R-:W-:-:S07]  /*3d6e0*/  MOV R5, R3 ;  /* 0x0000000300057202 */ /* 0x000fce0000000f00 */
.L_x_697:
[----:B------:R-:W-:Y:S05]  /*3d6f0*/  BSYNC.RECONVERGENT B0 ;  /* 0x0000000000007941 */ /* 0x000fea0003800200 */
.L_x_695:
[----:B------:R-:W2:Y:S04]  /*3d700*/  LDL.LU.64 R108, [R1+0x110] ;  /* 0x00011000016c7983 */ /* 0x000ea80000300a00 */
[----:B------:R-:W2:Y:S01]  /*3d710*/  LDL.LU.64 R106, [R1+0x108] ;  /* 0x00010800016a7983 */ /* 0x000ea20000300a00 */
[----:B------:R-:W2:Y:S03]  /*3d720*/  I2F.F64.S64 R4, R4 ;  /* 0x0000000400047312 */ /* 0x000ea60000301c00 */
[----:B------:R-:W3:Y:S04]  /*3d730*/  LDL.LU.64 R2, [R1+0x100] ;  /* 0x0001000001027983 */ /* 0x000ee80000300a00 */
[----:B------:R-:W4:Y:S04]  /*3d740*/  LDL.LU.64 R118, [R1+0x118] ;  /* 0x0001180001767983 */ /* 0x000f280000300a00 */
[----:B------:R-:W5:Y:S04]  /*3d750*/  LDL.LU.64 R6, [R1+0xf8] ;  /* 0x0000f80001067983 */ /* 0x000f680000300a00 */
[----:B------:R-:W5:Y:S01]  /*3d760*/  LDL.LU.64 R100, [R1+0xf0] ;  /* 0x0000f00001647983 */ /* 0x000f620000300a00 */
[----:B------:R-:W-:Y:S01]  /*3d770*/  BAR.SYNC.DEFER_BLOCKING 0x0 ;  /* 0x0000000000007b1d */ /* 0x000fe20000010000 */
[----:B------:R-:W-:-:S02]  /*3d780*/  LOP3.LUT P4, RZ, R0, 0x4, RZ, 0xc0, !PT ;  /* 0x0000000400ff7812 */ /* 0x000fc4000788c0ff */
[C---:B------:R-:W-:Y:S02]  /*3d790*/  LOP3.LUT P5, RZ, R0.reuse, 0x2, RZ, 0xc0, !PT ;  /* 0x0000000200ff7812 */ /* 0x040fe400078ac0ff */
[C---:B------:R-:W-:Y:S02]  /*3d7a0*/  LOP3.LUT P0, RZ, R0.reuse, 0x8, RZ, 0xc0, !PT ;  /* 0x0000000800ff7812 */ /* 0x040fe4000780c0ff */
[----:B------:R-:W-:-:S04]  /*3d7b0*/  LOP3.LUT R0, R0, 0xffffffbf, RZ, 0xc0, !PT ;  /* 0xffffffbf00007812 */ /* 0x000fc800078ec0ff */
[----:B------:R-:W-:Y:S01]  /*3d7c0*/  @P3 LOP3.LUT R0, R0, 0x40, RZ, 0xfc, !PT ;  /* 0x0000004000003812 */ /* 0x000fe200078efcff */
        /* <DEDUP_REMOVED lines=11> */
[----:B---3--:R-:W-:-:S03]  /*3d880*/  DFMA R2, R2, R4, RZ ;  /* 0x000000040202722b */ /* 0x008fc600000000ff */
[----:B------:R-:W3:Y:S04]  /*3d890*/  LDL.LU.64 R122, [R1+0x158] ;  /* 0x00015800017a7983 */ /* 0x000ee80000300a00 */
[----:B------:R-:W3:Y:S01]  /*3d8a0*/  LDL.LU.64 R120, [R1+0x160] ;  /* 0x0001600001787983 */ /* 0x000ee20000300a00 */
[----:B----4-:R-:W-:Y:S02]  /*3d8b0*/  DFMA R2, R118, R104, R2 ;  /* 0x000000687602722b */ /* 0x010fe40000000002 */
[-C--:B-----5:R-:W-:Y:S01]  /*3d8c0*/  DFMA R6, R6, R4.reuse, RZ ;  /* 0x000000040606722b */ /* 0x0a0fe200000000ff */
[----:B------:R-:W4:Y:S01]  /*3d8d0*/  LDL.LU.64 R118, [R1+0x148] ;  /* 0x0001480001767983 */ /* 0x000f220000300a00 */
[----:B------:R-:W-:-:S03]  /*3d8e0*/  DFMA R100, R100, R4, RZ ;  /* 0x000000046464722b */ /* 0x000fc600000000ff */
[----:B------:R-:W5:Y:S04]  /*3d8f0*/  LDL.LU.64 R162, [R1+0xe0] ;  /* 0x0000e00001a27983 */ /* 0x000f680000300a00 */
[----:B------:R-:W5:Y:S04]  /*3d900*/  LDL.LU.64 R160, [R1+0xb8] ;  /* 0x0000b80001a07983 */ /* 0x000f680000300a00 */
[----:B------:R-:W5:Y:S04]  /*3d910*/  LDL.LU.64 R158, [R1+0x90] ;  /* 0x00009000019e7983 */ /* 0x000f680000300a00 */
[----:B------:R-:W5:Y:S01]  /*3d920*/  LDL.LU.64 R156, [R1+0x68] ;  /* 0x00006800019c7983 */ /* 0x000f620000300a00 */
[----:B--2---:R-:W-:-:S02]  /*3d930*/  DFMA R106, R106, R4, RZ ;  /* 0x000000046a6a722b */ /* 0x004fc400000000ff */
[-C--:B------:R-:W-:Y:S02]  /*3d940*/  DFMA R6, R132, R104.reuse, R6 ;  /* 0x000000688406722b */ /* 0x080fe40000000006 */
[----:B------:R-:W-:-:S04]  /*3d950*/  DFMA R100, R130, R104, R100 ;  /* 0x000000688264722b */ /* 0x000fc80000000064 */
[----:B------:R-:W-:Y:S02]  /*3d960*/  DFMA R106, R128, R104, R106 ;  /* 0x00000068806a722b */ /* 0x000fe4000000006a */
[-C--:B------:R-:W-:Y:S02]  /*3d970*/  DFMA R108, R108, R4.reuse, RZ ;  /* 0x000000046c6c722b */ /* 0x080fe400000000ff */
[-C--:B------:R-:W-:Y:S02]  /*3d980*/  DFMA R110, R110, R4.reuse, RZ ;  /* 0x000000046e6e722b */ /* 0x080fe400000000ff */
[----:B------:R-:W-:-:S04]  /*3d990*/  DFMA R114, R114, R4, RZ ;  /* 0x000000047272722b */ /* 0x000fc800000000ff */
[-C--:B------:R-:W-:Y:S02]  /*3d9a0*/  DFMA R108, R126, R104.reuse, R108 ;  /* 0x000000687e6c722b */ /* 0x080fe4000000006c */
[-C--:B------:R-:W-:Y:S02]  /*3d9b0*/  DFMA R110, R124, R104.reuse, R110 ;  /* 0x000000687c6e722b */ /* 0x080fe4000000006e */
[----:B------:R-:W-:Y:S02]  /*3d9c0*/  DFMA R114, R116, R104, R114 ;  /* 0x000000687472722b */ /* 0x000fe40000000072 */
[----:B------:R-:W-:Y:S02]  /*3d9d0*/  DFMA R116, R98, R4, RZ ;  /* 0x000000046274722b */ /* 0x000fe400000000ff */
[C---:B------:R-:W-:Y:S02]  /*3d9e0*/  DFMA R98, R4.reuse, UR30, RZ ;  /* 0x0000001e04627c2b */ /* 0x040fe400080000ff */
[----:B------:R-:W-:-:S02]  /*3d9f0*/  DFMA R4, R4, UR54, RZ ;  /* 0x0000003604047c2b */ /* 0x000fc400080000ff */
[----:B---3--:R-:W-:Y:S02]  /*3da00*/  DFMA R2, R122, R102, R2 ;  /* 0x000000667a02722b */ /* 0x008fe40000000002 */
[----:B------:R-:W-:Y:S01]  /*3da10*/  DFMA R116, R96, R104, R116 ;  /* 0x000000686074722b */ /* 0x000fe20000000074 */
[----:B------:R-:W2:Y:S01]  /*3da20*/  LDL.LU.64 R96, [R1+0x178] ;  /* 0x0001780001607983 */ /* 0x000ea20000300a00 */
[-C--:B------:R-:W-:Y:S02]  /*3da30*/  DFMA R6, R120, R102.reuse, R6 ;  /* 0x000000667806722b */ /* 0x080fe40000000006 */
[-C--:B----4-:R-:W-:Y:S01]  /*3da40*/  DFMA R100, R118, R102.reuse, R100 ;  /* 0x000000667664722b */ /* 0x090fe20000000064 */
[----:B------:R-:W3:Y:S01]  /*3da50*/  LDL.LU.64 R152, [R1+0x168] ;  /* 0x0001680001987983 */ /* 0x000ee20000300a00 */
[C---:B------:R-:W-:Y:S02]  /*3da60*/  DFMA R98, R104.reuse, UR32, R98 ;  /* 0x0000002068627c2b */ /* 0x040fe40008000062 */
[----:B------:R-:W-:Y:S01]  /*3da70*/  DFMA R4, R104, UR56, R4 ;  /* 0x0000003868047c2b */ /* 0x000fe20008000004 */
[----:B------:R-:W4:Y:S04]  /*3da80*/  LDL.LU.64 R150, [R1+0x140] ;  /* 0x0001400001967983 */ /* 0x000f280000300a00 */
        /* <DEDUP_REMOVED lines=11> */
[----:B------:R-:W4:Y:S01]  /*3db40*/  LDL.LU.64 R104, [R1+0x38] ;  /* 0x0000380001687983 */ /* 0x000f220000300a00 */
[----:B------:R-:W-:-:S02]  /*3db50*/  DFMA R116, R94, R102, R116 ;  /* 0x000000665e74722b */ /* 0x000fc40000000074 */
[----:B--2---:R-:W-:Y:S01]  /*3db60*/  DFMA R2, R96, R138, R2 ;  /* 0x0000008a6002722b */ /* 0x004fe20000000002 */
[----:B------:R-:W2:Y:S04]  /*3db70*/  LDL.LU.64 R96, [R1+0x50] ;  /* 0x0000500001607983 */ /* 0x000ea80000300a00 */
[----:B------:R-:W2:Y:S01]  /*3db80*/  LDL.LU.64 R94, [R1+0x30] ;  /* 0x00003000015e7983 */ /* 0x000ea20000300a00 */
[C---:B------:R-:W-:Y:S02]  /*3db90*/  DFMA R98, R102.reuse, UR34, R98 ;  /* 0x0000002266627c2b */ /* 0x040fe40008000062 */
[----:B------:R-:W-:-:S06]  /*3dba0*/  DFMA R4, R102, UR58, R4 ;  /* 0x0000003a66047c2b */ /* 0x000fcc0008000004 */
[C---:B------:R-:W-:Y:S02]  /*3dbb0*/  DFMA R98, R138.reuse, UR36, R98 ;  /* 0x000000248a627c2b */ /* 0x040fe40008000062 */
[----:B------:R-:W-:Y:S02]  /*3dbc0*/  DFMA R4, R138, UR60, R4 ;  /* 0x0000003c8a047c2b */ /* 0x000fe40008000004 */
[----:B-----5:R-:W-:-:S04]  /*3dbd0*/  DFMA R114, R156, R102, R114 ;  /* 0x000000669c72722b */ /* 0x020fc80000000072 */
[----:B------:R-:W-:Y:S02]  /*3dbe0*/  DFMA R98, R140, UR38, R98 ;  /* 0x000000268c627c2b */ /* 0x000fe40008000062 */
[-C--:B------:R-:W-:Y:S02]  /*3dbf0*/  DFMA R116, R92, R138.reuse, R116 ;  /* 0x0000008a5c74722b */ /* 0x080fe40000000074 */
[----:B---3--:R-:W-:Y:S02]  /*3dc00*/  DFMA R6, R152, R138, R6 ;  /* 0x0000008a9806722b */ /* 0x008fe40000000006 */
[----:B------:R-:W-:Y:S02]  /*3dc10*/  DFMA R4, R140, UR62, R4 ;  /* 0x0000003e8c047c2b */ /* 0x000fe40008000004 */
[----:B------:R-:W-:Y:S02]  /*3dc20*/  DFMA R110, R158, R102, R110 ;  /* 0x000000669e6e722b */ /* 0x000fe4000000006e */
[----:B------:R-:W-:-:S02]  /*3dc30*/  DFMA R98, R112, UR40, R98 ;  /* 0x0000002870627c2b */ /* 0x000fc40008000062 */
[----:B----4-:R-:W-:Y:S02]  /*3dc40*/  DFMA R114, R132, R138, R114 ;  /* 0x0000008a8472722b */ /* 0x010fe40000000072 */
[-C--:B------:R-:W-:Y:S02]  /*3dc50*/  DFMA R2, R130, R140.reuse, R2 ;  /* 0x0000008c8202722b */ /* 0x080fe40000000002 */
[-C--:B------:R-:W-:Y:S02]  /*3dc60*/  DFMA R116, R88, R140.reuse, R116 ;  /* 0x0000008c5874722b */ /* 0x080fe40000000074 */
[----:B------:R-:W-:Y:S02]  /*3dc70*/  DFMA R6, R128, R140, R6 ;  /* 0x0000008c8006722b */ /* 0x000fe40000000006 */
[----:B------:R-:W-:Y:S02]  /*3dc80*/  DFMA R108, R160, R102, R108 ;  /* 0x00000066a06c722b */ /* 0x000fe4000000006c */
[----:B------:R-:W-:-:S02]  /*3dc90*/  DFMA R4, R112, UR64, R4 ;  /* 0x0000004070047c2b */ /* 0x000fc40008000004 */
[----:B------:R-:W-:Y:S02]  /*3dca0*/  DFMA R110, R134, R138, R110 ;  /* 0x0000008a866e722b */ /* 0x000fe4000000006e */
[----:B------:R-:W-:Y:S02]  /*3dcb0*/  DFMA R98, R144, UR42, R98 ;  /* 0x0000002a90627c2b */ /* 0x000fe40008000062 */
[----:B------:R-:W-:Y:S02]  /*3dcc0*/  DFMA R114, R90, R140, R114 ;  /* 0x0000008c5a72722b */ /* 0x000fe40000000072 */
[----:B------:R-:W-:Y:S02]  /*3dcd0*/  DFMA R2, R118, R112, R2 ;  /* 0x000000707602722b */ /* 0x000fe40000000002 */
[----:B------:R-:W-:Y:S02]  /*3dce0*/  DFMA R106, R162, R102, R106 ;  /* 0x00000066a26a722b */ /* 0x000fe4000000006a */
[----:B------:R-:W-:-:S02]  /*3dcf0*/  DFMA R116, R76, R112, R116 ;  /* 0x000000704c74722b */ /* 0x000fc40000000074 */
[----:B------:R-:W-:Y:S02]  /*3dd00*/  DFMA R6, R104, R112, R6 ;  /* 0x000000706806722b */ /* 0x000fe40000000006 */
[----:B------:R-:W-:Y:S02]  /*3dd10*/  DFMA R108, R136, R138, R108 ;  /* 0x0000008a886c722b */ /* 0x000fe4000000006c */
[----:B------:R-:W-:Y:S02]  /*3dd20*/  DFMA R4, R144, UR66, R4 ;  /* 0x0000004290047c2b */ /* 0x000fe40008000004 */
[----:B------:R-:W-:Y:S02]  /*3dd30*/  DFMA R110, R120, R140, R110 ;  /* 0x0000008c786e722b */ /* 0x000fe4000000006e */
[----:B------:R-:W-:Y:S02]  /*3dd40*/  DFMA R98, R146, UR44, R98 ;  /* 0x0000002c92627c2b */ /* 0x000fe40008000062 */
[----:B------:R-:W-:-:S02]  /*3dd50*/  DFMA R114, R78, R112, R114 ;  /* 0x000000704e72722b */ /* 0x000fc40000000072 */
[----:B------:R-:W-:Y:S02]  /*3dd60*/  DFMA R106, R142, R138, R106 ;  /* 0x0000008a8e6a722b */ /* 0x000fe4000000006a */
[----:B------:R-:W-:Y:S02]  /*3dd70*/  DFMA R116, R64, R144, R116 ;  /* 0x000000904074722b */ /* 0x000fe40000000074 */
[----:B------:R-:W-:Y:S02]  /*3dd80*/  DFMA R108, R122, R140, R108 ;  /* 0x0000008c7a6c722b */ /* 0x000fe4000000006c */
[----:B------:R-:W-:Y:S02]  /*3dd90*/  DFMA R4, R146, UR68, R4 ;  /* 0x0000004492047c2b */ /* 0x000fe40008000004 */
[----:B------:R-:W-:Y:S02]  /*3dda0*/  DFMA R110, R80, R112, R110 ;  /* 0x00000070506e722b */ /* 0x000fe4000000006e */
[----:B------:R-:W-:-:S02]  /*3ddb0*/  DFMA R98, R148, UR46, R98 ;  /* 0x0000002e94627c2b */ /* 0x000fc40008000062 */
[----:B------:R-:W-:Y:S02]  /*3ddc0*/  DFMA R100, R150, R138, R100 ;  /* 0x0000008a9664722b */ /* 0x000fe40000000064 */
[----:B------:R-:W-:Y:S02]  /*3ddd0*/  DFMA R114, R66, R144, R114 ;  /* 0x000000904272722b */ /* 0x000fe40000000072 */
[----:B------:R-:W-:Y:S02]  /*3dde0*/  DFMA R106, R124, R140, R106 ;  /* 0x0000008c7c6a722b */ /* 0x000fe4000000006a */
[----:B------:R-:W-:Y:S02]  /*3ddf0*/  DFMA R116, R146, UR20, R116 ;  /* 0x0000001492747c2b */ /* 0x000fe40008000074 */
[----:B------:R-:W-:Y:S02]  /*3de00*/  DFMA R108, R82, R112, R108 ;  /* 0x00000070526c722b */ /* 0x000fe4000000006c */
[----:B------:R-:W-:-:S02]  /*3de10*/  DFMA R4, R148, UR70, R4 ;  /* 0x0000004694047c2b */ /* 0x000fc40008000004 */
[----:B------:R-:W-:Y:S02]  /*3de20*/  DFMA R110, R68, R144, R110 ;  /* 0x00000090446e722b */ /* 0x000fe4000000006e */
[----:B------:R-:W-:Y:S02]  /*3de30*/  DFMA R98, R154, UR48, R98 ;  /* 0x000000309a627c2b */ /* 0x000fe40008000062 */
[----:B------:R-:W-:Y:S02]  /*3de40*/  DFMA R100, R126, R140, R100 ;  /* 0x0000008c7e64722b */ /* 0x000fe40000000064 */
[----:B------:R-:W-:Y:S02]  /*3de50*/  DFMA R114, R50, R146, R114 ;  /* 0x000000923272722b */ /* 0x000fe40000000072 */
[----:B------:R-:W-:Y:S02]  /*3de60*/  DFMA R106, R84, R112, R106 ;  /* 0x00000070546a722b */ /* 0x000fe4000000006a */
[----:B------:R-:W-:-:S02]  /*3de70*/  DFMA R116, R148, UR22, R116 ;  /* 0x0000001694747c2b */ /* 0x000fc40008000074 */
[----:B------:R-:W-:Y:S02]  /*3de80*/  DFMA R108, R70, R144, R108 ;  /* 0x00000090466c722b */ /* 0x000fe4000000006c */
[----:B------:R-:W-:Y:S02]  /*3de90*/  DFMA R110, R52, R146, R110 ;  /* 0x00000092346e722b */ /* 0x000fe4000000006e */
[----:B------:R-:W-:Y:S02]  /*3dea0*/  DADD R98, R98, -UR50 ;  /* 0x8000003262627e29 */ /* 0x000fe40008000000 */
[----:B------:R-:W-:Y:S02]  /*3deb0*/  DFMA R100, R86, R112, R100 ;  /* 0x000000705664722b */ /* 0x000fe40000000064 */
[----:B------:R-:W-:Y:S02]  /*3dec0*/  DFMA R114, R36, R148, R114 ;  /* 0x000000942472722b */ /* 0x000fe40000000072 */
[----:B------:R-:W-:-:S02]  /*3ded0*/  DFMA R106, R72, R144, R106 ;  /* 0x00000090486a722b */ /* 0x000fc4000000006a */
[----:B------:R-:W-:Y:S02]  /*3dee0*/  DFMA R116, R154, UR24, R116 ;  /* 0x000000189a747c2b */ /* 0x000fe40008000074 */
[----:B------:R-:W-:Y:S02]  /*3def0*/  DFMA R108, R54, R146, R108 ;  /* 0x00000092366c722b */ /* 0x000fe4000000006c */
[----:B------:R-:W-:Y:S02]  /*3df00*/  DFMA R110, R38, R148, R110 ;  /* 0x00000094266e722b */ /* 0x000fe4000000006e */
[----:B------:R-:W-:Y:S02]  /*3df10*/  DFMA R100, R74, R144, R100 ;  /* 0x000000904a64722b */ /* 0x000fe40000000064 */
[----:B------:R-:W-:Y:S02]  /*3df20*/  DFMA R114, R22, R154, R114 ;  /* 0x0000009a1672722b */ /* 0x000fe40000000072 */
[----:B------:R-:W-:-:S02]  /*3df30*/  DFMA R106, R56, R146, R106 ;  /* 0x00000092386a722b */ /* 0x000fc4000000006a */
[----:B------:R-:W-:Y:S02]  /*3df40*/  DADD R116, R116, -UR26 ;  /* 0x8000001a74747e29 */ /* 0x000fe40008000000 */
[----:B------:R-:W-:Y:S02]  /*3df50*/  DFMA R108, R40, R148, R108 ;  /* 0x00000094286c722b */ /* 0x000fe4000000006c */
[----:B------:R-:W-:Y:S02]  /*3df60*/  DFMA R110, R24, R154, R110 ;  /* 0x0000009a186e722b */ /* 0x000fe4000000006e */
[----:B------:R-:W-:Y:S02]  /*3df70*/  DFMA R100, R58, R146, R100 ;  /* 0x000000923a64722b */ /* 0x000fe40000000064 */
[----:B------:R-:W-:Y:S01]  /*3df80*/  DADD R114, -R20, R114 ;  /* 0x0000000014727229 */ /* 0x000fe20000000172 */
[----:B------:R-:W-:Y:S01]  /*3df90*/  LOP3.LUT P3, RZ, R0, 0x10, RZ, 0xc0, !PT ;  /* 0x0000001000ff7812 */ /* 0x000fe2000786c0ff */
[----:B------:R-:W-:-:S02]  /*3dfa0*/  DFMA R106, R42, R148, R106 ;  /* 0x000000942a6a722b */ /* 0x000fc4000000006a */
[----:B------:R-:W-:Y:S02]  /*3dfb0*/  DFMA R108, R26, R154, R108 ;  /* 0x0000009a1a6c722b */ /* 0x000fe4000000006c */
[----:B------:R-:W-:Y:S02]  /*3dfc0*/  DADD R110, -R18, R110 ;  /* 0x00000000126e7229 */ /* 0x000fe4000000016e */
[----:B------:R-:W-:Y:S02]  /*3dfd0*/  DFMA R100, R44, R148, R100 ;  /* 0x000000942c64722b */ /* 0x000fe40000000064 */
[----:B------:R-:W-:Y:S02]  /*3dfe0*/  DFMA R106, R28, R154, R106 ;  /* 0x0000009a1c6a722b */ /* 0x000fe4000000006a */
[----:B------:R-:W-:-:S04]  /*3dff0*/  DADD R108, -R16, R108 ;  /* 0x00000000106c7229 */ /* 0x000fc8000000016c */
[----:B------:R-:W-:Y:S02]  /*3e000*/  DFMA R100, R30, R154, R100 ;  /* 0x0000009a1e64722b */ /* 0x000fe40000000064 */
[----:B------:R-:W-:-:S06]  /*3e010*/  DADD R106, -R14, R106 ;  /* 0x000000000e6a7229 */ /* 0x000fcc000000016a */
[----:B------:R-:W-:Y:S02]  /*3e020*/  DADD R100, -R12, R100 ;  /* 0x000000000c647229 */ /* 0x000fe40000000164 */
[-C--:B--2---:R-:W-:Y:S02]  /*3e030*/  DFMA R2, R96, R144.reuse, R2 ;  /* 0x000000906002722b */ /* 0x084fe40000000002 */
[----:B------:R-:W-:-:S06]  /*3e040*/  DFMA R6, R94, R144, R6 ;  /* 0x000000905e06722b */ /* 0x000fcc0000000006 */
[-C--:B------:R-:W-:Y:S02]  /*3e050*/  DFMA R2, R62, R146.reuse, R2 ;  /* 0x000000923e02722b */ /* 0x080fe40000000002 */
[----:B------:R-:W-:-:S06]  /*3e060*/  DFMA R6, R60, R146, R6 ;  /* 0x000000923c06722b */ /* 0x000fcc0000000006 */
[-C--:B------:R-:W-:Y:S01]  /*3e070*/  DFMA R48, R48, R148.reuse, R2 ;  /* 0x000000943030722b */ /* 0x080fe20000000002 */
[----:B------:R-:W-:Y:S01]  /*3e080*/  SEL R2, RZ, 0x1, !P5 ;  /* 0x00000001ff027807 */ /* 0x000fe20006800000 */
[----:B------:R-:W-:Y:S02]  /*3e090*/  DFMA R46, R46, R148, R6 ;  /* 0x000000942e2e722b */ /* 0x000fe40000000006 */
[----:B------:R-:W-:Y:S02]  /*3e0a0*/  DFMA R6, R154, UR72, R4 ;  /* 0x000000489a067c2b */ /* 0x000fe40008000004 */
[C---:B------:R-:W-:Y:S01]  /*3e0b0*/  VIADD R3, R2.reuse, 0x1 ;  /* 0x0000000102037836 */ /* 0x040fe20000000000 */
[----:B------:R-:W-:-:S05]  /*3e0c0*/  @!P4 IADD3 R3, PT, PT, R2, RZ, RZ ;  /* 0x000000ff0203c210 */ /* 0x000fca0007ffe0ff */
[C---:B------:R-:W-:Y:S01]  /*3e0d0*/  VIADD R4, R3.reuse, 0x1 ;  /* 0x0000000103047836 */ /* 0x040fe20000000000 */
[----:B------:R-:W-:Y:S01]  /*3e0e0*/  DADD R6, R6, -UR74 ;  /* 0x8000004a06067e29 */ /* 0x000fe20008000000 */
[----:B------:R-:W-:Y:S01]  /*3e0f0*/  @!P0 IADD3 R4, PT, PT, R3, RZ, RZ ;  /* 0x000000ff03048210 */ /* 0x000fe20007ffe0ff */
[----:B------:R-:W-:-:S06]  /*3e100*/  DSETP.GEU.AND P0, PT, |R98|, UR52, PT ;  /* 0x0000003462007e2a */ /* 0x000fcc000bf0e200 */
[----:B------:R-:W-:-:S06]  /*3e110*/  DSETP.LT.AND P0, PT, |R6|, UR76, !P0 ;  /* 0x0000004c06007e2a */ /* 0x000fcc000c701200 */
[----:B------:R-:W-:Y:S01]  /*3e120*/  DSETP.LT.AND P0, PT, |R116|, UR28, P0 ;  /* 0x0000001c74007e2a */ /* 0x000fe20008701200 */
[----:B------:R-:W-:-:S05]  /*3e130*/  LOP3.LUT P5, RZ, R0, 0x20, RZ, 0xc0, !PT ;  /* 0x0000002000ff7812 */ /* 0x000fca00078ac0ff */
[----:B------:R-:W-:Y:S01]  /*3e140*/  DSETP.LT.AND P0, PT, |R114|, UR18, P0 ;  /* 0x0000001272007e2a */ /* 0x000fe20008701200 */
[----:B------:R-:W-:Y:S01]  /*3e150*/  LOP3.LUT P4, RZ, R0, 0x1, RZ, 0xc0, !PT ;  /* 0x0000000100ff7812 */ /* 0x000fe2000788c0ff */
[C---:B------:R-:W-:Y:S01]  /*3e160*/  VIADD R5, R4.reuse, 0x1 ;  /* 0x0000000104057836 */ /* 0x040fe20000000000 */
[----:B------:R-:W-:-:S03]  /*3e170*/  @!P3 IADD3 R5, PT, PT, R4, RZ, RZ ;  /* 0x000000ff0405b210 */ /* 0x000fc60007ffe0ff */
[----:B------:R-:W-:Y:S02]  /*3e180*/  DSETP.LT.AND P0, PT, |R110|, UR16, P0 ;  /* 0x000000106e007e2a */ /* 0x000fe40008701200 */
[C---:B------:R-:W-:Y:S01]  /*3e190*/  VIADD R6, R5.reuse, 0x1 ;  /* 0x0000000105067836 */ /* 0x040fe20000000000 */
[----:B------:R-:W-:Y:S01]  /*3e1a0*/  @!P5 IADD3 R6, PT, PT, R5, RZ, RZ ;  /* 0x000000ff0506d210 */ /* 0x000fe20007ffe0ff */
[-C--:B------:R-:W-:Y:S02]  /*3e1b0*/  DFMA R46, R32, R154.reuse, R46 ;  /* 0x0000009a202e722b */ /* 0x080fe4000000002e */
[----:B------:R-:W-:Y:S02]  /*3e1c0*/  DSETP.LT.AND P0, PT, |R108|, UR14, P0 ;  /* 0x0000000e6c007e2a */ /* 0x000fe40008701200 */
[C---:B------:R-:W-:Y:S01]  /*3e1d0*/  VIADD R7, R6.reuse, 0x1 ;  /* 0x0000000106077836 */ /* 0x040fe20000000000 */
[----:B------:R-:W-:Y:S01]  /*3e1e0*/  @!P4 IADD3 R7, PT, PT, R6, RZ, RZ ;  /* 0x000000ff0607c210 */ /* 0x000fe20007ffe0ff */
[----:B------:R-:W-:-:S02]  /*3e1f0*/  DFMA R48, R34, R154, R48 ;  /* 0x0000009a2230722b */ /* 0x000fc40000000030 */
[----:B------:R-:W-:Y:S02]  /*3e200*/  DSETP.LT.AND P0, PT, |R106|, UR10, P0 ;  /* 0x0000000a6a007e2a */ /* 0x000fe40008701200 */
[----:B------:R-:W-:Y:S01]  /*3e210*/  DADD R46, -R10, R46 ;  /* 0x000000000a2e7229 */ /* 0x000fe2000000012e */
[C---:B------:R-:W-:Y:S01]  /*3e220*/  VIADD R14, R7.reuse, 0x1 ;  /* 0x00000001070e7836 */ /* 0x040fe20000000000 */
[----:B------:R-:W-:Y:S02]  /*3e230*/  @!P6 IADD3 R14, PT, PT, R7, RZ, RZ ;  /* 0x000000ff070ee210 */ /* 0x000fe40007ffe0ff */
[----:B------:R-:W-:Y:S02]  /*3e240*/  DSETP.LT.AND P0, PT, |R100|, UR8, P0 ;  /* 0x0000000864007e2a */ /* 0x000fe40008701200 */
[----:B------:R-:W-:Y:S01]  /*3e250*/  DADD R48, -R8, R48 ;  /* 0x0000000008307229 */ /* 0x000fe20000000130 */
[----:B------:R-:W-:Y:S01]  /*3e260*/  LOP3.LUT P3, RZ, R0, 0x40, RZ, 0xc0, !PT ;  /* 0x0000004000ff7812 */ /* 0x000fe2000786c0ff */
[----:B------:R-:W-:-:S02]  /*3e270*/  VIADD R15, R14, 0x1 ;  /* 0x000000010e0f7836 */ /* 0x000fc40000000000 */
[----:B------:R-:W-:Y:S01]  /*3e280*/  DSETP.LT.AND P0, PT, |R46|, UR6, P0 ;  /* 0x000000062e007e2a */ /* 0x000fe20008701200 */
[----:B------:R-:W-:-:S05]  /*3e290*/  @!P1 IADD3 R15, PT, PT, R14, RZ, RZ ;  /* 0x000000ff0e0f9210 */ /* 0x000fca0007ffe0ff */
[----:B------:R-:W-:Y:S01]  /*3e2a0*/  DSETP.LT.AND P0, PT, |R48|, UR4, P0 ;  /* 0x0000000430007e2a */ /* 0x000fe20008701200 */
[C---:B------:R-:W-:Y:S01]  /*3e2b0*/  VIADD R9, R15.reuse, 0x1 ;  /* 0x000000010f097836 */ /* 0x040fe20000000000 */
[----:B------:R-:W-:-:S05]  /*3e2c0*/  @!P2 IADD3 R9, PT, PT, R15, RZ, RZ ;  /* 0x000000ff0f09a210 */ /* 0x000fca0007ffe0ff */
[C---:B------:R-:W-:Y:S01]  /*3e2d0*/  VIADD R16, R9.reuse, 0x1 ;  /* 0x0000000109107836 */ /* 0x040fe20000000000 */
[----:B------:R-:W-:-:S05]  /*3e2e0*/  @!P3 IADD3 R16, PT, PT, R9, RZ, RZ ;  /* 0x000000ff0910b210 */ /* 0x000fca0007ffe0ff */
[C---:B------:R-:W-:Y:S01]  /*3e2f0*/  VIADD R10, R16.reuse, 0x1 ;  /* 0x00000001100a7836 */ /* 0x040fe20000000000 */
[----:B------:R-:W-:-:S05]  /*3e300*/  @!P0 IADD3 R10, PT, PT, R16, RZ, RZ ;  /* 0x000000ff100a8210 */ /* 0x000fca0007ffe0ff */
        /* <DEDUP_REMOVED lines=10> */
[----:B0-----:R-:W-:-:S05]  /*3e3b0*/  @P4 IADD3 R18, PT, PT, R13, R18, RZ ;  /* 0x000000120d124210 */ /* 0x001fca0007ffe0ff */
[----:B------:R-:W0:Y:S01]  /*3e3c0*/  SHFL.UP P4, R17, R18, 0x10, RZ ;  /* 0x0600000012117989 */ /* 0x000e2200000800ff */
[----:B------:R-:W-:Y:S02]  /*3e3d0*/  UMOV UR4, 0x400 ;  /* 0x0000040000047882 */ /* 0x000fe40000000000 */
[----:B---3--:R-:W-:Y:S01]  /*3e3e0*/  ULEA UR4, UR5, UR4, 0x18 ;  /* 0x0000000405047291 */ /* 0x008fe2000f8ec0ff */
[----:B--2---:R-:W-:Y:S01]  /*3e3f0*/  SHF.R.U32.HI R19, RZ, 0x5, R8 ;  /* 0x00000005ff137819 */ /* 0x004fe20000011608 */
[----:B0-----:R-:W-:Y:S01]  /*3e400*/  @P4 IMAD.IADD R17, R18, 0x1, R17 ;  /* 0x0000000112114824 */ /* 0x001fe200078e0211 */
[----:B-1----:R-:W-:-:S13]  /*3e410*/  ISETP.NE.AND P4, PT, R76, 0x1f, PT ;  /* 0x0000001f4c00780c */ /* 0x002fda0003f85270 */
[----:B------:R-:W-:-:S05]  /*3e420*/  @!P4 LEA R12, R19, UR4, 0x2 ;  /* 0x00000004130ccc11 */ /* 0x000fca000f8e10ff */
[----:B------:R-:W-:Y:S01]  /*3e430*/  @!P4 STS [R12], R17 ;  /* 0x000000110c00c388 */ /* 0x000fe20000000800 */
[----:B------:R-:W-:Y:S06]  /*3e440*/  BAR.SYNC.DEFER_BLOCKING 0x0 ;  /* 0x0000000000007b1d */ /* 0x000fec0000010000 */
[----:B------:R-:W0:Y:S04]  /*3e450*/  LDS.128 R20, [UR4] ;  /* 0x00000004ff147984 */ /* 0x000e280008000c00 */
[----:B------:R-:W1:Y:S01]  /*3e460*/  LDS.128 R24, [UR4+0x10] ;  /* 0x00001004ff187984 */ /* 0x000e620008000c00 */
[----:B------:R-:W-:-:S02]  /*3e470*/  IADD3 R10, PT, PT, -R10, R17, RZ ;  /* 0x000000110a0a7210 */ /* 0x000fc40007ffe1ff */
[----:B------:R-:W-:Y:S01]  /*3e480*/  ISETP.NE.AND P4, PT, R76, RZ, PT ;  /* 0x000000ff4c00720c */ /* 0x000fe20003f85270 */
[----:B------:R-:W2:Y:S03]  /*3e490*/  LDS.128 R28, [UR4+0x20] ;  /* 0x00002004ff1c7984 */ /* 0x000ea60008000c00 */
[----:B------:R-:W-:Y:S02]  /*3e4a0*/  SEL R11, R10, RZ, P4 ;  /* 0x000000ff0a0b7207 */ /* 0x000fe40002000000 */
[----:B------:R-:W-:Y:S01]  /*3e4b0*/  ISETP.NE.AND P4, PT, R19, 0x2, PT ;  /* 0x000000021300780c */ /* 0x000fe20003f85270 */
[----:B0-----:R-:W-:-:S05]  /*3e4c0*/  IMAD.IADD R21, R20, 0x1, R21 ;  /* 0x0000000114157824 */ /* 0x001fca00078e0215 */
[----:B------:R-:W-:Y:S02]  /*3e4d0*/  SEL R20, R21, R20, !P4 ;  /* 0x0000001415147207 */ /* 0x000fe40006000000 */
[----:B------:R-:W-:Y:S02]  /*3e4e0*/  IADD3 R22, PT, PT, R22, R21, RZ ;  /* 0x0000001516167210 */ /* 0x000fe40007ffe0ff */
[----:B------:R-:W-:-:S03]  /*3e4f0*/  ISETP.NE.AND P4, PT, R19, 0x3, PT ;  /* 0x000000031300780c */ /* 0x000fc60003f85270 */
[----:B------:R-:W-:Y:S01]  /*3e500*/  IMAD.IADD R23, R23, 0x1, R22 ;  /* 0x0000000117177824 */ /* 0x000fe200078e0216 */
[----:B------:R-:W-:Y:S02]  /*3e510*/  SEL R20, R22, R20, !P4 ;  /* 0x0000001416147207 */ /* 0x000fe40006000000 */
[----:B------:R-:W-:Y:S02]  /*3e520*/  ISETP.NE.AND P4, PT, R19, 0x4, PT ;  /* 0x000000041300780c */ /* 0x000fe40003f85270 */
[C---:B-1----:R-:W-:Y:S02]  /*3e530*/  IADD3 R24, PT, PT, R23.reuse, R24, RZ ;  /* 0x0000001817187210 */ /* 0x042fe40007ffe0ff */
[----:B------:R-:W-:Y:S02]  /*3e540*/  SEL R20, R23, R20, !P4 ;  /* 0x0000001417147207 */ /* 0x000fe40006000000 */
[----:B------:R-:W-:Y:S01]  /*3e550*/  ISETP.NE.AND P4, PT, R19, 0x5, PT ;  /* 0x000000051300780c */ /* 0x000fe20003f85270 */
[----:B------:R-:W-:-:S03]  /*3e560*/  IMAD.IADD R25, R25, 0x1, R24 ;  /* 0x0000000119197824 */ /* 0x000fc600078e0218 */
[----:B------:R-:W-:Y:S02]  /*3e570*/  SEL R20, R24, R20, !P4 ;  /* 0x0000001418147207 */ /* 0x000fe40006000000 */
[----:B------:R-:W-:Y:S02]  /*3e580*/  ISETP.NE.AND P4, PT, R19, 0x6, PT ;  /* 0x000000061300780c */ /* 0x000fe40003f85270 */
[----:B------:R-:W-:Y:S02]  /*3e590*/  IADD3 R26, PT, PT, R26, R25, RZ ;  /* 0x000000191a1a7210 */ /* 0x000fe40007ffe0ff */
[----:B------:R-:W-:Y:S02]  /*3e5a0*/  SEL R20, R25, R20, !P4 ;  /* 0x0000001419147207 */ /* 0x000fe40006000000 */
[----:B------:R-:W-:Y:S01]  /*3e5b0*/  ISETP.NE.AND P4, PT, R19, 0x7, PT ;  /* 0x000000071300780c */ /* 0x000fe20003f85270 */
[----:B------:R-:W-:-:S03]  /*3e5c0*/  IMAD.IADD R27, R27, 0x1, R26 ;  /* 0x000000011b1b7824 */ /* 0x000fc600078e021a */
[----:B------:R-:W-:Y:S02]  /*3e5d0*/  SEL R20, R26, R20, !P4 ;  /* 0x000000141a147207 */ /* 0x000fe40006000000 */
[----:B------:R-:W-:Y:S02]  /*3e5e0*/  ISETP.NE.AND P4, PT, R19, 0x8, PT ;  /* 0x000000081300780c */ /* 0x000fe40003f85270 */
[C---:B--2---:R-:W-:Y:S02]  /*3e5f0*/  IADD3 R28, PT, PT, R27.reuse, R28, RZ ;  /* 0x0000001c1b1c7210 */ /* 0x044fe40007ffe0ff */
[----:B------:R-:W-:Y:S02]  /*3e600*/  SEL R20, R27, R20, !P4 ;  /* 0x000000141b147207 */ /* 0x000fe40006000000 */
[----:B------:R-:W-:Y:S01]  /*3e610*/  ISETP.NE.AND P4, PT, R19, 0x9, PT ;  /* 0x000000091300780c */ /* 0x000fe20003f85270 */
[----:B------:R-:W-:-:S03]  /*3e620*/  IMAD.IADD R29, R29, 0x1, R28 ;  /* 0x000000011d1d7824 */ /* 0x000fc600078e021c */
[----:B------:R-:W-:Y:S02]  /*3e630*/  SEL R20, R28, R20, !P4 ;  /* 0x000000141c147207 */ /* 0x000fe40006000000 */
[----:B------:R-:W-:Y:S02]  /*3e640*/  ISETP.NE.AND P4, PT, R19, 0xa, PT ;  /* 0x0000000a1300780c */ /* 0x000fe40003f85270 */
[----:B------:R-:W-:Y:S02]  /*3e650*/  IADD3 R30, PT, PT, R30, R29, RZ ;  /* 0x0000001d1e1e7210 */ /* 0x000fe40007ffe0ff */
[----:B------:R-:W-:Y:S02]  /*3e660*/  SEL R20, R29, R20, !P4 ;  /* 0x000000141d147207 */ /* 0x000fe40006000000 */
[----:B------:R-:W-:-:S04]  /*3e670*/  ISETP.NE.AND P4, PT, R19, 0xb, PT ;  /* 0x0000000b1300780c */ /* 0x000fc80003f85270 */
[----:B------:R-:W-:Y:S02]  /*3e680*/  SEL R20, R30, R20, !P4 ;  /* 0x000000141e147207 */ /* 0x000fe40006000000 */
[----:B------:R-:W-:-:S03]  /*3e690*/  ISETP.GE.U32.AND P4, PT, R8, 0x20, PT ;  /* 0x000000200800780c */ /* 0x000fc60003f86070 */
[----:B------:R-:W-:-:S05]  /*3e6a0*/  IMAD.IADD R17, R20, 0x1, R11 ;  /* 0x0000000114117824 */ /* 0x000fca00078e020b */
[----:B------:R-:W-:Y:S02]  /*3e6b0*/  SEL R26, R10, R17, !P4 ;  /* 0x000000110a1a7207 */ /* 0x000fe40006000000 */
[----:B------:R-:W-:Y:S02]  /*3e6c0*/  ISETP.GT.U32.AND P4, PT, R8, 0x1f, PT ;  /* 0x0000001f0800780c */ /* 0x000fe40003f84070 */
[----:B------:R-:W-:-:S11]  /*3e6d0*/  IADD3 R11, PT, PT, R31, R30, RZ ;  /* 0x0000001e1f0b7210 */ /* 0x000fd60007ffe0ff */
[----:B------:R-:W-:Y:S05]  /*3e6e0*/  @P4 BRA `(.L_x_698) ;  /* 0x0000000800644947 */ /* 0x000fea0003800000 */
[----:B------:R-:W0:Y:S01]  /*3e6f0*/  S2R R10, SR_CTAID.Y ;  /* 0x00000000000a7919 */ /* 0x000e220000002600 */
[----:B------:R-:W0:Y:S01]  /*3e700*/  S2UR UR5, SR_CTAID.X ;  /* 0x00000000000579c3 */ /* 0x000e220000002500 */
[----:B------:R-:W-:Y:S02]  /*3e710*/  ISETP.NE.AND P4, PT, R8, RZ, PT ;  /* 0x000000ff0800720c */ /* 0x000fe40003f85270 */
[----:B------:R-:W-:-:S05]  /*3e720*/  LOP3.LUT R20, RZ, R8, RZ, 0x33, !PT ;  /* 0x00000008ff147212 */ /* 0x000fca00078e33ff */
[----:B------:R-:W0:Y:S06]  /*3e730*/  LDC R17, c[0x0][0x374] ;  /* 0x0000dd00ff117b82 */ /* 0x000e2c0000000800 */
[----:B------:R1:W-:Y:S02]  /*3e740*/  @!P4 STS [UR4+0x4c], R11 ;  /* 0x00004c0bff00c988 */ /* 0x0003e40008000804 */
[----:B------:R-:W2:Y:S08]  /*3e750*/  LDC.64 R18, c[0x0][0x3a0] ;  /* 0x0000e800ff127b82 */ /* 0x000eb00000000a00 */
[----:B------:R-:W3:Y:S01]  /*3e760*/  LDC R22, c[0x0][0x370] ;  /* 0x0000dc00ff167b82 */ /* 0x000ee20000000800 */
[----:B0-----:R-:W-:-:S02]  /*3e770*/  IMAD R17, R17, UR5, R10 ;  /* 0x0000000511117c24 */ /* 0x001fc4000f8e020a */
[----:B------:R-:W-:Y:S02]  /*3e780*/  @!P4 IMAD.MOV.U32 R10, RZ, RZ, 0x64 ;  /* 0x00000064ff0ac424 */ /* 0x000fe400078e00ff */
[C---:B--2---:R-:W-:Y:S01]  /*3e790*/  IMAD.WIDE R12, R17.reuse, 0x8, R18 ;  /* 0x00000008110c7825 */ /* 0x044fe200078e0212 */
[----:B------:R-:W-:-:S04]  /*3e7a0*/  IADD3 R17, PT, PT, R17, R20, RZ ;  /* 0x0000001411117210 */ /* 0x000fc80007ffe0ff */
[----:B------:R1:W-:Y:S01]  /*3e7b0*/  @!P4 ST.E.64.STRONG.GPU desc[UR12][R12.64+0x100], R10 ;  /* 0x0001000a0c00c985 */ /* 0x0003e2000c10fb0c */
[----:B---3--:R-:W-:-:S13]  /*3e7c0*/  ISETP.GT.U32.AND P4, PT, R22, 0x1f3, PT ;  /* 0x000001f31600780c */ /* 0x008fda0003f84070 */
[----:B-1----:R-:W-:Y:S05]  /*3e7d0*/  @P4 BRA `(.L_x_699) ;  /* 0x0000000000084947 */ /* 0x002fea0003800000 */
[----:B------:R0:W-:Y:S06]  /*3e7e0*/  MEMBAR.SC.CTA ;  /* 0x0000000000007992 */ /* 0x0001ec0000000000 */
[----:B0-----:R-:W-:Y:S05]  /*3e7f0*/  BRA `(.L_x_700) ;  /* 0x0000000000087947 */ /* 0x001fea0003800000 */
.L_x_699:
[----:B------:R-:W-:Y:S05]  /*3e800*/  NANOSLEEP 0x474 ;  /* 0x000004740000795d */ /* 0x000fea0003800000 */
[----:B------:R-:W-:Y:S01]  /*3e810*/  NOP ;  /* 0x0000000000007918 */ /* 0x000fe20000000000 */
.L_x_700:
[----:B------:R-:W-:-:S05]  /*3e820*/  IMAD.WIDE R18, R17, 0x8, R18 ;  /* 0x0000000811127825 */ /* 0x000fca00078e0212 */
[----:B------:R-:W2:Y:S01]  /*3e830*/  LD.E.64.STRONG.GPU R20, desc[UR12][R18.64+0x100] ;  /* 0x0001000c12147980 */ /* 0x000ea2000c10fb00 */
[----:B------:R-:W-:Y:S01]  /*3e840*/  UMOV UR5, 0xffffffff ;  /* 0xffffffff00057882 */ /* 0x000fe20000000000 */
[----:B--2---:R-:W-:Y:S02]  /*3e850*/  ISETP.NE.AND P5, PT, R20, 0x63, PT ;  /* 0x000000631400780c */ /* 0x004fe40003fa5270 */
[----:B------:R-:W-:Y:S11]  /*3e860*/  BRA.DIV UR5, `(.L_x_701) ;  /* 0x0000048a052c7947 */ /* 0x000ff6000b800000 */
[----:B------:R-:W-:-:S13]  /*3e870*/  VOTE.ANY P5, !P5 ;  /* 0x0000000000ff7806 */ /* 0x000fda00068a0100 */
.L_x_1558:
[----:B------:R-:W-:Y:S05]  /*3e880*/  @!P5 BRA `(.L_x_702) ;  /* 0x000000000030d947 */ /* 0x000fea0003800000 */
.L_x_706:
[----:B------:R-:W-:Y:S05]  /*3e890*/  YIELD ;  /* 0x0000000000007946 */ /* 0x000fea0003800000 */
[----:B------:R-:W-:Y:S05]  /*3e8a0*/  @P4 BRA `(.L_x_703) ;  /* 0x0000000000084947 */ /* 0x000fea0003800000 */
[----:B------:R0:W-:Y:S06]  /*3e8b0*/  MEMBAR.SC.CTA ;  /* 0x0000000000007992 */ /* 0x0001ec0000000000 */
[----:B0-----:R-:W-:Y:S05]  /*3e8c0*/  BRA `(.L_x_704) ;  /* 0x0000000000087947 */ /* 0x001fea0003800000 */
.L_x_703:
[----:B------:R-:W-:Y:S05]  /*3e8d0*/  NANOSLEEP 0x17c ;  /* 0x0000017c0000795d */ /* 0x000fea0003800000 */
[----:B------:R-:W-:Y:S01]  /*3e8e0*/  NOP ;  /* 0x0000000000007918 */ /* 0x000fe20000000000 */
.L_x_704:
[----:B------:R-:W2:Y:S01]  /*3e8f0*/  LD.E.64.STRONG.GPU R20, desc[UR12][R18.64+0x100] ;  /* 0x0001000c12147980 */ /* 0x000ea2000c10fb00 */
[----:B------:R-:W-:Y:S01]  /*3e900*/  UMOV UR5, 0xffffffff ;  /* 0xffffffff00057882 */ /* 0x000fe20000000000 */
[----:B--2---:R-:W-:Y:S02]  /*3e910*/  ISETP.NE.AND P5, PT, R20, 0x63, PT ;  /* 0x000000631400780c */ /* 0x004fe40003fa5270 */
[----:B------:R-:W-:Y:S11]  /*3e920*/  BRA.DIV UR5, `(.L_x_705) ;  /* 0x0000048a051c7947 */ /* 0x000ff6000b800000 */
[----:B------:R-:W-:-:S13]  /*3e930*/  VOTE.ANY P5, !P5 ;  /* 0x0000000000ff7806 */ /* 0x000fda00068a0100 */
.L_x_1561:
[----:B------:R-:W-:Y:S05]  /*3e940*/  @P5 BRA `(.L_x_706) ;  /* 0xfffffffc00d05947 */ /* 0x000fea000383ffff */
.L_x_702:
[----:B------:R-:W-:Y:S01]  /*3e950*/  UMOV UR5, 0xffffffff ;  /* 0xffffffff00057882 */ /* 0x000fe20000000000 */
[----:B------:R-:W-:Y:S02]  /*3e960*/  ISETP.NE.AND P4, PT, R20, 0x65, PT ;  /* 0x000000651400780c */ /* 0x000fe40003f85270 */
[----:B------:R-:W-:Y:S11]  /*3e970*/  BRA.DIV UR5, `(.L_x_707) ;  /* 0x0000048a05287947 */ /* 0x000ff6000b800000 */
[----:B------:R-:W0:Y:S01]  /*3e980*/  S2R R33, SR_GEMASK ;  /* 0x0000000000217919 */ /* 0x000e220000003c00 */
[----:B------:R-:W-:Y:S01]  /*3e990*/  VOTE.ANY R10, PT, !P4 ;  /* 0x00000000000a7806 */ /* 0x000fe200060e0100 */
[----:B------:R-:W1:Y:S01]  /*3e9a0*/  LDC.64 R36, c[0x0][0x3a0] ;  /* 0x0000e800ff247b82 */ /* 0x000e620000000a00 */
[----:B------:R-:W2:Y:S02]  /*3e9b0*/  S2R R28, SR_LANEID ;  /* 0x00000000001c7919 */ /* 0x000ea40000000000 */
[----:B0-----:R-:W-:Y:S01]  /*3e9c0*/  LOP3.LUT R10, R10, 0x80000000, R33, 0xec, !PT ;  /* 0x800000000a0a7812 */ /* 0x001fe200078eec21 */
[----:B--2---:R-:W-:-:S04]  /*3e9d0*/  VIADD R25, R28, 0x2 ;  /* 0x000000021c197836 */ /* 0x004fc80000000000 */
[----:B------:R-:W-:Y:S02]  /*3e9e0*/  VIADD R19, R10, 0xffffffff ;  /* 0xffffffff0a137836 */ /* 0x000fe40000000000 */
[----:B------:R-:W-:-:S03]  /*3e9f0*/  VIADD R29, R28, 0x4 ;  /* 0x000000041c1d7836 */ /* 0x000fc60000000000 */
[----:B------:R-:W-:-:S04]  /*3ea00*/  LOP3.LUT R19, R10, R19, RZ, 0xc, !PT ;  /* 0x000000130a137212 */ /* 0x000fc800078e0cff */
[----:B------:R-:W0:Y:S02]  /*3ea10*/  POPC R10, R19 ;  /* 0x00000013000a7309 */ /* 0x000e240000000000 */
[----:B0-----:R-:W0:Y:S01]  /*3ea20*/  SHFL.DOWN PT, R18, R21, 0x1, R10 ;  /* 0x0820000015127989 */ /* 0x001e2200000e000a */
[----:B------:R-:W-:-:S04]  /*3ea30*/  ISETP.GE.AND P4, PT, R28, R10, PT ;  /* 0x0000000a1c00720c */ /* 0x000fc80003f86270 */
[----:B0-----:R-:W-:Y:S02]  /*3ea40*/  SEL R18, R18, RZ, !P4 ;  /* 0x000000ff12127207 */ /* 0x001fe40006000000 */
[----:B------:R-:W-:Y:S02]  /*3ea50*/  ISETP.GT.AND P4, PT, R25, R10, PT ;  /* 0x0000000a1900720c */ /* 0x000fe40003f84270 */
[----:B------:R-:W-:Y:S01]  /*3ea60*/  IADD3 R23, PT, PT, R18, R21, RZ ;  /* 0x0000001512177210 */ /* 0x000fe20007ffe0ff */
[----:B------:R-:W-:-:S04]  /*3ea70*/  VIADD R21, R28, 0x8 ;  /* 0x000000081c157836 */ /* 0x000fc80000000000 */
[----:B------:R-:W0:Y:S02]  /*3ea80*/  SHFL.DOWN PT, R18, R23, 0x2, R10 ;  /* 0x0840000017127989 */ /* 0x000e2400000e000a */
[----:B0-----:R-:W-:Y:S02]  /*3ea90*/  SEL R18, R18, RZ, !P4 ;  /* 0x000000ff12127207 */ /* 0x001fe40006000000 */
[----:B------:R-:W-:Y:S02]  /*3eaa0*/  ISETP.GT.AND P4, PT, R29, R10, PT ;  /* 0x0000000a1d00720c */ /* 0x000fe40003f84270 */
[----:B------:R-:W-:-:S05]  /*3eab0*/  IADD3 R27, PT, PT, R23, R18, RZ ;  /* 0x00000012171b7210 */ /* 0x000fca0007ffe0ff */
[----:B------:R-:W0:Y:S02]  /*3eac0*/  SHFL.DOWN PT, R18, R27, 0x4, R10 ;  /* 0x088000001b127989 */ /* 0x000e2400000e000a */
[----:B0-----:R-:W-:Y:S02]  /*3ead0*/  SEL R18, R18, RZ, !P4 ;  /* 0x000000ff12127207 */ /* 0x001fe40006000000 */
[----:B------:R-:W-:Y:S02]  /*3eae0*/  ISETP.GT.AND P4, PT, R21, R10, PT ;  /* 0x0000000a1500720c */ /* 0x000fe40003f84270 */
[----:B------:R-:W-:Y:S02]  /*3eaf0*/  IADD3 R19, PT, PT, R27, R18, RZ ;  /* 0x000000121b137210 */ /* 0x000fe40007ffe0ff */
[----:B------:R-:W-:-:S03]  /*3eb00*/  IADD3 R27, PT, PT, R28, 0x10, RZ ;  /* 0x000000101c1b7810 */ /* 0x000fc60007ffe0ff */
[----:B------:R-:W0:Y:S02]  /*3eb10*/  SHFL.DOWN PT, R18, R19, 0x8, R10 ;  /* 0x0900000013127989 */ /* 0x000e2400000e000a */
[----:B0-----:R-:W-:Y:S02]  /*3eb20*/  SEL R18, R18, RZ, !P4 ;  /* 0x000000ff12127207 */ /* 0x001fe40006000000 */
[----:B-1----:R-:W-:-:S03]  /*3eb30*/  IADD3 R24, P4, PT, R36, 0x100, RZ ;  /* 0x0000010024187810 */ /* 0x002fc60007f9e0ff */
[----:B------:R-:W-:Y:S01]  /*3eb40*/  IMAD.IADD R23, R19, 0x1, R18 ;  /* 0x0000000113177824 */ /* 0x000fe200078e0212 */
[----:B------:R-:W-:Y:S02]  /*3eb50*/  IADD3.X R37, PT, PT, RZ, R37, RZ, P4, !PT ;  /* 0x00000025ff257210 */ /* 0x000fe400027fe4ff */
[----:B------:R-:W-:Y:S02]  /*3eb60*/  ISETP.GT.AND P4, PT, R27, R10, PT ;  /* 0x0000000a1b00720c */ /* 0x000fe40003f84270 */
[----:B------:R-:W0:Y:S02]  /*3eb70*/  SHFL.DOWN PT, R18, R23, 0x10, R10 ;  /* 0x0a00000017127989 */ /* 0x000e2400000e000a */
[----:B0-----:R-:W-:Y:S02]  /*3eb80*/  SEL R18, R18, RZ, !P4 ;  /* 0x000000ff12127207 */ /* 0x001fe40006000000 */
[----:B------:R-:W-:-:S03]  /*3eb90*/  ISETP.NE.AND P4, PT, R20, 0x65, PT ;  /* 0x000000651400780c */ /* 0x000fc60003f85270 */
[----:B------:R-:W-:-:S10]  /*3eba0*/  IMAD.IADD R20, R23, 0x1, R18 ;  /* 0x0000000117147824 */ /* 0x000fd400078e0212 */
[----:B------:R-:W-:-:S13]  /*3ebb0*/  VOTE.ALL P4, P4 ;  /* 0x0000000000ff7806 */ /* 0x000fda0002080000 */
.L_x_1570:
[----:B------:R-:W-:Y:S05]  /*3ebc0*/  @!P4 BRA `(.L_x_708) ;  /* 0x0000000000e8c947 */ /* 0x000fea0003800000 */
.L_x_716:
[----:B------:R-:W-:Y:S01]  /*3ebd0*/  MOV R18, R24 ;  /* 0x0000001800127202 */ /* 0x000fe20000000f00 */
[----:B------:R-:W-:-:S04]  /*3ebe0*/  IMAD.MOV.U32 R19, RZ, RZ, R37 ;  /* 0x000000ffff137224 */ /* 0x000fc800078e0025 */
[----:B------:R-:W-:-:S05]  /*3ebf0*/  IMAD.WIDE R30, R17, 0x8, R18 ;  /* 0x00000008111e7825 */ /* 0x000fca00078e0212 */
[----:B------:R-:W2:Y:S01]  /*3ec00*/  LD.E.64.STRONG.GPU R34, desc[UR12][R30.64+-0x100] ;  /* 0xffff000c1e227980 */ /* 0x000ea2000c10fb00 */
[----:B------:R-:W-:Y:S05]  /*3ec10*/  YIELD ;  /* 0x0000000000007946 */ /* 0x000fea0003800000 */
[----:B------:R-:W-:Y:S01]  /*3ec20*/  UMOV UR5, 0xffffffff ;  /* 0xffffffff00057882 */ /* 0x000fe20000000000 */
[----:B--2---:R-:W-:Y:S02]  /*3ec30*/  ISETP.NE.AND P5, PT, R34, 0x63, PT ;  /* 0x000000632200780c */ /* 0x004fe40003fa5270 */
[----:B------:R-:W-:Y:S11]  /*3ec40*/  BRA.DIV UR5, `(.L_x_709) ;  /* 0x0000048a05987947 */ /* 0x000ff6000b800000 */
[----:B------:R-:W-:-:S13]  /*3ec50*/  VOTE.ANY P5, !P5 ;  /* 0x0000000000ff7806 */ /* 0x000fda00068a0100 */
.L_x_1573:
[----:B------:R-:W-:Y:S05]  /*3ec60*/  @!P5 BRA `(.L_x_710) ;  /* 0x00000000003cd947 */ /* 0x000fea0003800000 */
[----:B------:R-:W-:-:S13]  /*3ec70*/  ISETP.GT.U32.AND P4, PT, R22, 0x1f3, PT ;  /* 0x000001f31600780c */ /* 0x000fda0003f84070 */
.L_x_714:
[----:B------:R-:W-:Y:S05]  /*3ec80*/  YIELD ;  /* 0x0000000000007946 */ /* 0x000fea0003800000 */
[----:B------:R-:W-:Y:S05]  /*3ec90*/  @P4 BRA `(.L_x_711) ;  /* 0x0000000000084947 */ /* 0x000fea0003800000 */
[----:B------:R0:W-:Y:S06]  /*3eca0*/  MEMBAR.SC.CTA ;  /* 0x0000000000007992 */ /* 0x0001ec0000000000 */
[----:B0-----:R-:W-:Y:S05]  /*3ecb0*/  BRA `(.L_x_712) ;  /* 0x0000000000087947 */ /* 0x001fea0003800000 */
.L_x_711:
[----:B------:R-:W-:Y:S05]  /*3ecc0*/  NANOSLEEP 0x17c ;  /* 0x0000017c0000795d */ /* 0x000fea0003800000 */
[----:B------:R-:W-:Y:S01]  /*3ecd0*/  NOP ;  /* 0x0000000000007918 */ /* 0x000fe20000000000 */
.L_x_712:
[----:B------:R-:W2:Y:S01]  /*3ece0*/  LD.E.64.STRONG.GPU R18, desc[UR12][R30.64+-0x100] ;  /* 0xffff000c1e127980 */ /* 0x000ea2000c10fb00 */
[----:B------:R-:W-:Y:S01]  /*3ecf0*/  UMOV UR5, 0xffffffff ;  /* 0xffffffff00057882 */ /* 0x000fe20000000000 */
[----:B--2---:R-:W-:Y:S02]  /*3ed00*/  ISETP.NE.AND P5, PT, R18, 0x63, PT ;  /* 0x000000631200780c */ /* 0x004fe40003fa5270 */
[----:B------:R-:W-:Y:S11]  /*3ed10*/  BRA.DIV UR5, `(.L_x_713) ;  /* 0x0000048a05847947 */ /* 0x000ff6000b800000 */
[----:B------:R-:W-:-:S13]  /*3ed20*/  VOTE.ANY P5, !P5 ;  /* 0x0000000000ff7806 */ /* 0x000fda00068a0100 */
.L_x_1576:
[----:B------:R-:W-:Y:S05]  /*3ed30*/  @P5 BRA `(.L_x_714) ;  /* 0xfffffffc00d05947 */ /* 0x000fea000383ffff */
[----:B------:R-:W-:Y:S01]  /*3ed40*/  MOV R34, R18 ;  /* 0x0000001200227202 */ /* 0x000fe20000000f00 */
[----:B------:R-:W-:-:S07]  /*3ed50*/  IMAD.MOV.U32 R35, RZ, RZ, R19 ;  /* 0x000000ffff237224 */ /* 0x000fce00078e0013 */
.L_x_710:
[----:B------:R-:W-:Y:S01]  /*3ed60*/  UMOV UR5, 0xffffffff ;  /* 0xffffffff00057882 */ /* 0x000fe20000000000 */
[----:B------:R-:W-:Y:S02]  /*3ed70*/  ISETP.NE.AND P4, PT, R34, 0x65, PT ;  /* 0x000000652200780c */ /* 0x000fe40003f85270 */
[----:B------:R-:W-:Y:S11]  /*3ed80*/  BRA.DIV UR5, `(.L_x_715) ;  /* 0x0000048a05887947 */ /* 0x000ff6000b800000 */
[----:B------:R-:W-:Y:S01]  /*3ed90*/  VOTE.ANY R10, PT, !P4 ;  /* 0x00000000000a7806 */ /* 0x000fe200060e0100 */
[----:B------:R-:W0:Y:S01]  /*3eda0*/  S2R R23, SR_LANEID ;  /* 0x0000000000177919 */ /* 0x000e220000000000 */
[----:B------:R-:W-:Y:S02]  /*3edb0*/  VIADD R17, R17, 0xffffffe0 ;  /* 0xffffffe011117836 */ /* 0x000fe40000000000 */
[----:B------:R-:W-:-:S04]  /*3edc0*/  LOP3.LUT R10, R10, 0x80000000, R33, 0xec, !PT ;  /* 0x800000000a0a7812 */ /* 0x000fc800078eec21 */
[----:B------:R-:W-:-:S04]  /*3edd0*/  IADD3 R19, PT, PT, R10, -0x1, RZ ;  /* 0xffffffff0a137810 */ /* 0x000fc80007ffe0ff */
[----:B------:R-:W-:-:S04]  /*3ede0*/  LOP3.LUT R19, R10, R19, RZ, 0xc, !PT ;  /* 0x000000130a137212 */ /* 0x000fc800078e0cff */
[----:B------:R-:W1:Y:S02]  /*3edf0*/  POPC R10, R19 ;  /* 0x00000013000a7309 */ /* 0x000e640000000000 */
[----:B-1----:R-:W1:Y:S01]  /*3ee00*/  SHFL.DOWN PT, R18, R35, 0x1, R10 ;  /* 0x0820000023127989 */ /* 0x002e6200000e000a */
[----:B0-----:R-:W-:-:S04]  /*3ee10*/  ISETP.GE.AND P4, PT, R23, R10, PT ;  /* 0x0000000a1700720c */ /* 0x001fc80003f86270 */
[----:B-1----:R-:W-:Y:S02]  /*3ee20*/  SEL R18, R18, RZ, !P4 ;  /* 0x000000ff12127207 */ /* 0x002fe40006000000 */
[----:B------:R-:W-:-:S03]  /*3ee30*/  ISETP.GT.AND P4, PT, R25, R10, PT ;  /* 0x0000000a1900720c */ /* 0x000fc60003f84270 */
[----:B------:R-:W-:-:S05]  /*3ee40*/  IMAD.IADD R23, R18, 0x1, R35 ;  /* 0x0000000112177824 */ /* 0x000fca00078e0223 */
[----:B------:R-:W0:Y:S02]  /*3ee50*/  SHFL.DOWN PT, R18, R23, 0x2, R10 ;  /* 0x0840000017127989 */ /* 0x000e2400000e000a */
[----:B0-----:R-:W-:Y:S02]  /*3ee60*/  SEL R18, R18, RZ, !P4 ;  /* 0x000000ff12127207 */ /* 0x001fe40006000000 */
[----:B------:R-:W-:Y:S02]  /*3ee70*/  ISETP.GT.AND P4, PT, R29, R10, PT ;  /* 0x0000000a1d00720c */ /* 0x000fe40003f84270 */
[----:B------:R-:W-:-:S05]  /*3ee80*/  IADD3 R31, PT, PT, R23, R18, RZ ;  /* 0x00000012171f7210 */ /* 0x000fca0007ffe0ff */
[----:B------:R-:W0:Y:S02]  /*3ee90*/  SHFL.DOWN PT, R18, R31, 0x4, R10 ;  /* 0x088000001f127989 */ /* 0x000e2400000e000a */
[----:B0-----:R-:W-:Y:S02]  /*3eea0*/  SEL R18, R18, RZ, !P4 ;  /* 0x000000ff12127207 */ /* 0x001fe40006000000 */
        /* <DEDUP_REMOVED lines=8> */
[----:B------:R-:W-:Y:S02]  /*3ef30*/  ISETP.NE.AND P4, PT, R34, 0x65, PT ;  /* 0x000000652200780c */ /* 0x000fe40003f85270 */
[----:B------:R-:W-:-:S11]  /*3ef40*/  IADD3 R20, PT, PT, R23, R18, R20 ;  /* 0x0000001217147210 */ /* 0x000fd60007ffe014 */
[----:B------:R-:W-:-:S13]  /*3ef50*/  VOTE.ALL P4, P4 ;  /* 0x0000000000ff7806 */ /* 0x000fda0002080000 */
.L_x_1585:
[----:B------:R-:W-:Y:S05]  /*3ef60*/  @P4 BRA `(.L_x_716) ;  /* 0xfffffffc00184947 */ /* 0x000fea000383ffff */
.L_x_708:
[----:B------:R-:W-:Y:S01]  /*3ef70*/  ISETP.NE.AND P4, PT, R8, RZ, PT ;  /* 0x000000ff0800720c */ /* 0x000fe20003f85270 */
[----:B------:R-:W0:-:S12]  /*3ef80*/  S2R R19, SR_LANEID ;  /* 0x0000000000137919 */ /* 0x000e180000000000 */
[----:B------:R-:W1:Y:S01]  /*3ef90*/  @!P4 S2R R18, SR_CgaCtaId ;  /* 0x000000000012c919 */ /* 0x000e620000008800 */
[----:B------:R-:W-:Y:S01]  /*3efa0*/  @!P4 MOV R17, 0x400 ;  /* 0x000004000011c802 */ /* 0x000fe20000000f00 */
[----:B------:R-:W-:Y:S01]  /*3efb0*/  @!P4 IMAD.MOV.U32 R10, RZ, RZ, 0x65 ;  /* 0x00000065ff0ac424 */ /* 0x000fe200078e00ff */
[----:B------:R-:W-:-:S05]  /*3efc0*/  @!P4 IADD3 R11, PT, PT, R11, R20, RZ ;  /* 0x000000140b0bc210 */ /* 0x000fca0007ffe0ff */
[----:B------:R2:W-:Y:S01]  /*3efd0*/  @!P4 ST.E.64.STRONG.GPU desc[UR12][R12.64+0x100], R10 ;  /* 0x0001000a0c00c985 */ /* 0x0005e2000c10fb0c */
[----:B-1----:R-:W-:-:S05]  /*3efe0*/  @!P4 LEA R18, R18, R17, 0x18 ;  /* 0x000000111212c211 */ /* 0x002fca00078ec0ff */
[----:B------:R2:W-:Y:S04]  /*3eff0*/  @!P4 STS [R18+0x48], R11 ;  /* 0x0000480b1200c388 */ /* 0x0005e80000000800 */
[----:B------:R2:W-:Y:S01]  /*3f000*/  @!P4 STS [R18+0x44], R20 ;  /* 0x000044141200c388 */ /* 0x0005e20000000800 */
[----:B0-----:R-:W-:-:S13]  /*3f010*/  ISETP.NE.AND P4, PT, R19, RZ, PT ;  /* 0x000000ff1300720c */ /* 0x001fda0003f85270 */
[----:B------:R-:W0:Y:S01]  /*3f020*/  @!P4 S2R R22, SR_CgaCtaId ;  /* 0x000000000016c919 */ /* 0x000e220000008800 */
[----:B------:R-:W-:-:S04]  /*3f030*/  @!P4 MOV R17, 0x400 ;  /* 0x000004000011c802 */ /* 0x000fc80000000f00 */
[----:B0-----:R-:W-:Y:S02]  /*3f040*/  @!P4 LEA R19, R22, R17, 0x18 ;  /* 0x000000111613c211 */ /* 0x001fe400078ec0ff */
[----:B------:R-:W-:Y:S01]  /*3f050*/  MOV R17, R26 ;  /* 0x0000001a00117202 */ /* 0x000fe20000000f00 */
[----:B------:R-:W-:Y:S02]  /*3f060*/  @!P4 IMAD.MOV.U32 R17, RZ, RZ, R20 ;  /* 0x000000ffff11c224 */ /* 0x000fe400078e0014 */
[----:B------:R2:W-:Y:S05]  /*3f070*/  @!P4 STS [R19+0x3c], R20 ;  /* 0x00003c141300c388 */ /* 0x0005ea0000000800 */
.L_x_698:
[----:B------:R-:W-:Y:S05]  /*3f080*/  WARPSYNC.ALL ;  /* 0x0000000000007948 */ /* 0x000fea0003800000 */
[----:B------:R-:W0:Y:S08]  /*3f090*/  S2UR UR5, SR_CgaCtaId ;  /* 0x00000000000579c3 */ /* 0x000e300000008800 */
[----:B------:R-:W-:Y:S01]  /*3f0a0*/  BAR.SYNC.DEFER_BLOCKING 0x0 ;  /* 0x0000000000007b1d */ /* 0x000fe20000010000 */
[----:B------:R-:W-:-:S05]  /*3f0b0*/  ISETP.NE.AND P4, PT, R8, RZ, PT ;  /* 0x000000ff0800720c */ /* 0x000fca0003f85270 */
[----:B------:R-:W-:Y:S02]  /*3f0c0*/  UMOV UR4, 0x400 ;  /* 0x0000040000047882 */ /* 0x000fe40000000000 */
[----:B0-----:R-:W-:-:S09]  /*3f0d0*/  ULEA UR4, UR5, UR4, 0x18 ;  /* 0x0000000405047291 */ /* 0x001fd2000f8ec0ff */
[----:B--2---:R-:W0:Y:S04]  /*3f0e0*/  LDS R10, [UR4+0x3c] ;  /* 0x00003c04ff0a7984 */ /* 0x004e280008000800 */
[----:B------:R-:W1:Y:S04]  /*3f0f0*/  LDS R19, [UR4+0x4c] ;  /* 0x00004c04ff137984 */ /* 0x000e680008000800 */
[----:B------:R-:W2:Y:S01]  /*3f100*/  LDS R11, [UR4+0x44] ;  /* 0x00004404ff0b7984 */ /* 0x000ea20008000800 */
[----:B0-----:R-:W-:Y:S02]  /*3f110*/  SEL R10, R10, RZ, P4 ;  /* 0x000000ff0a0a7207 */ /* 0x001fe40002000000 */
[----:B-1----:R-:W-:-:S02]  /*3f120*/  ISETP.GT.AND P4, PT, R19, 0x180, PT ;  /* 0x000001801300780c */ /* 0x002fc40003f84270 */
[----:B------:R-:W-:-:S04]  /*3f130*/  IADD3 R17, PT, PT, R10, R17, RZ ;  /* 0x000000110a117210 */ /* 0x000fc80007ffe0ff */
[-C--:B------:R-:W-:Y:S01]  /*3f140*/  IADD3 R21, PT, PT, R3, R17.reuse, RZ ;  /* 0x0000001103157210 */ /* 0x080fe20007ffe0ff */
[--C-:B------:R-:W-:Y:S01]  /*3f150*/  IMAD.IADD R13, R2, 0x1, R17.reuse ;  /* 0x00000001020d7824 */ /* 0x100fe200078e0211 */
[-C--:B------:R-:W-:Y:S01]  /*3f160*/  IADD3 R5, PT, PT, R5, R17.reuse, RZ ;  /* 0x0000001105057210 */ /* 0x080fe20007ffe0ff */
[--C-:B------:R-:W-:Y:S01]  /*3f170*/  IMAD.IADD R23, R4, 0x1, R17.reuse ;  /* 0x0000000104177824 */ /* 0x100fe200078e0211 */
[-C--:B------:R-:W-:Y:S01]  /*3f180*/  IADD3 R7, PT, PT, R7, R17.reuse, RZ ;  /* 0x0000001107077210 */ /* 0x080fe20007ffe0ff */
[--C-:B------:R-:W-:Y:S01]  /*3f190*/  IMAD.IADD R25, R6, 0x1, R17.reuse ;  /* 0x0000000106197824 */ /* 0x100fe200078e0211 */
[-C--:B------:R-:W-:Y:S01]  /*3f1a0*/  IADD3 R15, PT, PT, R15, R17.reuse, RZ ;  /* 0x000000110f0f7210 */ /* 0x080fe20007ffe0ff */
[--C-:B------:R-:W-:Y:S01]  /*3f1b0*/  IMAD.IADD R27, R14, 0x1, R17.reuse ;  /* 0x000000010e1b7824 */ /* 0x100fe200078e0211 */
[----:B------:R-:W-:Y:S01]  /*3f1c0*/  IADD3 R29, PT, PT, R16, R17, RZ ;  /* 0x00000011101d7210 */ /* 0x000fe20007ffe0ff */
[----:B------:R-:W-:Y:S01]  /*3f1d0*/  IMAD.IADD R9, R9, 0x1, R17 ;  /* 0x0000000109097824 */ /* 0x000fe200078e0211 */
[----:B--2---:R-:W-:Y:S06]  /*3f1e0*/  @P4 BRA `(.L_x_717) ;  /* 0x0000000800ac4947 */ /* 0x004fec0003800000 */
[----:B------:R-:W-:Y:S01]  /*3f1f0*/  LOP3.LUT P5, RZ, R0, 0x2, RZ, 0xc0, !PT ;  /* 0x0000000200ff7812 */ /* 0x000fe200078ac0ff */
[----:B------:R-:W0:Y:S01]  /*3f200*/  LDCU.U8 UR4, c[0x0][0x3d8] ;  /* 0x00007b00ff0477ac */ /* 0x000e220008000000 */
[----:B------:R-:W-:Y:S11]  /*3f210*/  BSSY.RECONVERGENT B0, `(.L_x_718) ;  /* 0x000000e000007945 */ /* 0x000ff60003800200 */
[----:B------:R-:W-:Y:S05]  /*3f220*/  @!P5 BRA `(.L_x_719) ;  /* 0x000000000030d947 */ /* 0x000fea0003800000 */
[----:B0-----:R-:W-:Y:S01]  /*3f230*/  UISETP.NE.AND UP0, UPT, UR4, URZ, UPT ;  /* 0x000000ff0400728c */ /* 0x001fe2000bf05270 */
[----:B------:R-:W-:-:S08]  /*3f240*/  CS2R R2, SRZ ;  /* 0x0000000000027805 */ /* 0x000fd0000001ff00 */
[----:B------:R-:W-:Y:S05]  /*3f250*/  BRA.U UP0, `(.L_x_720) ;  /* 0x0000000100087547 */ /* 0x000fea000b800000 */
[----:B------:R-:W0:Y:S02]  /*3f260*/  LDC.64 R2, c[0x0][0x3f0] ;  /* 0x0000fc00ff027b82 */ /* 0x000e240000000a00 */
[----:B0-----:R-:W5:Y:S02]  /*3f270*/  LDG.E.64 R2, desc[UR12][R2.64] ;  /* 0x0000000c02027981 */ /* 0x001f64000c1e1b00 */
.L_x_720:
[----:B------:R-:W2:Y:S01]  /*3f280*/  LDL.LU.64 R10, [R1+0x1d0] ;  /* 0x0001d000010a7983 */ /* 0x000ea20000300a00 */
[----:B------:R-:W0:Y:S01]  /*3f290*/  LDCU.64 UR6, c[0x0][0x390] ;  /* 0x00007200ff0677ac */ /* 0x000e220008000a00 */
[----:B-----5:R-:W-:-:S04]  /*3f2a0*/  IADD3 R4, P4, PT, R17, R2, RZ ;  /* 0x0000000211047210 */ /* 0x020fc80007f9e0ff */
[----:B------:R-:W-:Y:S02]  /*3f2b0*/  LEA.HI.X.SX32 R3, R17, R3, 0x1, P4 ;  /* 0x0000000311037211 */ /* 0x000fe400020f0eff */
[----:B0-----:R-:W-:-:S04]  /*3f2c0*/  LEA R2, P4, R4, UR6, 0x3 ;  /* 0x0000000604027c11 */ /* 0x001fc8000f8818ff */
[----:B------:R-:W-:-:S05]  /*3f2d0*/  LEA.HI.X R3, R4, UR7, R3, 0x3, P4 ;  /* 0x0000000704037c11 */ /* 0x000fca000a0f1c03 */
[----:B--2---:R1:W-:Y:S04]  /*3f2e0*/  STG.E.64 desc[UR12][R2.64], R10 ;  /* 0x0000000a02007986 */ /* 0x0043e8000c101b0c */
.L_x_719:
[----:B0-----:R-:W-:Y:S05]  /*3f2f0*/  BSYNC.RECONVERGENT B0 ;  /* 0x0000000000007941 */ /* 0x001fea0003800200 */
.L_x_718:
        /* <DEDUP_REMOVED lines=8> */
.L_x_723:
[----:B------:R-:W2:Y:S01]  /*3f380*/  LDL.LU.64 R10, [R1+0x1c8] ;  /* 0x0001c800010a7983 */ /* 0x000ea20000300a00 */
[----:B------:R-:W0:Y:S01]  /*3f390*/  LDCU.64 UR6, c[0x0][0x390] ;  /* 0x00007200ff0677ac */ /* 0x000e220008000a00 */
[----:B-----5:R-:W-:-:S04]  /*3f3a0*/  IADD3 R4, P4, PT, R13, R2, RZ ;  /* 0x000000020d047210 */ /* 0x020fc80007f9e0ff */
[----:B------:R-:W-:Y:S02]  /*3f3b0*/  LEA.HI.X.SX32 R3, R13, R3, 0x1, P4 ;  /* 0x000000030d037211 */ /* 0x000fe400020f0eff */
[----:B0-----:R-:W-:-:S04]  /*3f3c0*/  LEA R2, P4, R4, UR6, 0x3 ;  /* 0x0000000604027c11 */ /* 0x001fc8000f8818ff */
[----:B------:R-:W-:-:S05]  /*3f3d0*/  LEA.HI.X R3, R4, UR7, R3, 0x3, P4 ;  /* 0x0000000704037c11 */ /* 0x000fca000a0f1c03 */
[----:B--2---:R0:W-:Y:S04]  /*3f3e0*/  STG.E.64 desc[UR12][R2.64], R10 ;  /* 0x0000000a02007986 */ /* 0x0041e8000c101b0c */
.L_x_722:
[----:B------:R-:W-:Y:S05]  /*3f3f0*/  BSYNC.RECONVERGENT B0 ;  /* 0x0000000000007941 */ /* 0x000fea0003800200 */
.L_x_721:
        /* <DEDUP_REMOVED lines=8> */
.L_x_726:
[----:B------:R-:W2:Y:S01]  /*3f480*/  LDL.LU.64 R10, [R1+0x1c0] ;  /* 0x0001c000010a7983 */ /* 0x000ea20000300a00 */
[----:B------:R-:W0:Y:S01]  /*3f490*/  LDCU.64 UR6, c[0x0][0x390] ;  /* 0x00007200ff0677ac */ /* 0x000e220008000a00 */
[----:B-----5:R-:W-:-:S04]  /*3f4a0*/  IADD3 R4, P4, PT, R21, R2, RZ ;  /* 0x0000000215047210 */ /* 0x020fc80007f9e0ff */
[----:B------:R-:W-:Y:S02]  /*3f4b0*/  LEA.HI.X.SX32 R3, R21, R3, 0x1, P4 ;  /* 0x0000000315037211 */ /* 0x000fe400020f0eff */
[----:B0-----:R-:W-:-:S04]  /*3f4c0*/  LEA R2, P4, R4, UR6, 0x3 ;  /* 0x0000000604027c11 */ /* 0x001fc8000f8818ff */
[----:B------:R-:W-:-:S05]  /*3f4d0*/  LEA.HI.X R3, R4, UR7, R3, 0x3, P4 ;  /* 0x0000000704037c11 */ /* 0x000fca000a0f1c03 */
[----:B--2---:R2:W-:Y:S04]  /*3f4e0*/  STG.E.64 desc[UR12][R2.64], R10 ;  /* 0x0000000a02007986 */ /* 0x0045e8000c101b0c */
.L_x_725:
[----:B------:R-:W-:Y:S05]  /*3f4f0*/  BSYNC.RECONVERGENT B0 ;  /* 0x0000000000007941 */ /* 0x000fea0003800200 */
.L_x_724:
        /* <DEDUP_REMOVED lines=8> */
.L_x_729:
[----:B------:R-:W2:Y:S01]  /*3f580*/  LDL.LU.64 R10, [R1+0x1b8] ;  /* 0x0001b800010a7983 */ /* 0x000ea20000300a00 */
[----:B------:R-:W0:Y:S01]  /*3f590*/  LDCU.64 UR6, c[0x0][0x390] ;  /* 0x00007200ff0677ac */ /* 0x000e220008000a00 */
[----:B-----5:R-:W-:-:S04]  /*3f5a0*/  IADD3 R4, P4, PT, R23, R2, RZ ;  /* 0x0000000217047210 */ /* 0x020fc80007f9e0ff */
[----:B------:R-:W-:Y:S02]  /*3f5b0*/  LEA.HI.X.SX32 R3, R23, R3, 0x1, P4 ;  /* 0x0000000317037211 */ /* 0x000fe400020f0eff */
[----:B0-----:R-:W-:-:S04]  /*3f5c0*/  LEA R2, P4, R4, UR6, 0x3 ;  /* 0x0000000604027c11 */ /* 0x001fc8000f8818ff */
[----:B------:R-:W-:-:S05]  /*3f5d0*/  LEA.HI.X R3, R4, UR7, R3, 0x3, P4 ;  /* 0x0000000704037c11 */ /* 0x000fca000a0f1c03 */
[----:B--2---:R3:W-:Y:S04]  /*3f5e0*/  STG.E.64 desc[UR12][R2.64], R10 ;  /* 0x0000000a02007986 */ /* 0x0047e8000c101b0c */
.L_x_728:
[----:B------:R-:W-:Y:S05]  /*3f5f0*/  BSYNC.RECONVERGENT B0 ;  /* 0x0000000000007941 */ /* 0x000fea0003800200 */
.L_x_727:
        /* <DEDUP_REMOVED lines=9> */
.L_x_732:
[----:B------:R-:W2:Y:S01]  /*3f690*/  LDL.LU.64 R10, [R1+0x1b0] ;  /* 0x0001b000010a7983 */ /* 0x000ea20000300a00 */
[----:B-----5:R-:W-:-:S04]  /*3f6a0*/  IADD3 R4, P4, PT, R5, R2, RZ ;  /* 0x0000000205047210 */ /* 0x020fc80007f9e0ff */
[----:B------:R-:W-:Y:S02]  /*3f6b0*/  LEA.HI.X.SX32 R3, R5, R3, 0x1, P4 ;  /* 0x0000000305037211 */ /* 0x000fe400020f0eff */
[----:B0-----:R-:W-:-:S04]  /*3f6c0*/  LEA R2, P4, R4, UR6, 0x3 ;  /* 0x0000000604027c11 */ /* 0x001fc8000f8818ff */
[----:B------:R-:W-:-:S05]  /*3f6d0*/  LEA.HI.X R3, R4, UR7, R3, 0x3, P4 ;  /* 0x0000000704037c11 */ /* 0x000fca000a0f1c03 */
[----:B--2---:R4:W-:Y:S04]  /*3f6e0*/  STG.E.64 desc[UR12][R2.64], R10 ;  /* 0x0000000a02007986 */ /* 0x0049e8000c101b0c */
.L_x_731:
[----:B------:R-:W-:Y:S05]  /*3f6f0*/  BSYNC.RECONVERGENT B0 ;  /* 0x0000000000007941 */ /* 0x000fea0003800200 */
.L_x_730:
        /* <DEDUP_REMOVED lines=9> */
.L_x_735:
[----:B------:R-:W2:Y:S01]  /*3f790*/  LDL.LU.64 R4, [R1+0x1a8] ;  /* 0x0001a80001047983 */ /* 0x000ea20000300a00 */
[----:B-----5:R-:W-:-:S04]  /*3f7a0*/  IADD3 R0, P4, PT, R25, R2, RZ ;  /* 0x0000000219007210 */ /* 0x020fc80007f9e0ff */
[----:B------:R-:W-:Y:S02]  /*3f7b0*/  LEA.HI.X.SX32 R3, R25, R3, 0x1, P4 ;  /* 0x0000000319037211 */ /* 0x000fe400020f0eff */
[----:B0-----:R-:W-:-:S04]  /*3f7c0*/  LEA R2, P4, R0, UR6, 0x3 ;  /* 0x0000000600027c11 */ /* 0x001fc8000f8818ff */
[----:B------:R-:W-:-:S05]  /*3f7d0*/  LEA.HI.X R3, R0, UR7, R3, 0x3, P4 ;  /* 0x0000000700037c11 */ /* 0x000fca000a0f1c03 */
[----:B--2---:R0:W-:Y:S04]  /*3f7e0*/  STG.E.64 desc[UR12][R2.64], R4 ;  /* 0x0000000402007986 */ /* 0x0041e8000c101b0c */
.L_x_734:
[----:B------:R-:W-:Y:S05]  /*3f7f0*/  BSYNC.RECONVERGENT B0 ;  /* 0x0000000000007941 */ /* 0x000fea0003800200 */
.L_x_733:
        /* <DEDUP_REMOVED lines=8> */
.L_x_738:
[----:B------:R-:W2:Y:S01]  /*3f880*/  LDL.LU.64 R4, [R1+0x1a0] ;  /* 0x0001a00001047983 */ /* 0x000ea20000300a00 */
[----:B-----5:R-:W-:-:S04]  /*3f890*/  IADD3 R0, P4, PT, R7, R2, RZ ;  /* 0x0000000207007210 */ /* 0x020fc80007f9e0ff */
[----:B------:R-:W-:Y:S02]  /*3f8a0*/  LEA.HI.X.SX32 R3, R7, R3, 0x1, P4 ;  /* 0x0000000307037211 */ /* 0x000fe400020f0eff */
[----:B0-----:R-:W-:-:S04]  /*3f8b0*/  LEA R2, P4, R0, UR6, 0x3 ;  /* 0x0000000600027c11 */ /* 0x001fc8000f8818ff */
[----:B------:R-:W-:-:S05]  /*3f8c0*/  LEA.HI.X R3, R0, UR7, R3, 0x3, P4 ;  /* 0x0000000700037c11 */ /* 0x000fca000a0f1c03 */
[----:B--2---:R0:W-:Y:S04]  /*3f8d0*/  STG.E.64 desc[UR12][R2.64], R4 ;  /* 0x0000000402007986 */ /* 0x0041e8000c101b0c */
.L_x_737:
[----:B------:R-:W-:Y:S05]  /*3f8e0*/  BSYNC.RECONVERGENT B0 ;  /* 0x0000000000007941 */ /* 0x000fea0003800200 */
.L_x_736:
        /* <DEDUP_REMOVED lines=8> */
.L_x_741:
[----:B------:R-:W2:Y:S01]  /*3f970*/  LDL.LU.64 R4, [R1+0x198] ;  /* 0x0001980001047983 */ /* 0x000ea20000300a00 */
[----:B-----5:R-:W-:-:S04]  /*3f980*/  IADD3 R0, P1, PT, R27, R2, RZ ;  /* 0x000000021b007210 */ /* 0x020fc80007f3e0ff */
[----:B------:R-:W-:Y:S02]  /*3f990*/  LEA.HI.X.SX32 R3, R27, R3, 0x1, P1 ;  /* 0x000000031b037211 */ /* 0x000fe400008f0eff */
[----:B0-----:R-:W-:-:S04]  /*3f9a0*/  LEA R2, P1, R0, UR6, 0x3 ;  /* 0x0000000600027c11 */ /* 0x001fc8000f8218ff */
[----:B------:R-:W-:-:S05]  /*3f9b0*/  LEA.HI.X R3, R0, UR7, R3, 0x3, P1 ;  /* 0x0000000700037c11 */ /* 0x000fca00088f1c03 */
[----:B--2---:R0:W-:Y:S04]  /*3f9c0*/  STG.E.64 desc[UR12][R2.64], R4 ;  /* 0x0000000402007986 */ /* 0x0041e8000c101b0c */
.L_x_740:
[----:B------:R-:W-:Y:S05]  /*3f9d0*/  BSYNC.RECONVERGENT B0 ;  /* 0x0000000000007941 */ /* 0x000fea0003800200 */
.L_x_739:
        /* <DEDUP_REMOVED lines=8> */
.L_x_744:
[----:B------:R-:W2:Y:S01]  /*3fa60*/  LDL.LU.64 R4, [R1+0x190] ;  /* 0x0001900001047983 */ /* 0x000ea20000300a00 */
[----:B-----5:R-:W-:-:S04]  /*3fa70*/  IADD3 R0, P1, PT, R15, R2, RZ ;  /* 0x000000020f007210 */ /* 0x020fc80007f3e0ff */
[----:B------:R-:W-:Y:S02]  /*3fa80*/  LEA.HI.X.SX32 R3, R15, R3, 0x1, P1 ;  /* 0x000000030f037211 */ /* 0x000fe400008f0eff */
[----:B0-----:R-:W-:-:S04]  /*3fa90*/  LEA R2, P1, R0, UR6, 0x3 ;  /* 0x0000000600027c11 */ /* 0x001fc8000f8218ff */
[----:B------:R-:W-:-:S05]  /*3faa0*/  LEA.HI.X R3, R0, UR7, R3, 0x3, P1 ;  /* 0x0000000700037c11 */ /* 0x000fca00088f1c03 */
[----:B--2---:R0:W-:Y:S04]  /*3fab0*/  STG.E.64 desc[UR12][R2.64], R4 ;  /* 0x0000000402007986 */ /* 0x0041e8000c101b0c */
.L_x_743:
[----:B------:R-:W-:Y:S05]  /*3fac0*/  BSYNC.RECONVERGENT B0 ;  /* 0x0000000000007941 */ /* 0x000fea0003800200 */
.L_x_742:
        /* <DEDUP_REMOVED lines=8> */
.L_x_747:
[----:B------:R-:W2:Y:S01]  /*3fb50*/  LDL.LU.64 R4, [R1+0x188] ;  /* 0x0001880001047983 */ /* 0x000ea20000300a00 */
[----:B-----5:R-:W-:-:S04]  /*3fb60*/  IADD3 R0, P1, PT, R9, R2, RZ ;  /* 0x0000000209007210 */ /* 0x020fc80007f3e0ff */
[----:B------:R-:W-:Y:S02]  /*3fb70*/  LEA.HI.X.SX32 R3, R9, R3, 0x1, P1 ;  /* 0x0000000309037211 */ /* 0x000fe400008f0eff */
[----:B0-----:R-:W-:-:S04]  /*3fb80*/  LEA R2, P1, R0, UR6, 0x3 ;  /* 0x0000000600027c11 */ /* 0x001fc8000f8218ff */
[----:B------:R-:W-:-:S05]  /*3fb90*/  LEA.HI.X R3, R0, UR7, R3, 0x3, P1 ;  /* 0x0000000700037c11 */ /* 0x000fca00088f1c03 */
[----:B--2---:R0:W-:Y:S04]  /*3fba0*/  STG.E.64 desc[UR12][R2.64], R4 ;  /* 0x0000000402007986 */ /* 0x0041e8000c101b0c */
.L_x_746:
[----:B------:R-:W-:Y:S05]  /*3fbb0*/  BSYNC.RECONVERGENT B0 ;  /* 0x0000000000007941 */ /* 0x000fea0003800200 */
.L_x_745:
[----:B------:R-:W-:Y:S05]  /*3fbc0*/  @!P0 EXIT ;  /* 0x000000000000894d */ /* 0x000fea0003800000 */
[----:B------:R-:W-:Y:S01]  /*3fbd0*/  UISETP.NE.AND UP0, UPT, UR4, URZ, UPT ;  /* 0x000000ff0400728c */ /* 0x000fe2000bf05270 */
[----:B01234-:R-:W-:-:S08]  /*3fbe0*/  CS2R R2, SRZ ;  /* 0x0000000000027805 */ /* 0x01ffd0000001ff00 */
[----:B------:R-:W-:Y:S05]  /*3fbf0*/  BRA.U UP0, `(.L_x_748) ;  /* 0x0000000100087547 */ /* 0x000fea000b800000 */
[----:B------:R-:W0:Y:S02]  /*3fc00*/  LDC.64 R2, c[0x0][0x3f0] ;  /* 0x0000fc00ff027b82 */ /* 0x000e240000000a00 */
[----:B0-----:R-:W5:Y:S02]  /*3fc10*/  LDG.E.64 R2, desc[UR12][R2.64] ;  /* 0x0000000c02027981 */ /* 0x001f64000c1e1b00 */
.L_x_748:
        /* <DEDUP_REMOVED lines=8> */
.L_x_717:
[----:B------:R-:W2:Y:S04]  /*3fca0*/  LDL.LU.64 R50, [R1+0x1d0] ;  /* 0x0001d00001327983 */ /* 0x000ea80000300a00 */
[----:B------:R-:W3:Y:S04]  /*3fcb0*/  LDL.LU.64 R48, [R1+0x1c8] ;  /* 0x0001c80001307983 */ /* 0x000ee80000300a00 */
[----:B------:R-:W4:Y:S04]  /*3fcc0*/  LDL.LU.64 R38, [R1+0x1a0] ;  /* 0x0001a00001267983 */ /* 0x000f280000300a00 */
[----:B------:R-:W5:Y:S04]  /*3fcd0*/  LDL.LU.64 R36, [R1+0x198] ;  /* 0x0001980001247983 */ /* 0x000f680000300a00 */
[----:B------:R-:W5:Y:S04]  /*3fce0*/  LDL.LU.64 R34, [R1+0x190] ;  /* 0x0001900001227983 */ /* 0x000f680000300a00 */
[----:B------:R-:W5:Y:S04]  /*3fcf0*/  LDL.LU.64 R32, [R1+0x188] ;  /* 0x0001880001207983 */ /* 0x000f680000300a00 */
[----:B------:R-:W5:Y:S04]  /*3fd00*/  LDL.LU.64 R30, [R1+0x180] ;  /* 0x00018000011e7983 */ /* 0x000f680000300a00 */
[----:B------:R-:W4:Y:S04]  /*3fd10*/  LDL.LU.64 R46, [R1+0x1c0] ;  /* 0x0001c000012e7983 */ /* 0x000f280000300a00 */
[----:B------:R-:W5:Y:S04]  /*3fd20*/  LDL.LU.64 R40, [R1+0x1a8] ;  /* 0x0001a80001287983 */ /* 0x000f680000300a00 */
[----:B------:R-:W5:Y:S04]  /*3fd30*/  LDL.LU.64 R42, [R1+0x1b0] ;  /* 0x0001b000012a7983 */ /* 0x000f680000300a00 */
[----:B------:R-:W5:Y:S01]  /*3fd40*/  LDL.LU.64 R44, [R1+0x1b8] ;  /* 0x0001b800012c7983 */ /* 0x000f620000300a00 */
[----:B------:R-:W-:Y:S01]  /*3fd50*/  P2R R2, PR, RZ, 0x2 ;  /* 0x00000002ff027803 */ /* 0x000fe20000000000 */
[----:B------:R-:W-:Y:S01]  /*3fd60*/  BAR.SYNC.DEFER_BLOCKING 0x0 ;  /* 0x0000000000007b1d */ /* 0x000fe20000010000 */
[----:B------:R-:W-:-:S02]  /*3fd70*/  LOP3.LUT P1, RZ, R0, 0x2, RZ, 0xc0, !PT ;  /* 0x0000000200ff7812 */ /* 0x000fc4000782c0ff */
[----:B------:R-:W-:Y:S02]  /*3fd80*/  P2R R3, PR, RZ, 0x4 ;  /* 0x00000004ff037803 */ /* 0x000fe40000000000 */
[----:B------:R-:W-:Y:S02]  /*3fd90*/  P2R R4, PR, RZ, 0x8 ;  /* 0x00000008ff047803 */ /* 0x000fe40000000000 */
[----:B------:R-:W-:Y:S02]  /*3fda0*/  P2R R6, PR, RZ, 0x1 ;  /* 0x00000001ff067803 */ /* 0x000fe40000000000 */
[C---:B------:R-:W-:Y:S02]  /*3fdb0*/  LOP3.LUT P2, RZ, R0.reuse, 0x4, RZ, 0xc0, !PT ;  /* 0x0000000400ff7812 */ /* 0x040fe4000784c0ff */
[C---:B------:R-:W-:Y:S02]  /*3fdc0*/  LOP3.LUT P3, RZ, R0.reuse, 0x8, RZ, 0xc0, !PT ;  /* 0x0000000800ff7812 */ /* 0x040fe4000786c0ff */
[----:B------:R-:W-:-:S02]  /*3fdd0*/  LOP3.LUT P0, RZ, R0, 0x10, RZ, 0xc0, !PT ;  /* 0x0000001000ff7812 */ /* 0x000fc4000780c0ff */
[C---:B------:R-:W-:Y:S02]  /*3fde0*/  LOP3.LUT P5, RZ, R0.reuse, 0x20, RZ, 0xc0, !PT ;  /* 0x0000002000ff7812 */ /* 0x040fe400078ac0ff */
[----:B------:R-:W-:Y:S01]  /*3fdf0*/  LOP3.LUT P4, RZ, R0, 0x1, RZ, 0xc0, !PT ;  /* 0x0000000100ff7812 */ /* 0x000fe2000788c0ff */
[----:B------:R-:W-:-:S05]  /*3fe00*/  @P1 IMAD.IADD R0, R17, 0x1, -R11 ;  /* 0x0000000111001824 */ /* 0x000fca00078e0a0b */
[----:B------:R-:W-:-:S05]  /*3fe10*/  @P1 LEA R0, R0, UR4, 0x3 ;  /* 0x0000000400001c11 */ /* 0x000fca000f8e18ff */
[----:B------:R-:W-:-:S05]  /*3fe20*/  @P5 IMAD.IADD R5, R5, 0x1, -R11 ;  /* 0x0000000105055824 */ /* 0x000fca00078e0a0b */
[----:B------:R-:W-:Y:S01]  /*3fe30*/  @P5 LEA R5, R5, UR4, 0x3 ;  /* 0x0000000405055c11 */ /* 0x000fe2000f8e18ff */
[----:B--2---:R0:W-:Y:S01]  /*3fe40*/  @P1 STS.64 [R0], R50 ;  /* 0x0000003200001388 */ /* 0x0041e20000000a00 */
[----:B------:R-:W-:Y:S02]  /*3fe50*/  ISETP.NE.AND P1, PT, R2, RZ, PT ;  /* 0x000000ff0200720c */ /* 0x000fe40003f25270 */
[----:B------:R-:W-:-:S04]  /*3fe60*/  @P2 IADD3 R2, PT, PT, -R11, R13, RZ ;  /* 0x0000000d0b022210 */ /* 0x000fc80007ffe1ff */
[----:B------:R-:W-:-:S05]  /*3fe70*/  @P2 LEA R2, R2, UR4, 0x3 ;  /* 0x0000000402022c11 */ /* 0x000fca000f8e18ff */
[----:B---3--:R1:W-:Y:S01]  /*3fe80*/  @P2 STS.64 [R2], R48 ;  /* 0x0000003002002388 */ /* 0x0083e20000000a00 */
[----:B------:R-:W-:Y:S01]  /*3fe90*/  ISETP.NE.AND P2, PT, R3, RZ, PT ;  /* 0x000000ff0300720c */ /* 0x000fe20003f45270 */
[----:B------:R-:W-:Y:S01]  /*3fea0*/  @P3 IMAD.IADD R3, R21, 0x1, -R11 ;  /* 0x0000000115033824 */ /* 0x000fe200078e0a0b */
[----:B0-----:R-:W-:-:S04]  /*3feb0*/  @P4 IADD3 R0, PT, PT, -R11, R25, RZ ;  /* 0x000000190b004210 */ /* 0x001fc80007ffe1ff */
[----:B------:R-:W-:Y:S02]  /*3fec0*/  @P3 LEA R3, R3, UR4, 0x3 ;  /* 0x0000000403033c11 */ /* 0x000fe4000f8e18ff */
[----:B------:R-:W-:Y:S01]  /*3fed0*/  @P4 LEA R0, R0, UR4, 0x3 ;  /* 0x0000000400004c11 */ /* 0x000fe2000f8e18ff */
[----:B-1----:R-:W-:Y:S02]  /*3fee0*/  @P6 IMAD.IADD R2, R7, 0x1, -R11 ;  /* 0x0000000107026824 */ /* 0x002fe400078e0a0b */
[----:B----4-:R0:W-:Y:S01]  /*3fef0*/  @P3 STS.64 [R3], R46 ;  /* 0x0000002e03003388 */ /* 0x0101e20000000a00 */
[----:B------:R-:W-:Y:S02]  /*3ff00*/  ISETP.NE.AND P3, PT, R4, RZ, PT ;  /* 0x000000ff0400720c */ /* 0x000fe40003f65270 */
[----:B------:R-:W-:Y:S02]  /*3ff10*/  @P0 IADD3 R4, PT, PT, -R11, R23, RZ ;  /* 0x000000170b040210 */ /* 0x000fe40007ffe1ff */
[----:B------:R-:W-:-:S02]  /*3ff20*/  @P6 LEA R2, R2, UR4, 0x3 ;  /* 0x0000000402026c11 */ /* 0x000fc4000f8e18ff */
[----:B------:R-:W-:-:S05]  /*3ff30*/  @P0 LEA R4, R4, UR4, 0x3 ;  /* 0x0000000404040c11 */ /* 0x000fca000f8e18ff */
[----:B-----5:R1:W-:Y:S01]  /*3ff40*/  @P0 STS.64 [R4], R44 ;  /* 0x0000002c04000388 */ /* 0x0203e20000000a00 */
[----:B------:R-:W-:Y:S01]  /*3ff50*/  ISETP.NE.AND P0, PT, R6, RZ, PT ;  /* 0x000000ff0600720c */ /* 0x000fe20003f05270 */
[--C-:B0-----:R-:W-:Y:S01]  /*3ff60*/  @P2 IMAD.IADD R3, R15, 0x1, -R11.reuse ;  /* 0x000000010f032824 */ /* 0x101fe200078e0a0b */
[C---:B------:R-:W-:Y:S01]  /*3ff70*/  @P1 IADD3 R6, PT, PT, -R11.reuse, R27, RZ ;  /* 0x0000001b0b061210 */ /* 0x040fe20007ffe1ff */
[----:B------:R0:W-:Y:S01]  /*3ff80*/  @P5 STS.64 [R5], R42 ;  /* 0x0000002a05005388 */ /* 0x0001e20000000a00 */
[----:B------:R-:W-:Y:S02]  /*3ff90*/  @P3 IADD3 R7, PT, PT, -R11, R9, RZ ;  /* 0x000000090b073210 */ /* 0x000fe40007ffe1ff */
[----:B------:R-:W-:Y:S01]  /*3ffa0*/  @P1 LEA R6, R6, UR4, 0x3 ;  /* 0x0000000406061c11 */ /* 0x000fe2000f8e18ff */
[----:B------:R0:W-:Y:S01]  /*3ffb0*/  @P4 STS.64 [R0], R40 ;  /* 0x0000002800004388 */ /* 0x0001e20000000a00 */
[----:B------:R-:W-:Y:S02]  /*3ffc0*/  @P2 LEA R3, R3, UR4, 0x3 ;  /* 0x0000000403032c11 */ /* 0x000fe4000f8e18ff */
[----:B------:R-:W-:Y:S01]  /*3ffd0*/  @P3 LEA R7, R7, UR4, 0x3 ;  /* 0x0000000407073c11 */ /* 0x000fe2000f8e18ff */
[----:B------:R0:W-:Y:S01]  /*3ffe0*/  @P6 STS.64 [R2], R38 ;  /* 0x0000002602006388 */ /* 0x0001e20000000a00 */
[----:B------:R-:W-:Y:S01]  /*3fff0*/  ISETP.GE.AND P4, PT, R8, R19, PT ;  /* 0x000000130800720c */ /* 0x000fe20003f86270 */
[----:B-1----:R-:W-:-:S02]  /*40000*/  @P0 IMAD.IADD R4, R29, 0x1, -R11 ;  /* 0x000000011d040824 */ /* 0x002fc400078e0a0b */
[----:B------:R0:W-:Y:S03]  /*40010*/  @P1 STS.64 [R6], R36 ;  /* 0x0000002406001388 */ /* 0x0001e60000000a00 */
[----:B------:R-:W-:Y:S01]  /*40020*/  @P0 LEA R4, R4, UR4, 0x3 ;  /* 0x0000000404040c11 */ /* 0x000fe2000f8e18ff */
[----:B------:R0:W-:Y:S04]  /*40030*/  @P2 STS.64 [R3], R34 ;  /* 0x0000002203002388 */ /* 0x0001e80000000a00 */
[----:B------:R0:W-:Y:S04]  /*40040*/  @P3 STS.64 [R7], R32 ;  /* 0x0000002007003388 */ /* 0x0001e80000000a00 */
[----:B------:R0:W-:Y:S01]  /*40050*/  @P0 STS.64 [R4], R30 ;  /* 0x0000001e04000388 */ /* 0x0001e20000000a00 */
[----:B------:R-:W-:Y:S06]  /*40060*/  BAR.SYNC.DEFER_BLOCKING 0x0 ;  /* 0x0000000000007b1d */ /* 0x000fec0000010000 */
[----:B------:R-:W-:Y:S05]  /*40070*/  @P4 EXIT ;  /* 0x000000000000494d */ /* 0x000fea0003800000 */
[----:B0-----:R-:W-:Y:S01]  /*40080*/  LOP3.LUT R2, RZ, R8, RZ, 0x33, !PT ;  /* 0x00000008ff027212 */ /* 0x001fe200078e33ff */
[----:B------:R-:W0:Y:S01]  /*40090*/  LDCU.U8 UR6, c[0x0][0x3d8] ;  /* 0x00007b00ff0677ac */ /* 0x000e220008000000 */
[----:B------:R-:W-:Y:S02]  /*400a0*/  BSSY.RECONVERGENT B0, `(.L_x_749) ;  /* 0x000001e000007945 */ /* 0x000fe40003800200 */
[----:B------:R-:W-:Y:S01]  /*400b0*/  IADD3 R2, PT, PT, R2, R19, RZ ;  /* 0x0000001302027210 */ /* 0x000fe20007ffe0ff */
[----:B------:R-:W1:Y:S03]  /*400c0*/  LDCU.64 UR8, c[0x0][0x390] ;  /* 0x00007200ff0877ac */ /* 0x000e660008000a00 */
[C---:B------:R-:W-:Y:S01]  /*400d0*/  ISETP.GE.U32.AND P1, PT, R2.reuse, 0x480, PT ;  /* 0x000004800200780c */ /* 0x040fe20003f26070 */
[----:B------:R-:W-:-:S05]  /*400e0*/  IMAD.HI.U32 R0, R2, -0x55555555, RZ ;  /* 0xaaaaaaab02007827 */ /* 0x000fca00078e00ff */
[----:B------:R-:W-:-:S04]  /*400f0*/  SHF.R.U32.HI R0, RZ, 0x8, R0 ;  /* 0x00000008ff007819 */ /* 0x000fc80000011600 */
[----:B------:R-:W-:-:S04]  /*40100*/  LOP3.LUT R3, R0, 0x3, RZ, 0xc0, !PT ;  /* 0x0000000300037812 */ /* 0x000fc800078ec0ff */
[----:B------:R-:W-:-:S13]  /*40110*/  ISETP.NE.AND P0, PT, R3, 0x3, PT ;  /* 0x000000030300780c */ /* 0x000fda0003f05270 */
[----:B01----:R-:W-:Y:S05]  /*40120*/  @!P0 BRA `(.L_x_750) ;  /* 0x0000000000548947 */ /* 0x003fea0003800000 */
[----:B------:R-:W-:Y:S01]  /*40130*/  VIADD R3, R0, 0x1 ;  /* 0x0000000100037836 */ /* 0x000fe20000000000 */
[C---:B------:R-:W-:Y:S02]  /*40140*/  IADD3 R9, PT, PT, R8.reuse, R11, RZ ;  /* 0x0000000b08097210 */ /* 0x040fe40007ffe0ff */
[----:B------:R-:W-:Y:S02]  /*40150*/  LEA R0, R8, UR4, 0x3 ;  /* 0x0000000408007c11 */ /* 0x000fe4000f8e18ff */
[----:B------:R-:W-:Y:S02]  /*40160*/  LOP3.LUT R3, R3, 0x3, RZ, 0xc0, !PT ;  /* 0x0000000303037812 */ /* 0x000fe400078ec0ff */
[----:B------:R-:W-:-:S03]  /*40170*/  ISETP.NE.AND P2, PT, RZ, UR6, PT ;  /* 0x00000006ff007c0c */ /* 0x000fc6000bf45270 */
[----:B------:R-:W-:Y:S02]  /*40180*/  IMAD R8, R3, 0x180, R8 ;  /* 0x0000018003087824 */ /* 0x000fe400078e0208 */
[----:B------:R-:W-:-:S08]  /*40190*/  IMAD.MOV R10, RZ, RZ, -R3 ;  /* 0x000000ffff0a7224 */ /* 0x000fd000078e0a03 */
.L_x_751:
[----:B0-----:R-:W0:Y:S01]  /*401a0*/  @!P2 LDC.64 R6, c[0x0][0x3f0] ;  /* 0x0000fc00ff06ab82 */ /* 0x001e220000000a00 */
[----:B------:R-:W-:Y:S01]  /*401b0*/  CS2R R2, SRZ ;  /* 0x0000000000027805 */ /* 0x000fe2000001ff00 */
[----:B------:R1:W2:Y:S05]  /*401c0*/  LDS.64 R4, [R0] ;  /* 0x0000000000047984 */ /* 0x0002aa0000000a00 */
[----:B0-----:R-:W3:Y:S01]  /*401d0*/  @!P2 LDG.E.64 R2, desc[UR12][R6.64] ;  /* 0x0000000c0602a981 */ /* 0x001ee2000c1e1b00 */
[----:B------:R-:W-:Y:S01]  /*401e0*/  IADD3 R10, PT, PT, R10, 0x1, RZ ;  /* 0x000000010a0a7810 */ /* 0x000fe20007ffe0ff */
[----:B-1----:R-:W-:Y:S01]  /*401f0*/  VIADD R0, R0, 0xc00 ;  /* 0x00000c0000007836 */ /* 0x002fe20000000000 */
[----:B---3--:R-:W-:-:S04]  /*40200*/  IADD3 R12, P0, PT, R9, R2, RZ ;  /* 0x00000002090c7210 */ /* 0x008fc80007f1e0ff */
[C---:B------:R-:W-:Y:S02]  /*40210*/  LEA.HI.X.SX32 R3, R9.reuse, R3, 0x1, P0 ;  /* 0x0000000309037211 */ /* 0x040fe400000f0eff */
[C---:B------:R-:W-:Y:S02]  /*40220*/  LEA R2, P0, R12.reuse, UR8, 0x3 ;  /* 0x000000080c027c11 */ /* 0x040fe4000f8018ff */
[----:B------:R-:W-:Y:S02]  /*40230*/  IADD3 R9, PT, PT, R9, 0x180, RZ ;  /* 0x0000018009097810 */ /* 0x000fe40007ffe0ff */
[----:B------:R-:W-:Y:S02]  /*40240*/  LEA.HI.X R3, R12, UR9, R3, 0x3, P0 ;  /* 0x000000090c037c11 */ /* 0x000fe400080f1c03 */
[----:B------:R-:W-:-:S03]  /*40250*/  ISETP.NE.AND P0, PT, R10, RZ, PT ;  /* 0x000000ff0a00720c */ /* 0x000fc60003f05270 */
[----:B--2---:R0:W-:Y:S10]  /*40260*/  STG.E.64 desc[UR12][R2.64], R4 ;  /* 0x0000000402007986 */ /* 0x0041f4000c101b0c */
[----:B------:R-:W-:Y:S05]  /*40270*/  @P0 BRA `(.L_x_751) ;  /* 0xfffffffc00c80947 */ /* 0x000fea000383ffff */
.L_x_750:
[----:B------:R-:W-:Y:S05]  /*40280*/  BSYNC.RECONVERGENT B0 ;  /* 0x0000000000007941 */ /* 0x000fea0003800200 */
.L_x_749:
[----:B------:R-:W-:Y:S05]  /*40290*/  @!P1 EXIT ;  /* 0x000000000000994d */ /* 0x000fea0003800000 */
[----:B------:R-:W1:Y:S01]  /*402a0*/  S2UR UR5, SR_CgaCtaId ;  /* 0x00000000000579c3 */ /* 0x000e620000008800 */
[----:B------:R-:W-:Y:S01]  /*402b0*/  UMOV UR4, 0x400 ;  /* 0x0000040000047882 */ /* 0x000fe20000000000 */
[----:B------:R-:W-:Y:S01]  /*402c0*/  UISETP.NE.AND UP0, UPT, UR6, URZ, UPT ;  /* 0x000000ff0600728c */ /* 0x000fe2000bf05270 */
[----:B------:R-:W-:Y:S01]  /*402d0*/  IMAD.IADD R9, R8, 0x1, R11 ;  /* 0x0000000108097824 */ /* 0x000fe200078e020b */
[----:B------:R-:W2:Y:S04]  /*402e0*/  LDCU.64 UR8, c[0x0][0x390] ;  /* 0x00007200ff0877ac */ /* 0x000ea80008000a00 */
[----:B------:R-:W-:Y:S01]  /*402f0*/  PLOP3.LUT P0, PT, PT, PT, UP0, 0x80, 0x8 ;  /* 0x000000000008781c */ /* 0x000fe20003f0f008 */
[----:B-1----:R-:W-:-:S06]  /*40300*/  ULEA UR4, UR5, UR4, 0x18 ;  /* 0x0000000405047291 */ /* 0x002fcc000f8ec0ff */
[----:B------:R-:W-:-:S04]  /*40310*/  LEA R0, R8, UR4, 0x3 ;  /* 0x0000000408007c11 */ /* 0x000fc8000f8e18ff */
[----:B--2---:R-:W-:-:S07]  /*40320*/  IADD3 R0, PT, PT, R0, 0x1800, RZ ;  /* 0x0000180000007810 */ /* 0x004fce0007ffe0ff */
.L_x_752:
[----:B--2---:R-:W1:Y:S01]  /*40330*/  @!P0 LDC.64 R6, c[0x0][0x3f0] ;  /* 0x0000fc00ff068b82 */ /* 0x004e620000000a00 */
[----:B0-----:R-:W-:Y:S01]  /*40340*/  CS2R R2, SRZ ;  /* 0x0000000000027805 */ /* 0x001fe2000001ff00 */
[----:B------:R-:W-:Y:S01]  /*40350*/  UISETP.NE.AND UP0, UPT, UR6, URZ, UPT ;  /* 0x000000ff0600728c */ /* 0x000fe2000bf05270 */
[----:B------:R-:W0:Y:S04]  /*40360*/  LDS.64 R4, [R0+-0x1800] ;  /* 0xffe8000000047984 */ /* 0x000e280000000a00 */
[----:B-1----:R1:W2:Y:S01]  /*40370*/  @!P0 LDG.E.64 R2, desc[UR12][R6.64] ;  /* 0x0000000c06028981 */ /* 0x0022a2000c1e1b00 */
[----:B------:R-:W-:Y:S02]  /*40380*/  PLOP3.LUT P0, PT, PT, PT, UP0, 0x80, 0x8 ;  /* 0x000000000008781c */ /* 0x000fe40003f0f008 */
[----:B------:R-:W-:Y:S01]  /*40390*/  SHF.R.S32.HI R21, RZ, 0x1f, R9 ;  /* 0x0000001fff157819 */ /* 0x000fe20000011409 */
[----:B-1----:R-:W1:Y:S10]  /*403a0*/  LDS.64 R6, [R0+-0xc00] ;  /* 0xfff4000000067984 */ /* 0x002e740000000a00 */
[----:B------:R-:W3:Y:S01]  /*403b0*/  @!P0 LDC.64 R14, c[0x0][0x3f0] ;  /* 0x0000fc00ff0e8b82 */ /* 0x000ee20000000a00 */
[----:B--2---:R-:W-:-:S05]  /*403c0*/  IADD3 R2, P1, PT, R9, R2, RZ ;  /* 0x0000000209027210 */ /* 0x004fca0007f3e0ff */
[----:B------:R-:W-:Y:S01]  /*403d0*/  IMAD.X R3, R21, 0x1, R3, P1 ;  /* 0x0000000115037824 */ /* 0x000fe200008e0603 */
[----:B------:R-:W-:-:S04]  /*403e0*/  LEA R10, P1, R2, UR8, 0x3 ;  /* 0x00000008020a7c11 */ /* 0x000fc8000f8218ff */
[----:B------:R-:W-:Y:S02]  /*403f0*/  LEA.HI.X R11, R2, UR9, R3, 0x3, P1 ;  /* 0x00000009020b7c11 */ /* 0x000fe400088f1c03 */
[----:B------:R-:W-:-:S03]  /*40400*/  CS2R R2, SRZ ;  /* 0x0000000000027805 */ /* 0x000fc6000001ff00 */
[----:B0-----:R0:W-:Y:S04]  /*40410*/  STG.E.64 desc[UR12][R10.64], R4 ;  /* 0x000000040a007986 */ /* 0x0011e8000c101b0c */
[----:B---3--:R-:W2:Y:S01]  /*40420*/  @!P0 LDG.E.64 R2, desc[UR12][R14.64] ;  /* 0x0000000c0e028981 */ /* 0x008ea2000c1e1b00 */
[----:B------:R-:W3:Y:S03]  /*40430*/  @!P0 LDC.64 R16, c[0x0][0x3f0] ;  /* 0x0000fc00ff108b82 */ /* 0x000ee60000000a00 */
[----:B------:R-:W4:Y:S01]  /*40440*/  LDS.64 R4, [R0] ;  /* 0x0000000000047984 */ /* 0x000f220000000a00 */
[----:B--2---:R-:W-:-:S04]  /*40450*/  IADD3 R2, P1, PT, R9, R2, RZ ;  /* 0x0000000209027210 */ /* 0x004fc80007f3e0ff */
[----:B------:R-:W-:Y:S02]  /*40460*/  IADD3.X R3, PT, PT, R21, R3, RZ, P1, !PT ;  /* 0x0000000315037210 */ /* 0x000fe40000ffe4ff */
[----:B------:R-:W-:-:S04]  /*40470*/  LEA R12, P1, R2, UR8, 0x3 ;  /* 0x00000008020c7c11 */ /* 0x000fc8000f8218ff */
[----:B------:R-:W-:Y:S02]  /*40480*/  LEA.HI.X R13, R2, UR9, R3, 0x3, P1 ;  /* 0x00000009020d7c11 */ /* 0x000fe400088f1c03 */
[----:B------:R-:W-:-:S03]  /*40490*/  CS2R R2, SRZ ;  /* 0x0000000000027805 */ /* 0x000fc6000001ff00 */
[----:B-1----:R-:W-:Y:S04]  /*404a0*/  STG.E.64 desc[UR12][R12.64+0xc00], R6 ;  /* 0x000c00060c007986 */ /* 0x002fe8000c101b0c */
[----:B---3--:R-:W2:Y:S01]  /*404b0*/  @!P0 LDG.E.64 R2, desc[UR12][R16.64] ;  /* 0x0000000c10028981 */ /* 0x008ea2000c1e1b00 */
[----:B------:R-:W1:Y:S03]  /*404c0*/  @!P0 LDC.64 R14, c[0x0][0x3f0] ;  /* 0x0000fc00ff0e8b82 */ /* 0x000e660000000a00 */
[----:B------:R3:W5:Y:S01]  /*404d0*/  LDS.64 R6, [R0+0xc00] ;  /* 0x000c000000067984 */ /* 0x0007620000000a00 */
[----:B--2---:R-:W-:-:S05]  /*404e0*/  IADD3 R2, P1, PT, R9, R2, RZ ;  /* 0x0000000209027210 */ /* 0x004fca0007f3e0ff */
[----:B------:R-:W-:Y:S01]  /*404f0*/  IMAD.X R3, R21, 0x1, R3, P1 ;  /* 0x0000000115037824 */ /* 0x000fe200008e0603 */
[----:B0-----:R-:W-:-:S04]  /*40500*/  LEA R10, P1, R2, UR8, 0x3 ;  /* 0x00000008020a7c11 */ /* 0x001fc8000f8218ff */
[----:B------:R-:W-:Y:S02]  /*40510*/  LEA.HI.X R11, R2, UR9, R3, 0x3, P1 ;  /* 0x00000009020b7c11 */ /* 0x000fe400088f1c03 */
[----:B------:R-:W-:-:S03]  /*40520*/  CS2R R2, SRZ ;  /* 0x0000000000027805 */ /* 0x000fc6000001ff00 */
[----:B----4-:R2:W-:Y:S04]  /*40530*/  STG.E.64 desc[UR12][R10.64+0x1800], R4 ;  /* 0x001800040a007986 */ /* 0x0105e8000c101b0c */
[----:B-1----:R-:W4:Y:S01]  /*40540*/  @!P0 LDG.E.64 R2, desc[UR12][R14.64] ;  /* 0x0000000c0e028981 */ /* 0x002f22000c1e1b00 */
[----:B------:R-:W-:Y:S01]  /*40550*/  VIADD R8, R8, 0x600 ;  /* 0x0000060008087836 */ /* 0x000fe20000000000 */
[----:B---3--:R-:W-:Y:S02]  /*40560*/  IADD3 R0, PT, PT, R0, 0x3000, RZ ;  /* 0x0000300000007810 */ /* 0x008fe40007ffe0ff */
[C---:B----4-:R-:W-:Y:S01]  /*40570*/  IADD3 R12, P1, PT, R9.reuse, R2, RZ ;  /* 0x00000002090c7210 */ /* 0x050fe20007f3e0ff */
[----:B------:R-:W-:-:S03]  /*40580*/  VIADD R9, R9, 0x600 ;  /* 0x0000060009097836 */ /* 0x000fc60000000000 */
[----:B------:R-:W-:Y:S02]  /*40590*/  IADD3.X R3, PT, PT, R21, R3, RZ, P1, !PT ;  /* 0x0000000315037210 */ /* 0x000fe40000ffe4ff */
[----:B------:R-:W-:-:S04]  /*405a0*/  LEA R2, P1, R12, UR8, 0x3 ;  /* 0x000000080c027c11 */ /* 0x000fc8000f8218ff */
[----:B------:R-:W-:Y:S02]  /*405b0*/  LEA.HI.X R3, R12, UR9, R3, 0x3, P1 ;  /* 0x000000090c037c11 */ /* 0x000fe400088f1c03 */
[----:B------:R-:W-:-:S03]  /*405c0*/  ISETP.GE.AND P1, PT, R8, R19, PT ;  /* 0x000000130800720c */ /* 0x000fc60003f26270 */
[----:B-----5:R2:W-:Y:S10]  /*405d0*/  STG.E.64 desc[UR12][R2.64+0x2400], R6 ;  /* 0x0024000602007986 */ /* 0x0205f4000c101b0c */
[----:B------:R-:W-:Y:S05]  /*405e0*/  @!P1 BRA `(.L_x_752) ;  /* 0xfffffffc00509947 */ /* 0x000fea000383ffff */
[----:B------:R-:W-:Y:S05]  /*405f0*/  EXIT ;  /* 0x000000000000794d */ /* 0x000fea0003800000 */
.L_x_0:
[----:B------:R-:W0:Y:S01]  /*40600*/  LDCU UR6, c[0x0][0x3cc] ;  /* 0x00007980ff0677ac */ /* 0x000e220008000800 */
[----:B------:R-:W-:Y:S01]  /*40610*/  BSSY.RECONVERGENT B0, `(.L_x_753) ;  /* 0x0004694000007945 */ /* 0x000fe20003800200 */
[----:B------:R-:W-:Y:S02]  /*40620*/  UISETP.NE.AND UP0, UPT, UR5, URZ, UPT ;  /* 0x000000ff0500728c */ /* 0x000fe4000bf05270 */
[----:B0-----:R-:W-:-:S07]  /*40630*/  UIADD3 UR6, UPT, UPT, -UR4, UR6, URZ ;  /* 0x0000000604067290 */ /* 0x001fce000fffe1ff */
[----:B------:R-:W-:Y:S05]  /*40640*/  BRA.U UP0, `(.L_x_754) ;  /* 0x0000022d00e07547 */ /* 0x000fea000b800000 */
[----:B------:R-:W0:Y:S01]  /*40650*/  S2R R14, SR_TID.X ;  /* 0x00000000000e7919 */ /* 0x000e220000002100 */
[----:B------:R-:W1:Y:S01]  /*40660*/  LDCU.U8 UR5, c[0x0][0x3d8] ;  /* 0x00007b00ff0577ac */ /* 0x000e620008000000 */
[----:B------:R-:W2:Y:S01]  /*40670*/  S2UR UR7, SR_CgaCtaId ;  /* 0x00000000000779c3 */ /* 0x000ea20000008800 */
[----:B------:R-:W-:Y:S01]  /*40680*/  BSSY.RECONVERGENT B1, `(.L_x_755) ;  /* 0x0000348000017945 */ /* 0x000fe20003800200 */
[----:B------:R-:W3:Y:S01]  /*40690*/  S2R R16, SR_LANEID ;  /* 0x0000000000107919 */ /* 0x000ee20000000000 */
[----:B------:R-:W4:Y:S01]  /*406a0*/  LDCU.64 UR8, c[0x0][0x3e8] ;  /* 0x00007d00ff0877ac */ /* 0x000f220008000a00 */
[----:B------:R-:W5:Y:S01]  /*406b0*/  LDCU.64 UR10, c[0x0][0x380] ;  /* 0x00007000ff0a77ac */ /* 0x000f620008000a00 */
[----:B-1----:R-:W-:-:S03]  /*406c0*/  UISETP.NE.AND UP0, UPT, UR5, URZ, UPT ;  /* 0x000000ff0500728c */ /* 0x002fc6000bf05270 */
[----:B------:R-:W-:Y:S01]  /*406d0*/  UMOV UR5, 0x400 ;  /* 0x0000040000057882 */ /* 0x000fe20000000000 */
[----:B----4-:R-:W-:Y:S02]  /*406e0*/  USEL UR8, UR8, URZ, !UP0 ;  /* 0x000000ff08087287 */ /* 0x010fe4000c000000 */
[----:B------:R-:W-:Y:S02]  /*406f0*/  USEL UR9, UR9, URZ, !UP0 ;  /* 0x000000ff09097287 */ /* 0x000fe4000c000000 */
[----:B-----5:R-:W-:Y:S02]  /*40700*/  UIADD3 UR8, UP0, UP1, UR8, UR10, UR4 ;  /* 0x0000000a08087290 */ /* 0x020fe4000f91e004 */
[----:B--2---:R-:W-:Y:S02]  /*40710*/  ULEA UR5, UR7, UR5, 0x18 ;  /* 0x0000000507057291 */ /* 0x004fe4000f8ec0ff */
[----:B------:R-:W-:Y:S01]  /*40720*/  UIADD3.X UR9, UPT, UPT, UR9, UR11, URZ, UP0, UP1 ;  /* 0x0000000b09097290 */ /* 0x000fe200087e24ff */
[----:B0-----:R-:W-:-:S02]  /*40730*/  LOP3.LUT R0, R14, 0x1f, RZ, 0xc0, !PT ;  /* 0x0000001f0e007812 */ /* 0x001fc400078ec0ff */
[----:B------:R-:W-:Y:S02]  /*40740*/  LOP3.LUT R3, R14, 0x3e0, RZ, 0xc0, !PT ;  /* 0x000003e00e037812 */ /* 0x000fe400078ec0ff */
[----:B------:R-:W-:-:S03]  /*40750*/  SHF.R.U32.HI R165, RZ, 0x5, R14 ;  /* 0x00000005ffa57819 */ /* 0x000fc6000001160e */
[----:B------:R-:W-:Y:S02]  /*40760*/  IMAD R0, R3, 0xb, R0 ;  /* 0x0000000b03007824 */ /* 0x000fe400078e0200 */
[----:B---3--:R-:W-:Y:S02]  /*40770*/  IMAD R5, R165, 0x160, R16 ;  /* 0x00000160a5057824 */ /* 0x008fe400078e0210 */
[C---:B------:R-:W-:Y:S01]  /*40780*/  VIADD R8, R0.reuse, 0x60 ;  /* 0x0000006000087836 */ /* 0x040fe20000000000 */
[C---:B------:R-:W-:Y:S02]  /*40790*/  IADD3 R2, P0, PT, R0.reuse, UR8, RZ ;  /* 0x0000000800027c10 */ /* 0x040fe4000ff1e0ff */
[C---:B------:R-:W-:Y:S02]  /*407a0*/  IADD3 R4, PT, PT, R0.reuse, 0x20, RZ ;  /* 0x0000002000047810 */ /* 0x040fe40007ffe0ff */
[----:B------:R-:W-:Y:S01]  /*407b0*/  IADD3 R6, PT, PT, R0, 0x40, RZ ;  /* 0x0000004000067810 */ /* 0x000fe20007ffe0ff */
[----:B------:R-:W-:Y:S01]  /*407c0*/  IMAD.X R3, RZ, RZ, UR9, P0 ;  /* 0x00000009ff037e24 */ /* 0x000fe200080e06ff */
[----:B------:R-:W-:-:S02]  /*407d0*/  LEA R33, R5, UR5, 0x3 ;  /* 0x0000000505217c11 */ /* 0x000fc4000f8e18ff */
[----:B------:R-:W-:Y:S02]  /*407e0*/  IADD3 R4, P0, PT, R4, UR8, RZ ;  /* 0x0000000804047c10 */ /* 0x000fe4000ff1e0ff */
[----:B------:R-:W-:Y:S01]  /*407f0*/  IADD3 R6, P1, PT, R6, UR8, RZ ;  /* 0x0000000806067c10 */ /* 0x000fe2000ff3e0ff */
[----:B------:R0:W-:Y:S01]  /*40800*/  STS.64 [R33], R2 ;  /* 0x0000000221007388 */ /* 0x0001e20000000a00 */
[C---:B------:R-:W-:Y:S01]  /*40810*/  IADD3 R10, PT, PT, R0.reuse, 0x80, RZ ;  /* 0x00000080000a7810 */ /* 0x040fe20007ffe0ff */
[----:B------:R-:W-:Y:S01]  /*40820*/  IMAD.X R5, RZ, RZ, UR9, P0 ;  /* 0x00000009ff057e24 */ /* 0x000fe200080e06ff */
[----:B------:R-:W-:Y:S01]  /*40830*/  IADD3 R12, PT, PT, R0, 0xa0, RZ ;  /* 0x000000a0000c7810 */ /* 0x000fe20007ffe0ff */
[----:B------:R-:W-:Y:S01]  /*40840*/  IMAD.X R7, RZ, RZ, UR9, P1 ;  /* 0x00000009ff077e24 */ /* 0x000fe200088e06ff */
[----:B------:R-:W-:Y:S02]  /*40850*/  IADD3 R8, P0, PT, R8, UR8, RZ ;  /* 0x0000000808087c10 */ /* 0x000fe4000ff1e0ff */
[----:B------:R-:W-:Y:S01]  /*40860*/  IADD3 R10, P2, PT, R10, UR8, RZ ;  /* 0x000000080a0a7c10 */ /* 0x000fe2000ff5e0ff */
[----:B------:R1:W-:Y:S01]  /*40870*/  STS.64 [R33+0x100], R4 ;  /* 0x0001000421007388 */ /* 0x0003e20000000a00 */
[----:B------:R-:W-:-:S02]  /*40880*/  IADD3 R12, P1, PT, R12, UR8, RZ ;  /* 0x000000080c0c7c10 */ /* 0x000fc4000ff3e0ff */
[----:B------:R-:W-:Y:S01]  /*40890*/  IADD3.X R9, PT, PT, RZ, UR9, RZ, P0, !PT ;  /* 0x00000009ff097c10 */ /* 0x000fe200087fe4ff */
[C---:B0-----:R-:W-:Y:S01]  /*408a0*/  VIADD R2, R0.reuse, 0xc0 ;  /* 0x000000c000027836 */ /* 0x041fe20000000000 */
[----:B------:R-:W-:Y:S01]  /*408b0*/  IADD3 R3, PT, PT, R0, 0xe0, RZ ;  /* 0x000000e000037810 */ /* 0x000fe20007ffe0ff */
[----:B------:R-:W-:Y:S01]  /*408c0*/  IMAD.X R11, RZ, RZ, UR9, P2 ;  /* 0x00000009ff0b7e24 */ /* 0x000fe200090e06ff */
[----:B------:R-:W-:Y:S01]  /*408d0*/  IADD3.X R13, PT, PT, RZ, UR9, RZ, P1, !PT ;  /* 0x00000009ff0d7c10 */ /* 0x000fe20008ffe4ff */
[----:B------:R0:W-:Y:S01]  /*408e0*/  STS.64 [R33+0x200], R6 ;  /* 0x0002000621007388 */ /* 0x0001e20000000a00 */
[----:B------:R-:W-:Y:S02]  /*408f0*/  IADD3 R2, P0, PT, R2, UR8, RZ ;  /* 0x0000000802027c10 */ /* 0x000fe4000ff1e0ff */
[C---:B------:R-:W-:Y:S01]  /*40900*/  IADD3 R15, PT, PT, R0.reuse, 0x120, RZ ;  /* 0x00000120000f7810 */ /* 0x040fe20007ffe0ff */
[C---:B-1----:R-:W-:Y:S01]  /*40910*/  VIADD R5, R0.reuse, 0x100 ;  /* 0x0000010000057836 */ /* 0x042fe20000000000 */
[----:B------:R-:W-:Y:S01]  /*40920*/  IADD3 R4, P1, PT, R3, UR8, RZ ;  /* 0x0000000803047c10 */ /* 0x000fe2000ff3e0ff */
[----:B------:R-:W-:Y:S01]  /*40930*/  IMAD.X R3, RZ, RZ, UR9, P0 ;  /* 0x00000009ff037e24 */ /* 0x000fe200080e06ff */
[----:B------:R-:W-:Y:S01]  /*40940*/  IADD3 R0, PT, PT, R0, 0x140, RZ ;  /* 0x0000014000007810 */ /* 0x000fe20007ffe0ff */
[----:B------:R1:W-:Y:S01]  /*40950*/  STS.64 [R33+0x300], R8 ;  /* 0x0003000821007388 */ /* 0x0003e20000000a00 */
[----:B0-----:R-:W-:-:S03]  /*40960*/  IADD3 R6, P0, PT, R5, UR8, RZ ;  /* 0x0000000805067c10 */ /* 0x001fc6000ff1e0ff */
[----:B------:R0:W-:Y:S01]  /*40970*/  STS.64 [R33+0x400], R10 ;  /* 0x0004000a21007388 */ /* 0x0001e20000000a00 */
[----:B------:R-:W-:Y:S01]  /*40980*/  IMAD.X R5, RZ, RZ, UR9, P1 ;  /* 0x00000009ff057e24 */ /* 0x000fe200088e06ff */
[----:B------:R-:W-:Y:S02]  /*40990*/  IADD3.X R7, PT, PT, RZ, UR9, RZ, P0, !PT ;  /* 0x00000009ff077c10 */ /* 0x000fe400087fe4ff */
[----:B------:R2:W-:Y:S01]  /*409a0*/  STS.64 [R33+0x500], R12 ;  /* 0x0005000c21007388 */ /* 0x0005e20000000a00 */
[----:B-1----:R-:W-:-:S03]  /*409b0*/  IADD3 R8, P2, PT, R15, UR8, RZ ;  /* 0x000000080f087c10 */ /* 0x002fc6000ff5e0ff */
[----:B------:R-:W-:Y:S01]  /*409c0*/  STS.64 [R33+0x600], R2 ;  /* 0x0006000221007388 */ /* 0x000fe20000000a00 */
[----:B0-----:R-:W-:Y:S01]  /*409d0*/  IADD3 R10, P1, PT, R0, UR8, RZ ;  /* 0x00000008000a7c10 */ /* 0x001fe2000ff3e0ff */
[----:B------:R-:W-:Y:S02]  /*409e0*/  IMAD.X R9, RZ, RZ, UR9, P2 ;  /* 0x00000009ff097e24 */ /* 0x000fe400090e06ff */
[----:B------:R-:W-:Y:S01]  /*409f0*/  STS.64 [R33+0x700], R4 ;  /* 0x0007000421007388 */ /* 0x000fe20000000a00 */
[----:B------:R-:W-:Y:S01]  /*40a00*/  IMAD R0, R14, 0xb, RZ ;  /* 0x0000000b0e007824 */ /* 0x000fe200078e02ff */
[----:B------:R-:W-:Y:S01]  /*40a10*/  IADD3.X R11, PT, PT, RZ, UR9, RZ, P1, !PT ;  /* 0x00000009ff0b7c10 */ /* 0x000fe20008ffe4ff */
[----:B--2---:R-:W-:Y:S01]  /*40a20*/  IMAD R12, R16, 0x50, R33 ;  /* 0x00000050100c7824 */ /* 0x004fe200078e0221 */
[----:B------:R-:W-:Y:S02]  /*40a30*/  STS.64 [R33+0x800], R6 ;  /* 0x0008000621007388 */ /* 0x000fe40000000a00 */
[----:B------:R-:W-:Y:S01]  /*40a40*/  ISETP.GE.AND P0, PT, R0, UR6, PT ;  /* 0x0000000600007c0c */ /* 0x000fe2000bf06270 */
[----:B------:R-:W-:Y:S01]  /*40a50*/  IMAD.MOV.U32 R0, RZ, RZ, 0x1 ;  /* 0x00000001ff007424 */ /* 0x000fe200078e00ff */
[----:B------:R0:W-:Y:S04]  /*40a60*/  STS.64 [R33+0x900], R8 ;  /* 0x0009000821007388 */ /* 0x0001e80000000a00 */
[----:B------:R1:W-:Y:S01]  /*40a70*/  STS.64 [R33+0xa00], R10 ;  /* 0x000a000a21007388 */ /* 0x0003e20000000a00 */
[----:B------:R-:W-:-:S03]  /*40a80*/  NOP ;  /* 0x0000000000007918 */ /* 0x000fc60000000000 */
[----:B------:R1:W2:Y:S01]  /*40a90*/  LDS.64 R16, [R12] ;  /* 0x000000000c107984 */ /* 0x0002a20000000a00 */
[----:B0-----:R-:W-:-:S03]  /*40aa0*/  MOV R8, R14 ;  /* 0x0000000e00087202 */ /* 0x001fc60000000f00 */
[----:B------:R1:W0:Y:S04]  /*40ab0*/  LDS.64 R18, [R12+0x8] ;  /* 0x000008000c127984 */ /* 0x0002280000000a00 */
[----:B------:R1:W3:Y:S04]  /*40ac0*/  LDS.64 R20, [R12+0x10] ;  /* 0x000010000c147984 */ /* 0x0002e80000000a00 */
[----:B------:R1:W4:Y:S04]  /*40ad0*/  LDS.64 R22, [R12+0x18] ;  /* 0x000018000c167984 */ /* 0x0003280000000a00 */
[----:B------:R1:W0:Y:S04]  /*40ae0*/  LDS.64 R24, [R12+0x20] ;  /* 0x000020000c187984 */ /* 0x0002280000000a00 */
[----:B------:R1:W0:Y:S04]  /*40af0*/  LDS.64 R26, [R12+0x28] ;  /* 0x000028000c1a7984 */ /* 0x0002280000000a00 */
[----:B------:R1:W0:Y:S04]  /*40b00*/  LDS.64 R28, [R12+0x30] ;  /* 0x000030000c1c7984 */ /* 0x0002280000000a00 */
[----:B------:R1:W0:Y:S04]  /*40b10*/  LDS.64 R30, [R12+0x38] ;  /* 0x000038000c1e7984 */ /* 0x0002280000000a00 */
[----:B------:R1:W0:Y:S04]  /*40b20*/  LDS.64 R32, [R12+0x40] ;  /* 0x000040000c207984 */ /* 0x0002280000000a00 */
[----:B------:R1:W0:Y:S04]  /*40b30*/  LDS.64 R34, [R12+0x48] ;  /* 0x000048000c227984 */ /* 0x0002280000000a00 */
[----:B------:R1:W0:Y:S01]  /*40b40*/  LDS.64 R36, [R12+0x50] ;  /* 0x000050000c247984 */ /* 0x0002220000000a00 */
[----:B--2---:R-:W-:Y:S05]  /*40b50*/  @P0 BRA `(.L_x_756) ;  /* 0x0000002c00e80947 */ /* 0x004fea0003800000 */
[----:B-1----:R-:W1:Y:S02]  /*40b60*/  LDC.64 R10, c[0x0][0x3b0] ;  /* 0x0000ec00ff0a7b82 */ /* 0x002e640000000a00 */
[----:B-1----:R-:W2:Y:S01]  /*40b70*/  LDG.E.64 R10, desc[UR12][R10.64+0x48] ;  /* 0x0000480c0a0a7981 */ /* 0x002ea2000c1e1b00 */
[----:B------:R-:W-:Y:S01]  /*40b80*/  BSSY.RECONVERGENT B2, `(.L_x_757) ;  /* 0x000002a000027945 */ /* 0x000fe20003800200 */
[----:B--2---:R-:W-:-:S04]  /*40b90*/  LOP3.LUT R0, R17, R11, RZ, 0xfc, !PT ;  /* 0x0000000b11007212 */ /* 0x004fc800078efcff */
[----:B------:R-:W-:-:S13]  /*40ba0*/  ISETP.NE.U32.AND P0, PT, R0, RZ, PT ;  /* 0x000000ff0000720c */ /* 0x000fda0003f05070 */
[----:B------:R-:W-:Y:S05]  /*40bb0*/  @P0 BRA `(.L_x_758) ;  /* 0x00000000005c0947 */ /* 0x000fea0003800000 */
[----:B------:R-:W1:Y:S01]  /*40bc0*/  I2F.U32.RP R0, R10 ;  /* 0x0000000a00007306 */ /* 0x000e620000209000 */
[----:B------:R-:W-:Y:S01]  /*40bd0*/  IADD3 R5, PT, PT, RZ, -R10, RZ ;  /* 0x8000000aff057210 */ /* 0x000fe20007ffe0ff */
[----:B------:R-:W-:Y:S01]  /*40be0*/  HFMA2 R13, -RZ, RZ, 0, 0 ;  /* 0x00000000ff0d7431 */ /* 0x000fe200000001ff */
[----:B------:R-:W-:Y:S01]  /*40bf0*/  ISETP.NE.U32.AND P2, PT, R10, RZ, PT ;  /* 0x000000ff0a00720c */ /* 0x000fe20003f45070 */
[----:B------:R-:W-:-:S04]  /*40c00*/  IMAD.MOV.U32 R9, RZ, RZ, RZ ;  /* 0x000000ffff097224 */ /* 0x000fc800078e00ff */
[----:B-1----:R-:W1:Y:S02]  /*40c10*/  MUFU.RCP R0, R0 ;  /* 0x0000000000007308 */ /* 0x002e640000001000 */
[----:B-1----:R-:W-:-:S06]  /*40c20*/  VIADD R2, R0, 0xffffffe ;  /* 0x0ffffffe00027836 */ /* 0x002fcc0000000000 */
[----:B------:R1:W2:Y:S02]  /*40c30*/  F2I.FTZ.U32.TRUNC.NTZ R3, R2 ;  /* 0x0000000200037305 */ /* 0x0002a4000021f000 */
[----:B-1----:R-:W-:Y:S02]  /*40c40*/  IMAD.MOV.U32 R2, RZ, RZ, RZ ;  /* 0x000000ffff027224 */ /* 0x002fe400078e00ff */
[----:B--2---:R-:W-:-:S04]  /*40c50*/  IMAD R5, R5, R3, RZ ;  /* 0x0000000305057224 */ /* 0x004fc800078e02ff */
[----:B------:R-:W-:-:S06]  /*40c60*/  IMAD.HI.U32 R3, R3, R5, R2 ;  /* 0x0000000503037227 */ /* 0x000fcc00078e0002 */
[----:B------:R-:W-:-:S05]  /*40c70*/  IMAD.HI.U32 R12, R3, R16, RZ ;  /* 0x00000010030c7227 */ /* 0x000fca00078e00ff */
[----:B------:R-:W-:-:S05]  /*40c80*/  IADD3 R3, PT, PT, -R12, RZ, RZ ;  /* 0x000000ff0c037210 */ /* 0x000fca0007ffe1ff */
[----:B------:R-:W-:-:S05]  /*40c90*/  IMAD R3, R10, R3, R16 ;  /* 0x000000030a037224 */ /* 0x000fca00078e0210 */
[----:B------:R-:W-:-:S13]  /*40ca0*/  ISETP.GE.U32.AND P0, PT, R3, R10, PT ;  /* 0x0000000a0300720c */ /* 0x000fda0003f06070 */
[----:B------:R-:W-:Y:S01]  /*40cb0*/  @P0 IMAD.IADD R3, R3, 0x1, -R10 ;  /* 0x0000000103030824 */ /* 0x000fe200078e0a0a */
[----:B------:R-:W-:-:S04]  /*40cc0*/  @P0 IADD3 R12, PT, PT, R12, 0x1, RZ ;  /* 0x000000010c0c0810 */ /* 0x000fc80007ffe0ff */
[----:B------:R-:W-:-:S13]  /*40cd0*/  ISETP.GE.U32.AND P1, PT, R3, R10, PT ;  /* 0x0000000a0300720c */ /* 0x000fda0003f26070 */
[----:B------:R-:W-:Y:S01]  /*40ce0*/  @P1 VIADD R12, R12, 0x1 ;  /* 0x000000010c0c1836 */ /* 0x000fe20000000000 */
[----:B------:R-:W-:-:S04]  /*40cf0*/  @!P2 LOP3.LUT R12, RZ, R10, RZ, 0x33, !PT ;  /* 0x0000000aff0ca212 */ /* 0x000fc800078e33ff */
[----:B------:R-:W-:-:S05]  /*40d00*/  IADD3 R3, PT, PT, -R12, RZ, RZ ;  /* 0x000000ff0c037210 */ /* 0x000fca0007ffe1ff */
[----:B------:R-:W-:Y:S01]  /*40d10*/  IMAD R2, R10, R3, R16 ;  /* 0x000000030a027224 */ /* 0x000fe200078e0210 */
[----:B------:R-:W-:Y:S06]  /*40d20*/  BRA `(.L_x_759) ;  /* 0x00000000003c7947 */ /* 0x000fec0003800000 */
.L_x_758:
[----:B------:R-:W-:Y:S01]  /*40d30*/  IMAD.MOV.U32 R6, RZ, RZ, R16 ;  /* 0x000000ffff067224 */ /* 0x000fe200078e0010 */
[----:B------:R-:W-:Y:S01]  /*40d40*/  MOV R5, R17 ;  /* 0x0000001100057202 */ /* 0x000fe20000000f00 */
[----:B------:R-:W-:Y:S01]  /*40d50*/  IMAD.MOV.U32 R4, RZ, RZ, R10 ;  /* 0x000000ffff047224 */ /* 0x000fe200078e000a */
[----:B------:R-:W-:Y:S02]  /*40d60*/  MOV R3, R11 ;  /* 0x0000000b00037202 */ /* 0x000fe40000000f00 */
[----:B------:R-:W-:-:S07]  /*40d70*/  MOV R2, 0x40d90 ;  /* 0x00040d9000027802 */ /* 0x000fce0000000f00 */
[----:B0--34-:R-:W-:Y:S05]  /*40d80*/  CALL.REL.NOINC `($__internal_0_$__cuda_sm20_div_s64) ;  /* 0x0000047800047944 */ /* 0x019fea0003c00000 */
[-C--:B------:R-:W-:Y:S01]  /*40d90*/  IADD3 R9, P0, PT, RZ, -R4.reuse, RZ ;  /* 0x80000004ff097210 */ /* 0x080fe20007f1e0ff */
[----:B------:R-:W-:Y:S01]  /*40da0*/  IMAD.MOV.U32 R13, RZ, RZ, R3 ;  /* 0x000000ffff0d7224 */ /* 0x000fe200078e0003 */
[----:B------:R-:W-:-:S03]  /*40db0*/  MOV R12, R4 ;  /* 0x00000004000c7202 */ /* 0x000fc60000000f00 */
[----:B------:R-:W-:Y:S02]  /*40dc0*/  IMAD.X R5, RZ, RZ, ~R3, P0 ;  /* 0x000000ffff057224 */ /* 0x000fe400000e0e03 */
[----:B------:R-:W-:-:S04]  /*40dd0*/  IMAD.WIDE.U32 R6, R10, R9, R16 ;  /* 0x000000090a067225 */ /* 0x000fc800078e0010 */
[----:B------:R-:W-:Y:S01]  /*40de0*/  IMAD R0, R5, R10, RZ ;  /* 0x0000000a05007224 */ /* 0x000fe200078e02ff */
[----:B------:R-:W-:-:S03]  /*40df0*/  MOV R2, R6 ;  /* 0x0000000600027202 */ /* 0x000fc60000000f00 */
[----:B------:R-:W-:-:S04]  /*40e00*/  IMAD R9, R11, R9, R0 ;  /* 0x000000090b097224 */ /* 0x000fc800078e0200 */
[----:B------:R-:W-:-:S07]  /*40e10*/  IMAD.IADD R9, R7, 0x1, R9 ;  /* 0x0000000107097824 */ /* 0x000fce00078e0209 */
.L_x_759:
[----:B------:R-:W-:Y:S05]  /*40e20*/  BSYNC.RECONVERGENT B2 ;  /* 0x0000000000027941 */ /* 0x000fea0003800200 */
.L_x_757:
[----:B------:R-:W1:Y:S08]  /*40e30*/  LDC.64 R14, c[0x0][0x3b0] ;  /* 0x0000ec00ff0e7b82 */ /* 0x000e700000000a00 */
[----:B------:R-:W2:Y:S01]  /*40e40*/  LDC.64 R6, c[0x0][0x3c0] ;  /* 0x0000f000ff067b82 */ /* 0x000ea20000000a00 */
[----:B-1----:R-:W5:Y:S04]  /*40e50*/  LDG.E.64 R14, desc[UR12][R14.64+0x40] ;  /* 0x0000400c0e0e7981 */ /* 0x002f68000c1e1b00 */
[----:B--2---:R-:W2:Y:S04]  /*40e60*/  LDG.E.64 R10, desc[UR12][R6.64+0xd8] ;  /* 0x0000d80c060a7981 */ /* 0x004ea8000c1e1b00 */
[----:B------:R-:W2:Y:S01]  /*40e70*/  LDG.E.64 R4, desc[UR12][R6.64+0xe8] ;  /* 0x0000e80c06047981 */ /* 0x000ea2000c1e1b00 */
[----:B------:R-:W-:Y:S01]  /*40e80*/  MOV R3, R9 ;  /* 0x0000000900037202 */ /* 0x000fe20000000f00 */
[----:B------:R-:W-:Y:S05]  /*40e90*/  BSSY.RECONVERGENT B2, `(.L_x_760) ;  /* 0x000002f000027945 */ /* 0x000fea0003800200 */
[----:B------:R-:W2:Y:S01]  /*40ea0*/  I2F.F64.S64 R2, R2 ;  /* 0x0000000200027312 */ /* 0x000ea20000301c00 */
[----:B-----5:R-:W-:-:S04]  /*40eb0*/  LOP3.LUT R0, R13, R15, RZ, 0xfc, !PT ;  /* 0x0000000f0d007212 */ /* 0x020fc800078efcff */
[----:B------:R-:W-:Y:S01]  /*40ec0*/  ISETP.NE.U32.AND P0, PT, R0, RZ, PT ;  /* 0x000000ff0000720c */ /* 0x000fe20003f05070 */
[----:B--2---:R-:W-:-:S12]  /*40ed0*/  DFMA R10, R2, R4, R10 ;  /* 0x00000004020a722b */ /* 0x004fd8000000000a */
[----:B------:R-:W-:Y:S05]  /*40ee0*/  @P0 BRA `(.L_x_761) ;  /* 0x0000000000600947 */ /* 0x000fea0003800000 */
[----:B------:R-:W1:Y:S01]  /*40ef0*/  I2F.U32.RP R0, R14 ;  /* 0x0000000e00007306 */ /* 0x000e620000209000 */
[----:B------:R-:W-:Y:S01]  /*40f00*/  IADD3 R5, PT, PT, RZ, -R14, RZ ;  /* 0x8000000eff057210 */ /* 0x000fe20007ffe0ff */
[----:B------:R-:W-:Y:S01]  /*40f10*/  IMAD.MOV.U32 R9, RZ, RZ, RZ ;  /* 0x000000ffff097224 */ /* 0x000fe200078e00ff */
        /* <DEDUP_REMOVED lines=19> */
[----:B------:R-:W-:Y:S01]  /*41050*/  MOV R14, R3 ;  /* 0x00000003000e7202 */ /* 0x000fe20000000f00 */
[----:B------:R-:W-:Y:S06]  /*41060*/  BRA `(.L_x_762) ;  /* 0x0000000000447947 */ /* 0x000fec0003800000 */
.L_x_761:
[----:B------:R-:W-:Y:S01]  /*41070*/  MOV R6, R12 ;  /* 0x0000000c00067202 */ /* 0x000fe20000000f00 */
[----:B------:R-:W-:Y:S01]  /*41080*/  IMAD.MOV.U32 R5, RZ, RZ, R13 ;  /* 0x000000ffff057224 */ /* 0x000fe200078e000d */
[----:B------:R-:W-:Y:S01]  /*41090*/  MOV R4, R14 ;  /* 0x0000000e00047202 */ /* 0x000fe20000000f00 */
[----:B------:R-:W-:Y:S01]  /*410a0*/  IMAD.MOV.U32 R3, RZ, RZ, R15 ;  /* 0x000000ffff037224 */ /* 0x000fe200078e000f */
[----:B------:R-:W-:-:S07]  /*410b0*/  MOV R2, 0x410d0 ;  /* 0x000410d000027802 */ /* 0x000fce0000000f00 */
[----:B0--34-:R-:W-:Y:S05]  /*410c0*/  CALL.REL.NOINC `($__internal_0_$__cuda_sm20_div_s64) ;  /* 0x0000047400347944 */ /* 0x019fea0003c00000 */
[----:B------:R-:W-:Y:S01]  /*410d0*/  IADD3 R9, P0, PT, RZ, -R4, RZ ;  /* 0x80000004ff097210 */ /* 0x000fe20007f1e0ff */
[----:B------:R-:W-:Y:S01]  /*410e0*/  IMAD.MOV.U32 R6, RZ, RZ, R12 ;  /* 0x000000ffff067224 */ /* 0x000fe200078e000c */
[----:B------:R-:W-:Y:S02]  /*410f0*/  MOV R7, R13 ;  /* 0x0000000d00077202 */ /* 0x000fe40000000f00 */
[----:B------:R-:W-:Y:S01]  /*41100*/  IADD3.X R5, PT, PT, RZ, ~R3, RZ, P0, !PT ;  /* 0x80000003ff057210 */ /* 0x000fe200007fe4ff */
[----:B------:R-:W-:-:S04]  /*41110*/  IMAD.WIDE.U32 R6, R14, R9, R6 ;  /* 0x000000090e067225 */ /* 0x000fc800078e0006 */
[----:B------:R-:W-:Y:S02]  /*41120*/  IMAD R0, R5, R14, RZ ;  /* 0x0000000e05007224 */ /* 0x000fe400078e02ff */
[----:B------:R-:W-:Y:S02]  /*41130*/  IMAD.MOV.U32 R2, RZ, RZ, R6 ;  /* 0x000000ffff027224 */ /* 0x000fe400078e0006 */
[----:B------:R-:W-:Y:S01]  /*41140*/  IMAD R9, R15, R9, R0 ;  /* 0x000000090f097224 */ /* 0x000fe200078e0200 */
[----:B------:R-:W-:Y:S01]  /*41150*/  MOV R15, R3 ;  /* 0x00000003000f7202 */ /* 0x000fe20000000f00 */
[----:B------:R-:W-:-:S03]  /*41160*/  IMAD.MOV.U32 R14, RZ, RZ, R4 ;  /* 0x000000ffff0e7224 */ /* 0x000fc600078e0004 */
[----:B------:R-:W-:-:S07]  /*41170*/  IADD3 R9, PT, PT, R7, R9, RZ ;  /* 0x0000000907097210 */ /* 0x000fce0007ffe0ff */
.L_x_762:
[----:B------:R-:W-:Y:S05]  /*41180*/  BSYNC.RECONVERGENT B2 ;  /* 0x0000000000027941 */ /* 0x000fea0003800200 */
.L_x_760:
[----:B------:R-:W1:Y:S08]  /*41190*/  LDC.64 R38, c[0x0][0x3b0] ;  /* 0x0000ec00ff267b82 */ /* 0x000e700000000a00 */
[----:B------:R-:W2:Y:S01]  /*411a0*/  LDC.64 R6, c[0x0][0x3c0] ;  /* 0x0000f000ff067b82 */ /* 0x000ea20000000a00 */
[----:B-1----:R-:W5:Y:S04]  /*411b0*/  LDG.E.64 R38, desc[UR12][R38.64+0x38] ;  /* 0x0000380c26267981 */ /* 0x002f68000c1e1b00 */
[----:B--2---:R-:W2:Y:S04]  /*411c0*/  LDG.E.64 R12, desc[UR12][R6.64+0xc0] ;  /* 0x0000c00c060c7981 */ /* 0x004ea8000c1e1b00 */
[----:B------:R-:W2:Y:S01]  /*411d0*/  LDG.E.64 R4, desc[UR12][R6.64+0xd0] ;  /* 0x0000d00c06047981 */ /* 0x000ea2000c1e1b00 */
[----:B------:R-:W-:Y:S01]  /*411e0*/  IMAD.MOV.U32 R3, RZ, RZ, R9 ;  /* 0x000000ffff037224 */ /* 0x000fe200078e0009 */
[----:B------:R-:W-:Y:S05]  /*411f0*/  BSSY.RECONVERGENT B2, `(.L_x_763) ;  /* 0x000002f000027945 */ /* 0x000fea0003800200 */
[----:B------:R-:W2:Y:S01]  /*41200*/  I2F.F64.S64 R2, R2 ;  /* 0x0000000200027312 */ /* 0x000ea20000301c00 */
[----:B-----5:R-:W-:-:S04]  /*41210*/  LOP3.LUT R0, R15, R39, RZ, 0xfc, !PT ;  /* 0x000000270f007212 */ /* 0x020fc800078efcff */
[----:B------:R-:W-:Y:S01]  /*41220*/  ISETP.NE.U32.AND P0, PT, R0, RZ, PT ;  /* 0x000000ff0000720c */ /* 0x000fe20003f05070 */
[----:B--2---:R-:W-:-:S12]  /*41230*/  DFMA R12, R2, R4, R12 ;  /* 0x00000004020c722b */ /* 0x004fd8000000000c */
[----:B------:R-:W-:Y:S05]  /*41240*/  @P0 BRA `(.L_x_764) ;  /* 0x0000000000600947 */ /* 0x000fea0003800000 */
[----:B------:R-:W1:Y:S01]  /*41250*/  I2F.U32.RP R0, R38 ;  /* 0x0000002600007306 */ /* 0x000e620000209000 */
[----:B------:R-:W-:Y:S01]  /*41260*/  IMAD.MOV R5, RZ, RZ, -R38 ;  /* 0x000000ffff057224 */ /* 0x000fe200078e0a26 */
[----:B------:R-:W-:Y:S02]  /*41270*/  ISETP.NE.U32.AND P2, PT, R38, RZ, PT ;  /* 0x000000ff2600720c */ /* 0x000fe40003f45070 */
[----:B------:R-:W-:Y:S02]  /*41280*/  MOV R9, RZ ;  /* 0x000000ff00097202 */ /* 0x000fe40000000f00 */
[----:B------:R-:W-:Y:S02]  /*41290*/  MOV R39, RZ ;  /* 0x000000ff00277202 */ /* 0x000fe40000000f00 */
[----:B-1----:R-:W1:Y:S02]  /*412a0*/  MUFU.RCP R0, R0 ;  /* 0x0000000000007308 */ /* 0x002e640000001000 */
[----:B-1----:R-:W-:-:S06]  /*412b0*/  IADD3 R2, PT, PT, R0, 0xffffffe, RZ ;  /* 0x0ffffffe00027810 */ /* 0x002fcc0007ffe0ff */
[----:B------:R1:W2:Y:S02]  /*412c0*/  F2I.FTZ.U32.TRUNC.NTZ R3, R2 ;  /* 0x0000000200037305 */ /* 0x0002a4000021f000 */
[----:B-1----:R-:W-:Y:S01]  /*412d0*/  MOV R2, RZ ;  /* 0x000000ff00027202 */ /* 0x002fe20000000f00 */
[----:B--2---:R-:W-:-:S04]  /*412e0*/  IMAD R5, R5, R3, RZ ;  /* 0x0000000305057224 */ /* 0x004fc800078e02ff */
        /* <DEDUP_REMOVED lines=8> */
[----:B------:R-:W-:Y:S02]  /*41370*/  @P1 IADD3 R3, PT, PT, R3, 0x1, RZ ;  /* 0x0000000103031810 */ /* 0x000fe40007ffe0ff */
[----:B------:R-:W-:-:S05]  /*41380*/  @!P2 LOP3.LUT R3, RZ, R38, RZ, 0x33, !PT ;  /* 0x00000026ff03a212 */ /* 0x000fca00078e33ff */
[----:B------:R-:W-:-:S04]  /*41390*/  IMAD.MOV R5, RZ, RZ, -R3 ;  /* 0x000000ffff057224 */ /* 0x000fc800078e0a03 */
[----:B------:R-:W-:Y:S02]  /*413a0*/  IMAD R2, R38, R5, R14 ;  /* 0x0000000526027224 */ /* 0x000fe400078e020e */
[----:B------:R-:W-:Y:S01]  /*413b0*/  IMAD.MOV.U32 R38, RZ, RZ, R3 ;  /* 0x000000ffff267224 */ /* 0x000fe200078e0003 */
[----:B------:R-:W-:Y:S06]  /*413c0*/  BRA `(.L_x_765) ;  /* 0x0000000000447947 */ /* 0x000fec0003800000 */
.L_x_764:
[----:B------:R-:W-:Y:S01]  /*413d0*/  IMAD.MOV.U32 R6, RZ, RZ, R14 ;  /* 0x000000ffff067224 */ /* 0x000fe200078e000e */
[----:B------:R-:W-:Y:S01]  /*413e0*/  MOV R5, R15 ;  /* 0x0000000f00057202 */ /* 0x000fe20000000f00 */
[----:B------:R-:W-:Y:S01]  /*413f0*/  IMAD.MOV.U32 R4, RZ, RZ, R38 ;  /* 0x000000ffff047224 */ /* 0x000fe200078e0026 */
[----:B------:R-:W-:Y:S02]  /*41400*/  MOV R3, R39 ;  /* 0x0000002700037202 */ /* 0x000fe40000000f00 */
[----:B------:R-:W-:-:S07]  /*41410*/  MOV R2, 0x41430 ;  /* 0x0004143000027802 */ /* 0x000fce0000000f00 */
[----:B0--34-:R-:W-:Y:S05]  /*41420*/  CALL.REL.NOINC `($__internal_0_$__cuda_sm20_div_s64) ;  /* 0x00000470005c7944 */ /* 0x019fea0003c00000 */
[----:B------:R-:W-:Y:S01]  /*41430*/  IADD3 R9, P0, PT, RZ, -R4, RZ ;  /* 0x80000004ff097210 */ /* 0x000fe20007f1e0ff */
[----:B------:R-:W-:Y:S01]  /*41440*/  IMAD.MOV.U32 R7, RZ, RZ, R15 ;  /* 0x000000ffff077224 */ /* 0x000fe200078e000f */
[----:B------:R-:W-:-:S03]  /*41450*/  MOV R6, R14 ;  /* 0x0000000e00067202 */ /* 0x000fc60000000f00 */
[----:B------:R-:W-:Y:S02]  /*41460*/  IMAD.X R5, RZ, RZ, ~R3, P0 ;  /* 0x000000ffff057224 */ /* 0x000fe400000e0e03 */
[----:B------:R-:W-:-:S04]  /*41470*/  IMAD.WIDE.U32 R6, R38, R9, R6 ;  /* 0x0000000926067225 */ /* 0x000fc800078e0006 */
[----:B------:R-:W-:Y:S01]  /*41480*/  IMAD R0, R5, R38, RZ ;  /* 0x0000002605007224 */ /* 0x000fe200078e02ff */
[----:B------:R-:W-:Y:S02]  /*41490*/  MOV R2, R6 ;  /* 0x0000000600027202 */ /* 0x000fe40000000f00 */
[----:B------:R-:W-:Y:S01]  /*414a0*/  MOV R38, R4 ;  /* 0x0000000400267202 */ /* 0x000fe20000000f00 */
[----:B------:R-:W-:Y:S02]  /*414b0*/  IMAD R9, R39, R9, R0 ;  /* 0x0000000927097224 */ /* 0x000fe400078e0200 */
[----:B------:R-:W-:Y:S02]  /*414c0*/  IMAD.MOV.U32 R39, RZ, RZ, R3 ;  /* 0x000000ffff277224 */ /* 0x000fe400078e0003 */
[----:B------:R-:W-:-:S07]  /*414d0*/  IMAD.IADD R9, R7, 0x1, R9 ;  /* 0x0000000107097824 */ /* 0x000fce00078e0209 */
.L_x_765:
[----:B------:R-:W-:Y:S05]  /*414e0*/  BSYNC.RECONVERGENT B2 ;  /* 0x0000000000027941 */ /* 0x000fea0003800200 */
.L_x_763:
        /* <DEDUP_REMOVED lines=36> */
.L_x_767:
        /* <DEDUP_REMOVED lines=17> */
.L_x_768:
[----:B------:R-:W-:Y:S05]  /*41840*/  BSYNC.RECONVERGENT B2 ;  /* 0x0000000000027941 */ /* 0x000fea0003800200 */
.L_x_766:
        /* <DEDUP_REMOVED lines=36> */
.L_x_770:
        /* <DEDUP_REMOVED lines=17> */
.L_x_771:
[----:B------:R-:W-:Y:S05]  /*41ba0*/  BSYNC.RECONVERGENT B2 ;  /* 0x0000000000027941 */ /* 0x000fea0003800200 */
.L_x_769:
        /* <DEDUP_REMOVED lines=36> */
.L_x_773:
        /* <DEDUP_REMOVED lines=17> */
.L_x_774:
[----:B------:R-:W-:Y:S05]  /*41f00*/  BSYNC.RECONVERGENT B2 ;  /* 0x0000000000027941 */ /* 0x000fea0003800200 */
.L_x_772:
        /* <DEDUP_REMOVED lines=36> */
.L_x_776:
        /* <DEDUP_REMOVED lines=17> */
.L_x_777:
[----:B------:R-:W-:Y:S05]  /*42260*/  BSYNC.RECONVERGENT B2 ;  /* 0x0000000000027941 */ /* 0x000fea0003800200 */
.L_x_775:
        /* <DEDUP_REMOVED lines=36> */
.L_x_779:
        /* <DEDUP_REMOVED lines=17> */
.L_x_780:
[----:B------:R-:W-:Y:S05]  /*425c0*/  BSYNC.RECONVERGENT B2 ;  /* 0x0000000000027941 */ /* 0x000fea0003800200 */
.L_x_778:
        /* <DEDUP_REMOVED lines=15> */
[----:B------:R-:W-:-:S04]  /*426c0*/  MOV R9, RZ ;  /* 0x000000ff00097202 */ /* 0x000fc80000000f00 */
[----:B-1----:R-:W1:Y:S02]  /*426d0*/  MUFU.RCP R0, R0 ;  /* 0x0000000000007308 */ /* 0x002e640000001000 */
[----:B-1----:R-:W-:-:S06]  /*426e0*/  IADD3 R2, PT, PT, R0, 0xffffffe, RZ ;  /* 0x0ffffffe00027810 */ /* 0x002fcc0007ffe0ff */
[----:B------:R1:W2:Y:S02]  /*426f0*/  F2I.FTZ.U32.TRUNC.NTZ R3, R2 ;  /* 0x0000000200037305 */ /* 0x0002a4000021f000 */
[----:B-1----:R-:W-:Y:S01]  /*42700*/  MOV R2, RZ ;  /* 0x000000ff00027202 */ /* 0x002fe20000000f00 */
[----:B--2---:R-:W-:-:S04]  /*42710*/  IMAD R5, R5, R3, RZ ;  /* 0x0000000305057224 */ /* 0x004fc800078e02ff */
        /* <DEDUP_REMOVED lines=12> */
[----:B------:R-:W-:Y:S01]  /*427e0*/  IMAD R2, R50, R3, R48 ;  /* 0x0000000332027224 */ /* 0x000fe200078e0230 */
[----:B------:R-:W-:Y:S06]  /*427f0*/  BRA `(.L_x_783) ;  /* 0x0000000000407947 */ /* 0x000fec0003800000 */
.L_x_782:
        /* <DEDUP_REMOVED lines=13> */
[----:B------:R-:W-:Y:S02]  /*428d0*/  IMAD R9, R51, R9, R0 ;  /* 0x0000000933097224 */ /* 0x000fe400078e0200 */
[----:B------:R-:W-:-:S03]  /*428e0*/  IMAD.MOV.U32 R5, RZ, RZ, R3 ;  /* 0x000000ffff057224 */ /* 0x000fc600078e0003 */
[----:B------:R-:W-:-:S07]  /*428f0*/  IADD3 R9, PT, PT, R7, R9, RZ ;  /* 0x0000000907097210 */ /* 0x000fce0007ffe0ff */
.L_x_783:
[----:B------:R-:W-:Y:S05]  /*42900*/  BSYNC.RECONVERGENT B2 ;  /* 0x0000000000027941 */ /* 0x000fea0003800200 */
.L_x_781:
        /* <DEDUP_REMOVED lines=15> */
[----:B------:R-:W-:-:S05]  /*42a00*/  ISETP.NE.U32.AND P1, PT, R52, RZ, PT ;  /* 0x000000ff3400720c */ /* 0x000fca0003f25070 */
        /* <DEDUP_REMOVED lines=13> */
[----:B------:R-:W-:Y:S01]  /*42ae0*/  @!P1 LOP3.LUT R98, RZ, R52, RZ, 0x33, !PT ;  /* 0x00000034ff629212 */ /* 0x000fe200078e33ff */
[----:B------:R-:W-:Y:S06]  /*42af0*/  BRA `(.L_x_786) ;  /* 0x00000000001c7947 */ /* 0x000fec0003800000 */
.L_x_785:
[----:B------:R-:W-:Y:S01]  /*42b00*/  MOV R3, R5 ;  /* 0x0000000500037202 */ /* 0x000fe20000000f00 */
[----:B------:R-:W-:Y:S01]  /*42b10*/  IMAD.MOV.U32 R6, RZ, RZ, R52 ;  /* 0x000000ffff067224 */ /* 0x000fe200078e0034 */
[----:B------:R-:W-:Y:S02]  /*42b20*/  MOV R5, R53 ;  /* 0x0000003500057202 */ /* 0x000fe40000000f00 */
[----:B------:R-:W-:-:S07]  /*42b30*/  MOV R2, 0x42b50 ;  /* 0x00042b5000027802 */ /* 0x000fce0000000f00 */
[----:B0--34-:R-:W-:Y:S05]  /*42b40*/  CALL.REL.NOINC `($__internal_1_$__cuda_sm20_rem_s64) ;  /* 0x0000045c00e47944 */ /* 0x019fea0003c00000 */
[----:B------:R-:W-:Y:S01]  /*42b50*/  IMAD.MOV.U32 R98, RZ, RZ, R4 ;  /* 0x000000ffff627224 */ /* 0x000fe200078e0004 */
[----:B------:R-:W-:-:S07]  /*42b60*/  MOV R99, R3 ;  /* 0x0000000300637202 */ /* 0x000fce0000000f00 */
.L_x_786:
[----:B------:R-:W-:Y:S05]  /*42b70*/  BSYNC.RECONVERGENT B2 ;  /* 0x0000000000027941 */ /* 0x000fea0003800200 */
.L_x_784:
[----:B------:R-:W1:Y:S08]  /*42b80*/  LDC.64 R4, c[0x0][0x3c0] ;  /* 0x0000f000ff047b82 */ /* 0x000e700000000a00 */
[----:B------:R-:W2:Y:S01]  /*42b90*/  LDC.64 R2, c[0x0][0x3b8] ;  /* 0x0000ee00ff027b82 */ /* 0x000ea20000000a00 */
[----:B-1----:R-:W5:Y:S04]  /*42ba0*/  LDG.E.64 R130, desc[UR12][R4.64] ;  /* 0x0000000c04827981 */ /* 0x002f68000c1e1b00 */
[----:B------:R-:W5:Y:S04]  /*42bb0*/  LDG.E.64 R102, desc[UR12][R4.64+0x10] ;  /* 0x0000100c04667981 */ /* 0x000f68000c1e1b00 */
[----:B--2---:R-:W2:Y:S04]  /*42bc0*/  LDG.E.64 R104, desc[UR12][R2.64] ;  /* 0x0000000c02687981 */ /* 0x004ea8000c1e1b00 */
[----:B------:R-:W3:Y:S04]  /*42bd0*/  LDG.E.64 R132, desc[UR12][R2.64+0x120] ;  /* 0x0001200c02847981 */ /* 0x000ee8000c1e1b00 */
        /* <DEDUP_REMOVED lines=22> */
[----:B------:R-:W5:Y:S03]  /*42d40*/  I2F.F64.S64 R98, R98 ;  /* 0x0000006200627312 */ /* 0x000f660000301c00 */
        /* <DEDUP_REMOVED lines=27> */
[----:B-----5:R-:W-:-:S03]  /*42f00*/  DFMA R130, R98, R102, R130 ;  /* 0x000000666282722b */ /* 0x020fc60000000082 */
[----:B------:R-:W5:Y:S04]  /*42f10*/  LDG.E.64 R102, desc[UR12][R2.64+0x200] ;  /* 0x0002000c02667981 */ /* 0x000f68000c1e1b00 */
[----:B------:R-:W5:Y:S01]  /*42f20*/  LDG.E.64 R98, desc[UR12][R2.64+0x320] ;  /* 0x0003200c02627981 */ /* 0x000f62000c1e1b00 */
[----:B--2---:R-:W-:-:S03]  /*42f30*/  DFMA R124, R130, R104, RZ ;  /* 0x00000068827c722b */ /* 0x004fc600000000ff */
[----:B------:R-:W2:Y:S01]  /*42f40*/  LDG.E.64 R104, desc[UR12][R2.64+0x2c0] ;  /* 0x0002c00c02687981 */ /* 0x000ea2000c1e1b00 */
[C---:B---3--:R-:W-:Y:S02]  /*42f50*/  DFMA R132, R130.reuse, R132, RZ ;  /* 0x000000848284722b */ /* 0x048fe400000000ff */
[C---:B----4-:R-:W-:Y:S02]  /*42f60*/  DFMA R128, R130.reuse, R128, RZ ;  /* 0x000000808280722b */ /* 0x050fe400000000ff */
[----:B------:R-:W-:-:S04]  /*42f70*/  DFMA R126, R130, R126, RZ ;  /* 0x0000007e827e722b */ /* 0x000fc800000000ff */
[C---:B------:R-:W-:Y:S02]  /*42f80*/  DFMA R94, R48.reuse, R94, R132 ;  /* 0x0000005e305e722b */ /* 0x040fe40000000084 */
[----:B------:R-:W3:Y:S01]  /*42f90*/  LDG.E.64 R132, desc[UR12][R2.64+0x88] ;  /* 0x0000880c02847981 */ /* 0x000ee2000c1e1b00 */
[----:B------:R-:W-:-:S03]  /*42fa0*/  DFMA R92, R48, R92, R128 ;  /* 0x0000005c305c722b */ /* 0x000fc60000000080 */
[----:B------:R-:W4:Y:S01]  /*42fb0*/  LDG.E.64 R128, desc[UR12][R2.64+0xe8] ;  /* 0x0000e80c02807981 */ /* 0x000f22000c1e1b00 */
[----:B------:R-:W-:-:S03]  /*42fc0*/  DFMA R90, R48, R90, R126 ;  /* 0x0000005a305a722b */ /* 0x000fc6000000007e */
[----:B------:R-:W4:Y:S01]  /*42fd0*/  LDG.E.64 R126, desc[UR12][R2.64+0x148] ;  /* 0x0001480c027e7981 */ /* 0x000f22000c1e1b00 */
[C---:B------:R-:W-:Y:S02]  /*42fe0*/  DFMA R152, R130.reuse, R106, RZ ;  /* 0x0000006a8298722b */ /* 0x040fe400000000ff */
[----:B------:R-:W-:Y:S01]  /*42ff0*/  DFMA R106, R130, R100, RZ ;  /* 0x00000064826a722b */ /* 0x000fe200000000ff */
[----:B------:R-:W4:Y:S01]  /*43000*/  LDG.E.64 R100, desc[UR12][R2.64+0x268] ;  /* 0x0002680c02647981 */ /* 0x000f22000c1e1b00 */
[----:B------:R-:W-:-:S03]  /*43010*/  DFMA R88, R48, R88, R124 ;  /* 0x000000583058722b */ /* 0x000fc6000000007c */
[----:B------:R-:W4:Y:S01]  /*43020*/  LDG.E.64 R124, desc[UR12][R2.64+0x1a8] ;  /* 0x0001a80c027c7981 */ /* 0x000f22000c1e1b00 */
[----:B------:R-:W-:-:S03]  /*43030*/  DFMA R150, R130, R122, RZ ;  /* 0x0000007a8296722b */ /* 0x000fc600000000ff */
[----:B------:R-:W4:Y:S01]  /*43040*/  LDG.E.64 R122, desc[UR12][R2.64+0x208] ;  /* 0x0002080c027a7981 */ /* 0x000f22000c1e1b00 */
[----:B------:R-:W-:-:S03]  /*43050*/  DFMA R138, R130, R96, RZ ;  /* 0x00000060828a722b */ /* 0x000fc600000000ff */
[----:B------:R-:W4:Y:S01]  /*43060*/  LDG.E.64 R96, desc[UR12][R2.64+0x2c8] ;  /* 0x0002c80c02607981 */ /* 0x000f22000c1e1b00 */
[----:B------:R-:W-:-:S03]  /*43070*/  DFMA R144, R48, R144, R106 ;  /* 0x000000903090722b */ /* 0x000fc6000000006a */
[----:B------:R-:W4:Y:S01]  /*43080*/  LDG.E.64 R106, desc[UR12][R2.64+0x328] ;  /* 0x0003280c026a7981 */ /* 0x000f22000c1e1b00 */
[----:B------:R-:W-:-:S03]  /*43090*/  DFMA R142, R48, R142, R152 ;  /* 0x0000008e308e722b */ /* 0x000fc60000000098 */
[----:B------:R-:W4:Y:S01]  /*430a0*/  LDG.E.64 R152, desc[UR12][R2.64+0x30] ;  /* 0x0000300c02987981 */ /* 0x000f22000c1e1b00 */
[----:B------:R-:W-:-:S03]  /*430b0*/  DFMA R146, R48, R146, R138 ;  /* 0x000000923092722b */ /* 0x000fc6000000008a */
[----:B------:R-:W4:Y:S01]  /*430c0*/  LDG.E.64 R138, desc[UR12][R2.64+0x150] ;  /* 0x0001500c028a7981 */ /* 0x000f22000c1e1b00 */
[----:B------:R-:W-:-:S03]  /*430d0*/  DFMA R120, R48, R120, R150 ;  /* 0x000000783078722b */ /* 0x000fc60000000096 */
[----:B------:R-:W4:Y:S01]  /*430e0*/  LDG.E.64 R150, desc[UR12][R2.64+0x1b0] ;  /* 0x0001b00c02967981 */ /* 0x000f22000c1e1b00 */
[C---:B------:R-:W-:Y:S02]  /*430f0*/  DFMA R148, R130.reuse, R148, RZ ;  /* 0x000000948294722b */ /* 0x040fe400000000ff */
[----:B------:R-:W-:Y:S01]  /*43100*/  DFMA R160, R130, R160, RZ ;  /* 0x000000a082a0722b */ /* 0x000fe200000000ff */
[----:B------:R-:W4:Y:S07]  /*43110*/  LDG.E.64 R130, desc[UR12][R2.64+0xf0] ;  /* 0x0000f00c02827981 */ /* 0x000f2e000c1e1b00 */
[----:B------:R-:W-:-:S02]  /*43120*/  DFMA R6, R48, R6, R160 ;  /* 0x000000063006722b */ /* 0x000fc400000000a0 */
[----:B------:R-:W4:Y:S06]  /*43130*/  LDG.E.64 R160, desc[UR12][R2.64+0x50] ;  /* 0x0000500c02a07981 */ /* 0x000f2c000c1e1b00 */
[----:B------:R-:W-:Y:S02]  /*43140*/  DFMA R6, R46, R76, R6 ;  /* 0x0000004c2e06722b */ /* 0x000fe40000000006 */
[----:B------:R-:W-:Y:S01]  /*43150*/  DFMA R4, R48, R4, R148 ;  /* 0x000000043004722b */ /* 0x000fe20000000094 */
[----:B------:R-:W4:Y:S01]  /*43160*/  LDG.E.64 R76, desc[UR12][R2.64+0x398] ;  /* 0x0003980c024c7981 */ /* 0x000f22000c1e1b00 */
[----:B------:R-:W-:-:S02]  /*43170*/  DFMA R58, R46, R58, R88 ;  /* 0x0000003a2e3a722b */ /* 0x000fc40000000058 */
[----:B------:R-:W-:Y:S01]  /*43180*/  DFMA R66, R46, R66, R120 ;  /* 0x000000422e42722b */ /* 0x000fe20000000078 */
        /* <DEDUP_REMOVED lines=23> */
[C---:B------:R-:W-:Y:S01]  /*43300*/  DFMA R52, R44.reuse, R52, R4 ;  /* 0x000000342c34722b */ /* 0x040fe20000000004 */
[----:B------:R-:W1:Y:S02]  /*43310*/  LDC.64 R4, c[0x0][0x3a8] ;  /* 0x0000ea00ff047b82 */ /* 0x000e640000000a00 */
        /* <DEDUP_REMOVED lines=26> */
[----:B-1----:R-:W4:Y:S04]  /*434c0*/  LDG.E.64 R114, desc[UR12][R4.64+0x40] ;  /* 0x0000400c04727981 */ /* 0x002f28000c1e1b00 */
[----:B------:R-:W4:Y:S04]  /*434d0*/  LDG.E.64 R146, desc[UR12][R4.64+0x30] ;  /* 0x0000300c04927981 */ /* 0x000f28000c1e1b00 */
[----:B------:R-:W4:Y:S04]  /*434e0*/  LDG.E.64 R70, desc[UR12][R2.64+0xa0] ;  /* 0x0000a00c02467981 */ /* 0x000f28000c1e1b00 */
[----:B------:R-:W4:Y:S01]  /*434f0*/  LDG.E.64 R144, desc[UR12][R2.64+0x108] ;  /* 0x0001080c02907981 */ /* 0x000f22000c1e1b00 */
[----:B------:R-:W-:-:S03]  /*43500*/  DFMA R156, R40, R156, R136 ;  /* 0x0000009c289c722b */ /* 0x000fc60000000088 */
[----:B------:R-:W4:Y:S04]  /*43510*/  LDG.E.64 R72, desc[UR12][R2.64+0x40] ;  /* 0x0000400c02487981 */ /* 0x000f28000c1e1b00 */
[----:B------:R-:W4:Y:S01]  /*43520*/  LDG.E.64 R136, desc[UR12][R2.64+0xa8] ;  /* 0x0000a80c02887981 */ /* 0x000f22000c1e1b00 */
[----:B-----5:R-:W-:-:S03]  /*43530*/  DFMA R102, R42, R102, R56 ;  /* 0x000000662a66722b */ /* 0x020fc60000000038 */
[----:B------:R-:W5:Y:S01]  /*43540*/  LDG.E.64 R56, desc[UR12][R2.64+0x2e0] ;  /* 0x0002e00c02387981 */ /* 0x000f62000c1e1b00 */
[----:B------:R-:W-:-:S03]  /*43550*/  DFMA R98, R42, R98, R52 ;  /* 0x000000622a62722b */ /* 0x000fc60000000034 */
[----:B------:R-:W5:Y:S01]  /*43560*/  LDG.E.64 R52, desc[UR12][R2.64+0x280] ;  /* 0x0002800c02347981 */ /* 0x000f62000c1e1b00 */
[----:B--2---:R-:W-:-:S03]  /*43570*/  DFMA R104, R42, R104, R50 ;  /* 0x000000682a68722b */ /* 0x004fc60000000032 */
[----:B------:R-:W2:Y:S01]  /*43580*/  LDG.E.64 R50, desc[UR12][R2.64+0x350] ;  /* 0x0003500c02327981 */ /* 0x000ea2000c1e1b00 */
[----:B---3--:R-:W-:-:S03]  /*43590*/  DFMA R132, R40, R132, R118 ;  /* 0x000000842884722b */ /* 0x008fc60000000076 */
[----:B------:R-:W3:Y:S01]  /*435a0*/  LDG.E.64 R118, desc[UR12][R2.64+0x288] ;  /* 0x0002880c02767981 */ /* 0x000ee2000c1e1b00 */
[----:B----4-:R-:W-:-:S03]  /*435b0*/  DFMA R128, R40, R128, R110 ;  /* 0x000000802880722b */ /* 0x010fc6000000006e */
        /* <DEDUP_REMOVED lines=12> */
[----:B------:R-:W4:Y:S04]  /*43680*/  LDG.E.64 R98, desc[UR12][R2.64+0x230] ;  /* 0x0002300c02627981 */ /* 0x000f28000c1e1b00 */
[----:B------:R-:W4:Y:S01]  /*43690*/  LDG.E.64 R140, desc[UR12][R4.64+0x28] ;  /* 0x0000280c048c7981 */ /* 0x000f22000c1e1b00 */
[C---:B------:R-:W-:Y:S02]  /*436a0*/  DFMA R152, R38.reuse, R152, R134 ;  /* 0x000000982698722b */ /* 0x040fe40000000086 */
[C---:B------:R-:W-:Y:S01]  /*436b0*/  DFMA R154, R38.reuse, R154, R132 ;  /* 0x0000009a269a722b */ /* 0x040fe20000000084 */
        /* <DEDUP_REMOVED lines=9> */
[----:B------:R-:W4:Y:S04]  /*43750*/  LDG.E.64 R122, desc[UR12][R2.64+0xb0] ;  /* 0x0000b00c027a7981 */ /* 0x000f28000c1e1b00 */
[----:B------:R-:W4:Y:S04]  /*43760*/  LDG.E.64 R40, desc[UR12][R4.64+0x10] ;  /* 0x0000100c04287981 */ /* 0x000f28000c1e1b00 */
[----:B------:R-:W4:Y:S04]  /*43770*/  LDG.E.64 R2, desc[UR12][R4.64+0x8] ;  /* 0x0000080c04027981 */ /* 0x000f28000c1e1b00 */
[----:B------:R-:W4:Y:S01]  /*43780*/  LDG.E.64 R4, desc[UR12][R4.64] ;  /* 0x0000000c04047981 */ /* 0x000f22000c1e1b00 */
[----:B------:R-:W-:-:S02]  /*43790*/  DFMA R6, R38, R6, R106 ;  /* 0x000000062606722b */ /* 0x000fc4000000006a */
[C---:B------:R-:W-:Y:S02]  /*437a0*/  DFMA R48, R38.reuse, R48, R96 ;  /* 0x000000302630722b */ /* 0x040fe40000000060 */
[----:B------:R-:W-:-:S04]  /*437b0*/  DFMA R46, R38, R46, R156 ;  /* 0x0000002e262e722b */ /* 0x000fc8000000009c */
[----:B------:R-:W-:-:S04]  /*437c0*/  DFMA R6, R14, R86, R6 ;  /* 0x000000560e06722b */ /* 0x000fc80000000006 */
[----:B------:R-:W-:-:S04]  /*437d0*/  DFMA R46, R14, R76, R46 ;  /* 0x0000004c0e2e722b */ /* 0x000fc8000000002e */
[----:B------:R-:W-:-:S04]  /*437e0*/  DFMA R6, R12, R74, R6 ;  /* 0x0000004a0c06722b */ /* 0x000fc80000000006 */
[----:B------:R-:W-:Y:S02]  /*437f0*/  DFMA R46, R12, R64, R46 ;  /* 0x000000400c2e722b */ /* 0x000fe4000000002e */
[----:B------:R-:W-:Y:S02]  /*43800*/  DFMA R42, R38, R44, R42 ;  /* 0x0000002c262a722b */ /* 0x000fe4000000002a */
[----:B------:R-:W-:Y:S02]  /*43810*/  DFMA R48, R14, R78, R48 ;  /* 0x0000004e0e30722b */ /* 0x000fe40000000030 */
[----:B------:R-:W-:-:S04]  /*43820*/  DFMA R6, R10, R62, R6 ;  /* 0x0000003e0a06722b */ /* 0x000fc80000000006 */
[C---:B------:R-:W-:Y:S02]  /*43830*/  DFMA R42, R14.reuse, R80, R42 ;  /* 0x000000500e2a722b */ /* 0x040fe4000000002a */
[----:B------:R-:W-:Y:S02]  /*43840*/  DFMA R82, R14, R82, R158 ;  /* 0x000000520e52722b */ /* 0x000fe4000000009e */
[----:B------:R-:W-:Y:S02]  /*43850*/  DFMA R46, R10, R54, R46 ;  /* 0x000000360a2e722b */ /* 0x000fe4000000002e */
[----:B------:R-:W-:-:S06]  /*43860*/  DFMA R84, R14, R84, R150 ;  /* 0x000000540e54722b */ /* 0x000fcc0000000096 */
[----:B------:R-:W-:Y:S02]  /*43870*/  DADD R46, R46, -R116 ;  /* 0x000000002e2e7229 */ /* 0x000fe40000000874 */
[----:B------:R-:W-:Y:S02]  /*43880*/  DFMA R58, R12, R58, R82 ;  /* 0x0000003a0c3a722b */ /* 0x000fe40000000052 */
[----:B------:R-:W-:Y:S02]  /*43890*/  DFMA R88, R14, R88, R138 ;  /* 0x000000580e58722b */ /* 0x000fe4000000008a */
[----:B------:R-:W-:Y:S02]  /*438a0*/  DFMA R60, R12, R60, R84 ;  /* 0x0000003c0c3c722b */ /* 0x000fe40000000054 */
[----:B------:R-:W-:-:S04]  /*438b0*/  DFMA R90, R14, R90, R130 ;  /* 0x0000005a0e5a722b */ /* 0x000fc80000000082 */
[----:B------:R-:W-:Y:S02]  /*438c0*/  DFMA R66, R12, R66, R88 ;  /* 0x000000420c42722b */ /* 0x000fe40000000058 */
[----:B------:R-:W-:Y:S02]  /*438d0*/  DFMA R92, R14, R92, R154 ;  /* 0x0000005c0e5c722b */ /* 0x000fe4000000009a */
[----:B------:R-:W-:Y:S02]  /*438e0*/  DFMA R68, R12, R68, R90 ;  /* 0x000000440c44722b */ /* 0x000fe4000000005a */
[----:B------:R-:W-:Y:S02]  /*438f0*/  DFMA R94, R14, R94, R152 ;  /* 0x0000005e0e5e722b */ /* 0x000fe40000000098 */
[----:B------:R-:W-:Y:S02]  /*43900*/  DFMA R66, R10, R148, R66 ;  /* 0x000000940a42722b */ /* 0x000fe40000000042 */
[----:B------:R-:W-:-:S02]  /*43910*/  DFMA R70, R12, R70, R92 ;  /* 0x000000460c46722b */ /* 0x000fc4000000005c */
[----:B------:R-:W-:Y:S02]  /*43920*/  DFMA R68, R10, R144, R68 ;  /* 0x000000900a44722b */ /* 0x000fe40000000044 */
[----:B------:R-:W-:-:S04]  /*43930*/  DFMA R72, R12, R72, R94 ;  /* 0x000000480c48722b */ /* 0x000fc8000000005e */
[----:B------:R-:W-:Y:S02]  /*43940*/  DFMA R70, R10, R136, R70 ;  /* 0x000000880a46722b */ /* 0x000fe40000000046 */
[C---:B-----5:R-:W-:Y:S02]  /*43950*/  DFMA R48, R12.reuse, R56, R48 ;  /* 0x000000380c30722b */ /* 0x060fe40000000030 */
[----:B------:R-:W-:Y:S02]  /*43960*/  DFMA R42, R12, R52, R42 ;  /* 0x000000340c2a722b */ /* 0x000fe4000000002a */
[----:B--2---:R-:W-:-:S04]  /*43970*/  DADD R6, R6, -R50 ;  /* 0x0000000006067229 */ /* 0x004fc80000000832 */
[----:B------:R-:W-:-:S04]  /*43980*/  DFMA R48, R10, R120, R48 ;  /* 0x000000780a30722b */ /* 0x000fc80000000030 */
[----:B------:R-:W-:Y:S02]  /*43990*/  DSETP.GEU.AND P0, PT, |R6|, R114, PT ;  /* 0x000000720600722a */ /* 0x000fe40003f0e200 */
[----:B---3--:R-:W-:Y:S02]  /*439a0*/  DFMA R42, R10, R118, R42 ;  /* 0x000000760a2a722b */ /* 0x008fe4000000002a */
[----:B----4-:R-:W-:Y:S02]  /*439b0*/  DADD R48, R48, -R110 ;  /* 0x0000000030307229 */ /* 0x010fe4000000086e */
[----:B------:R-:W-:-:S06]  /*439c0*/  DSETP.LT.AND P0, PT, |R46|, R108, !P0 ;  /* 0x0000006c2e00722a */ /* 0x000fcc0004701200 */
[----:B------:R-:W-:Y:S02]  /*439d0*/  DSETP.LT.AND P0, PT, |R48|, R100, P0 ;  /* 0x000000643000722a */ /* 0x000fe40000701200 */
[----:B------:R-:W-:Y:S02]  /*439e0*/  DFMA R58, R10, R112, R58 ;  /* 0x000000700a3a722b */ /* 0x000fe4000000003a */
[----:B------:R-:W-:Y:S02]  /*439f0*/  DADD R42, R42, -R102 ;  /* 0x000000002a2a7229 */ /* 0x000fe40000000866 */
[----:B------:R-:W-:-:S04]  /*43a00*/  DFMA R60, R10, R104, R60 ;  /* 0x000000680a3c722b */ /* 0x000fc8000000003c */
[----:B------:R-:W-:Y:S02]  /*43a10*/  DADD R58, R58, -R98 ;  /* 0x000000003a3a7229 */ /* 0x000fe40000000862 */
[----:B------:R-:W-:Y:S02]  /*43a20*/  DSETP.LT.AND P0, PT, |R42|, R146, P0 ;  /* 0x000000922a00722a */ /* 0x000fe40000701200 */
[----:B------:R-:W-:-:S04]  /*43a30*/  DADD R60, R60, -R142 ;  /* 0x000000003c3c7229 */ /* 0x000fc8000000088e */
[----:B------:R-:W-:Y:S02]  /*43a40*/  DSETP.LT.AND P0, PT, |R58|, R140, P0 ;  /* 0x0000008c3a00722a */ /* 0x000fe40000701200 */
[----:B------:R-:W-:-:S04]  /*43a50*/  DADD R66, R66, -R134 ;  /* 0x0000000042427229 */ /* 0x000fc80000000886 */
[----:B------:R-:W-:Y:S02]  /*43a60*/  DSETP.LT.AND P0, PT, |R60|, R132, P0 ;  /* 0x000000843c00722a */ /* 0x000fe40000701200 */
[----:B------:R-:W-:-:S04]  /*43a70*/  DADD R68, R68, -R126 ;  /* 0x0000000044447229 */ /* 0x000fc8000000087e */
[----:B------:R-:W-:Y:S02]  /*43a80*/  DSETP.LT.AND P0, PT, |R66|, R124, P0 ;  /* 0x0000007c4200722a */ /* 0x000fe40000701200 */
[----:B------:R-:W-:Y:S02]  /*43a90*/  DFMA R72, R10, R128, R72 ;  /* 0x000000800a48722b */ /* 0x000fe40000000048 */
[----:B------:R-:W-:Y:S02]  /*43aa0*/  DADD R70, R70, -R122 ;  /* 0x0000000046467229 */ /* 0x000fe4000000087a */
[----:B------:R-:W-:-:S04]  /*43ab0*/  DSETP.LT.AND P0, PT, |R68|, R40, P0 ;  /* 0x000000284400722a */ /* 0x000fc80000701200 */
[----:B------:R-:W-:Y:S02]  /*43ac0*/  DADD R72, R72, -R160 ;  /* 0x0000000048487229 */ /* 0x000fe400000008a0 */
[----:B------:R-:W-:-:S06]  /*43ad0*/  DSETP.LT.AND P0, PT, |R70|, R2, P0 ;  /* 0x000000024600722a */ /* 0x000fcc0000701200 */
[----:B------:R-:W-:-:S06]  /*43ae0*/  DSETP.LT.AND P0, PT, |R72|, R4, P0 ;  /* 0x000000044800722a */ /* 0x000fcc0000701200 */
[----:B------:R-:W-:-:S08]  /*43af0*/  SEL R0, RZ, 0x1, !P0 ;  /* 0x00000001ff007807 */ /* 0x000fd00004000000 */
.L_x_756:
[----:B------:R-:W-:Y:S05]  /*43b00*/  BSYNC.RECONVERGENT B1 ;  /* 0x0000000000017941 */ /* 0x000fea0003800200 */
.L_x_755:
[----:B------:R-:W2:Y:S01]  /*43b10*/  S2R R2, SR_TID.X ;  /* 0x0000000000027919 */ /* 0x000ea20000002100 */
[----:B------:R-:W-:Y:S01]  /*43b20*/  BSSY.RECONVERGENT B1, `(.L_x_787) ;  /* 0x0000301000017945 */ /* 0x000fe20003800200 */
[----:B------:R-:W-:Y:S01]  /*43b30*/  MOV R9, 0x1 ;  /* 0x0000000100097802 */ /* 0x000fe20000000f00 */
[----:B--2---:R-:W-:-:S04]  /*43b40*/  IMAD R2, R2, 0xb, RZ ;  /* 0x0000000b02027824 */ /* 0x004fc800078e02ff */
[----:B------:R-:W-:-:S05]  /*43b50*/  VIADD R2, R2, 0x1 ;  /* 0x0000000102027836 */ /* 0x000fca0000000000 */
[----:B------:R-:W-:-:S13]  /*43b60*/  ISETP.GE.AND P0, PT, R2, UR6, PT ;  /* 0x0000000602007c0c */ /* 0x000fda000bf06270 */
[----:B------:R-:W-:Y:S05]  /*43b70*/  @P0 BRA `(.L_x_788) ;  /* 0x0000002c00ec0947 */ /* 0x000fea0003800000 */
[----:B-1----:R-:W1:Y:S02]  /*43b80*/  LDC.64 R10, c[0x0][0x3b0] ;  /* 0x0000ec00ff0a7b82 */ /* 0x002e640000000a00 */
[----:B-1----:R-:W0:Y:S01]  /*43b90*/  LDG.E.64 R10, desc[UR12][R10.64+0x48] ;  /* 0x0000480c0a0a7981 */ /* 0x002e22000c1e1b00 */
[----:B------:R-:W-:Y:S01]  /*43ba0*/  BSSY.RECONVERGENT B2, `(.L_x_789) ;  /* 0x000002a000027945 */ /* 0x000fe20003800200 */
[----:B0-----:R-:W-:-:S04]  /*43bb0*/  LOP3.LUT R2, R19, R11, RZ, 0xfc, !PT ;  /* 0x0000000b13027212 */ /* 0x001fc800078efcff */
[----:B------:R-:W-:-:S13]  /*43bc0*/  ISETP.NE.U32.AND P0, PT, R2, RZ, PT ;  /* 0x000000ff0200720c */ /* 0x000fda0003f05070 */
[----:B------:R-:W-:Y:S05]  /*43bd0*/  @P0 BRA `(.L_x_790) ;  /* 0x00000000005c0947 */ /* 0x000fea0003800000 */
[----:B------:R-:W0:Y:S01]  /*43be0*/  I2F.U32.RP R4, R10 ;  /* 0x0000000a00047306 */ /* 0x000e220000209000 */
[----:B------:R-:W-:Y:S01]  /*43bf0*/  IADD3 R5, PT, PT, RZ, -R10, RZ ;  /* 0x8000000aff057210 */ /* 0x000fe20007ffe0ff */
[----:B------:R-:W-:Y:S01]  /*43c00*/  HFMA2 R13, -RZ, RZ, 0, 0 ;  /* 0x00000000ff0d7431 */ /* 0x000fe200000001ff */
        /* <DEDUP_REMOVED lines=20> */
.L_x_790:
[----:B------:R-:W-:Y:S01]  /*43d50*/  IMAD.MOV.U32 R6, RZ, RZ, R18 ;  /* 0x000000ffff067224 */ /* 0x000fe200078e0012 */
[----:B------:R-:W-:Y:S01]  /*43d60*/  MOV R5, R19 ;  /* 0x0000001300057202 */ /* 0x000fe20000000f00 */
[----:B------:R-:W-:Y:S01]  /*43d70*/  IMAD.MOV.U32 R4, RZ, RZ, R10 ;  /* 0x000000ffff047224 */ /* 0x000fe200078e000a */
[----:B------:R-:W-:Y:S02]  /*43d80*/  MOV R3, R11 ;  /* 0x0000000b00037202 */ /* 0x000fe40000000f00 */
[----:B------:R-:W-:-:S07]  /*43d90*/  MOV R2, 0x43db0 ;  /* 0x00043db000027802 */ /* 0x000fce0000000f00 */
[----:B---34-:R-:W-:Y:S05]  /*43da0*/  CALL.REL.NOINC `($__internal_0_$__cuda_sm20_div_s64) ;  /* 0x0000044400fc7944 */ /* 0x018fea0003c00000 */
[-C--:B------:R-:W-:Y:S01]  /*43db0*/  IADD3 R9, P0, PT, RZ, -R4.reuse, RZ ;  /* 0x80000004ff097210 */ /* 0x080fe20007f1e0ff */
        /* <DEDUP_REMOVED lines=8> */
.L_x_791:
[----:B------:R-:W-:Y:S05]  /*43e40*/  BSYNC.RECONVERGENT B2 ;  /* 0x0000000000027941 */ /* 0x000fea0003800200 */
.L_x_789:
[----:B------:R-:W0:Y:S08]  /*43e50*/  LDC.64 R14, c[0x0][0x3b0] ;  /* 0x0000ec00ff0e7b82 */ /* 0x000e300000000a00 */
[----:B------:R-:W1:Y:S01]  /*43e60*/  LDC.64 R6, c[0x0][0x3c0] ;  /* 0x0000f000ff067b82 */ /* 0x000e620000000a00 */
[----:B0-----:R-:W2:Y:S04]  /*43e70*/  LDG.E.64 R14, desc[UR12][R14.64+0x40] ;  /* 0x0000400c0e0e7981 */ /* 0x001ea8000c1e1b00 */
[----:B-1----:R-:W5:Y:S04]  /*43e80*/  LDG.E.64 R10, desc[UR12][R6.64+0xd8] ;  /* 0x0000d80c060a7981 */ /* 0x002f68000c1e1b00 */
[----:B------:R-:W5:Y:S01]  /*43e90*/  LDG.E.64 R4, desc[UR12][R6.64+0xe8] ;  /* 0x0000e80c06047981 */ /* 0x000f62000c1e1b00 */
[----:B------:R-:W-:Y:S01]  /*43ea0*/  MOV R3, R9 ;  /* 0x0000000900037202 */ /* 0x000fe20000000f00 */
[----:B------:R-:W-:Y:S05]  /*43eb0*/  BSSY.RECONVERGENT B2, `(.L_x_792) ;  /* 0x000002f000027945 */ /* 0x000fea0003800200 */
[----:B------:R-:W5:Y:S01]  /*43ec0*/  I2F.F64.S64 R2, R2 ;  /* 0x0000000200027312 */ /* 0x000f620000301c00 */
[----:B--2---:R-:W-:-:S04]  /*43ed0*/  LOP3.LUT R9, R13, R15, RZ, 0xfc, !PT ;  /* 0x0000000f0d097212 */ /* 0x004fc800078efcff */
[----:B------:R-:W-:Y:S01]  /*43ee0*/  ISETP.NE.U32.AND P0, PT, R9, RZ, PT ;  /* 0x000000ff0900720c */ /* 0x000fe20003f05070 */
[----:B-----5:R-:W-:-:S12]  /*43ef0*/  DFMA R10, R2, R4, R10 ;  /* 0x00000004020a722b */ /* 0x020fd8000000000a */
        /* <DEDUP_REMOVED lines=25> */
.L_x_793:
[----:B------:R-:W-:Y:S01]  /*44090*/  MOV R6, R12 ;  /* 0x0000000c00067202 */ /* 0x000fe20000000f00 */
[----:B------:R-:W-:Y:S01]  /*440a0*/  IMAD.MOV.U32 R5, RZ, RZ, R13 ;  /* 0x000000ffff057224 */ /* 0x000fe200078e000d */
[----:B------:R-:W-:Y:S01]  /*440b0*/  MOV R4, R14 ;  /* 0x0000000e00047202 */ /* 0x000fe20000000f00 */
[----:B------:R-:W-:Y:S01]  /*440c0*/  IMAD.MOV.U32 R3, RZ, RZ, R15 ;  /* 0x000000ffff037224 */ /* 0x000fe200078e000f */
[----:B------:R-:W-:-:S07]  /*440d0*/  MOV R2, 0x440f0 ;  /* 0x000440f000027802 */ /* 0x000fce0000000f00 */
[----:B---34-:R-:W-:Y:S05]  /*440e0*/  CALL.REL.NOINC `($__internal_0_$__cuda_sm20_div_s64) ;  /* 0x00000444002c7944 */ /* 0x018fea0003c00000 */
        /* <DEDUP_REMOVED lines=11> */
.L_x_794:
[----:B------:R-:W-:Y:S05]  /*441a0*/  BSYNC.RECONVERGENT B2 ;  /* 0x0000000000027941 */ /* 0x000fea0003800200 */
.L_x_792:
[----:B------:R-:W0:Y:S08]  /*441b0*/  LDC.64 R38, c[0x0][0x3b0] ;  /* 0x0000ec00ff267b82 */ /* 0x000e300000000a00 */
[----:B------:R-:W1:Y:S01]  /*441c0*/  LDC.64 R6, c[0x0][0x3c0] ;  /* 0x0000f000ff067b82 */ /* 0x000e620000000a00 */
[----:B0-----:R-:W2:Y:S04]  /*441d0*/  LDG.E.64 R38, desc[UR12][R38.64+0x38] ;  /* 0x0000380c26267981 */ /* 0x001ea8000c1e1b00 */
[----:B-1----:R-:W5:Y:S04]  /*441e0*/  LDG.E.64 R12, desc[UR12][R6.64+0xc0] ;  /* 0x0000c00c060c7981 */ /* 0x002f68000c1e1b00 */
[----:B------:R-:W5:Y:S01]  /*441f0*/  LDG.E.64 R4, desc[UR12][R6.64+0xd0] ;  /* 0x0000d00c06047981 */ /* 0x000f62000c1e1b00 */
[----:B------:R-:W-:Y:S01]  /*44200*/  IMAD.MOV.U32 R3, RZ, RZ, R9 ;  /* 0x000000ffff037224 */ /* 0x000fe200078e0009 */
[----:B------:R-:W-:Y:S05]  /*44210*/  BSSY.RECONVERGENT B2, `(.L_x_795) ;  /* 0x000002f000027945 */ /* 0x000fea0003800200 */
[----:B------:R-:W5:Y:S01]  /*44220*/  I2F.F64.S64 R2, R2 ;  /* 0x0000000200027312 */ /* 0x000f620000301c00 */
[----:B--2---:R-:W-:-:S04]  /*44230*/  LOP3.LUT R9, R15, R39, RZ, 0xfc, !PT ;  /* 0x000000270f097212 */ /* 0x004fc800078efcff */
[----:B------:R-:W-:Y:S01]  /*44240*/  ISETP.NE.U32.AND P0, PT, R9, RZ, PT ;  /* 0x000000ff0900720c */ /* 0x000fe20003f05070 */
[----:B-----5:R-:W-:-:S12]  /*44250*/  DFMA R12, R2, R4, R12 ;  /* 0x00000004020c722b */ /* 0x020fd8000000000c */
[----:B------:R-:W-:Y:S05]  /*44260*/  @P0 BRA `(.L_x_796) ;  /* 0x0000000000600947 */ /* 0x000fea0003800000 */
[----:B------:R-:W0:Y:S01]  /*44270*/  I2F.U32.RP R4, R38 ;  /* 0x0000002600047306 */ /* 0x000e220000209000 */
[----:B------:R-:W-:Y:S01]  /*44280*/  IMAD.MOV R5, RZ, RZ, -R38 ;  /* 0x000000ffff057224 */ /* 0x000fe200078e0a26 */
[----:B------:R-:W-:Y:S02]  /*44290*/  ISETP.NE.U32.AND P2, PT, R38, RZ, PT ;  /* 0x000000ff2600720c */ /* 0x000fe40003f45070 */
[----:B------:R-:W-:Y:S02]  /*442a0*/  MOV R9, RZ ;  /* 0x000000ff00097202 */ /* 0x000fe40000000f00 */
[----:B------:R-:W-:Y:S02]  /*442b0*/  MOV R39, RZ ;  /* 0x000000ff00277202 */ /* 0x000fe40000000f00 */
[----:B0-----:R-:W0:Y:S02]  /*442c0*/  MUFU.RCP R4, R4 ;  /* 0x0000000400047308 */ /* 0x001e240000001000 */
[----:B0-----:R-:W-:-:S06]  /*442d0*/  IADD3 R2, PT, PT, R4, 0xffffffe, RZ ;  /* 0x0ffffffe04027810 */ /* 0x001fcc0007ffe0ff */
        /* <DEDUP_REMOVED lines=17> */
.L_x_796:
[----:B------:R-:W-:Y:S01]  /*443f0*/  IMAD.MOV.U32 R6, RZ, RZ, R14 ;  /* 0x000000ffff067224 */ /* 0x000fe200078e000e */
[----:B------:R-:W-:Y:S01]  /*44400*/  MOV R5, R15 ;  /* 0x0000000f00057202 */ /* 0x000fe20000000f00 */
[----:B------:R-:W-:Y:S01]  /*44410*/  IMAD.MOV.U32 R4, RZ, RZ, R38 ;  /* 0x000000ffff047224 */ /* 0x000fe200078e0026 */
[----:B------:R-:W-:Y:S02]  /*44420*/  MOV R3, R39 ;  /* 0x0000002700037202 */ /* 0x000fe40000000f00 */
[----:B------:R-:W-:-:S07]  /*44430*/  MOV R2, 0x44450 ;  /* 0x0004445000027802 */ /* 0x000fce0000000f00 */
[----:B---34-:R-:W-:Y:S05]  /*44440*/  CALL.REL.NOINC `($__internal_0_$__cuda_sm20_div_s64) ;  /* 0x0000044000547944 */ /* 0x018fea0003c00000 */
[----:B------:R-:W-:Y:S01]  /*44450*/  IADD3 R9, P0, PT, RZ, -R4, RZ ;  /* 0x80000004ff097210 */ /* 0x000fe20007f1e0ff */
[----:B------:R-:W-:Y:S01]  /*44460*/  IMAD.MOV.U32 R7, RZ, RZ, R15 ;  /* 0x000000ffff077224 */ /* 0x000fe200078e000f */
[----:B------:R-:W-:-:S03]  /*44470*/  MOV R6, R14 ;  /* 0x0000000e00067202 */ /* 0x000fc60000000f00 */
[----:B------:R-:W-:Y:S02]  /*44480*/  IMAD.X R5, RZ, RZ, ~R3, P0 ;  /* 0x000000ffff057224 */ /* 0x000fe400000e0e03 */
[----:B------:R-:W-:-:S04]  /*44490*/  IMAD.WIDE.U32 R6, R38, R9, R6 ;  /* 0x0000000926067225 */ /* 0x000fc800078e0006 */
[----:B------:R-:W-:Y:S01]  /*444a0*/  IMAD R2, R5, R38, RZ ;  /* 0x0000002605027224 */ /* 0x000fe200078e02ff */
[----:B------:R-:W-:-:S03]  /*444b0*/  MOV R38, R4 ;  /* 0x0000000400267202 */ /* 0x000fc60000000f00 */
[----:B------:R-:W-:Y:S01]  /*444c0*/  IMAD R9, R39, R9, R2 ;  /* 0x0000000927097224 */ /* 0x000fe200078e0202 */
[----:B------:R-:W-:Y:S01]  /*444d0*/  MOV R2, R6 ;  /* 0x0000000600027202 */ /* 0x000fe20000000f00 */
[----:B------:R-:W-:Y:S02]  /*444e0*/  IMAD.MOV.U32 R39, RZ, RZ, R3 ;  /* 0x000000ffff277224 */ /* 0x000fe400078e0003 */
[----:B------:R-:W-:-:S07]  /*444f0*/  IMAD.IADD R9, R7, 0x1, R9 ;  /* 0x0000000107097824 */ /* 0x000fce00078e0209 */
.L_x_797:
[----:B------:R-:W-:Y:S05]  /*44500*/  BSYNC.RECONVERGENT B2 ;  /* 0x0000000000027941 */ /* 0x000fea0003800200 */
.L_x_795:
        /* <DEDUP_REMOVED lines=36> */
.L_x_799:
        /* <DEDUP_REMOVED lines=17> */
.L_x_800:
[----:B------:R-:W-:Y:S05]  /*44860*/  BSYNC.RECONVERGENT B2 ;  /* 0x0000000000027941 */ /* 0x000fea0003800200 */
.L_x_798:
        /* <DEDUP_REMOVED lines=36> */
.L_x_802:
        /* <DEDUP_REMOVED lines=17> */
.L_x_803:
[----:B------:R-:W-:Y:S05]  /*44bc0*/  BSYNC.RECONVERGENT B2 ;  /* 0x0000000000027941 */ /* 0x000fea0003800200 */
.L_x_801:
        /* <DEDUP_REMOVED lines=36> */
.L_x_805:
        /* <DEDUP_REMOVED lines=17> */
.L_x_806:
[----:B------:R-:W-:Y:S05]  /*44f20*/  BSYNC.RECONVERGENT B2 ;  /* 0x0000000000027941 */ /* 0x000fea0003800200 */
.L_x_804:
        /* <DEDUP_REMOVED lines=36> */
.L_x_808:
        /* <DEDUP_REMOVED lines=17> */
.L_x_809:
[----:B------:R-:W-:Y:S05]  /*45280*/  BSYNC.RECONVERGENT B2 ;  /* 0x0000000000027941 */ /* 0x000fea0003800200 */
.L_x_807:
        /* <DEDUP_REMOVED lines=36> */
.L_x_811:
        /* <DEDUP_REMOVED lines=17> */
.L_x_812:
[----:B------:R-:W-:Y:S05]  /*455e0*/  BSYNC.RECONVERGENT B2 ;  /* 0x0000000000027941 */ /* 0x000fea0003800200 */
.L_x_810:
        /* <DEDUP_REMOVED lines=15> */
[----:B------:R-:W-:-:S04]  /*456e0*/  MOV R9, RZ ;  /* 0x000000ff00097202 */ /* 0x000fc80000000f00 */
        /* <DEDUP_REMOVED lines=15> */
[--C-:B------:R-:W-:Y:S02]  /*457e0*/  IMAD.MOV R5, RZ, RZ, -R3.reuse ;  /* 0x000000ffff057224 */ /* 0x100fe400078e0a03 */
[----:B------:R-:W-:Y:S02]  /*457f0*/  IMAD.MOV.U32 R4, RZ, RZ, R3 ;  /* 0x000000ffff047224 */ /* 0x000fe400078e0003 */
[----:B------:R-:W-:Y:S01]  /*45800*/  IMAD R2, R50, R5, R48 ;  /* 0x0000000532027224 */ /* 0x000fe200078e0230 */
[----:B------:R-:W-:Y:S01]  /*45810*/  MOV R5, RZ ;  /* 0x000000ff00057202 */ /* 0x000fe20000000f00 */
[----:B------:R-:W-:Y:S06]  /*45820*/  BRA `(.L_x_815) ;  /* 0x0000000000407947 */ /* 0x000fec0003800000 */
.L_x_814:
        /* <DEDUP_REMOVED lines=14> */
[----:B------:R-:W-:-:S03]  /*45910*/  MOV R2, R6 ;  /* 0x0000000600027202 */ /* 0x000fc60000000f00 */
[----:B------:R-:W-:-:S07]  /*45920*/  IMAD.IADD R9, R7, 0x1, R9 ;  /* 0x0000000107097824 */ /* 0x000fce00078e0209 */
.L_x_815:
[----:B------:R-:W-:Y:S05]  /*45930*/  BSYNC.RECONVERGENT B2 ;  /* 0x0000000000027941 */ /* 0x000fea0003800200 */
.L_x_813:
        /* <DEDUP_REMOVED lines=31> */
.L_x_817:
[----:B------:R-:W-:Y:S01]  /*45b30*/  IMAD.MOV.U32 R3, RZ, RZ, R5 ;  /* 0x000000ffff037224 */ /* 0x000fe200078e0005 */
[----:B------:R-:W-:Y:S01]  /*45b40*/  MOV R6, R54 ;  /* 0x0000003600067202 */ /* 0x000fe20000000f00 */
[----:B------:R-:W-:Y:S01]  /*45b50*/  IMAD.MOV.U32 R5, RZ, RZ, R55 ;  /* 0x000000ffff057224 */ /* 0x000fe200078e0037 */
[----:B------:R-:W-:-:S07]  /*45b60*/  MOV R2, 0x45b80 ;  /* 0x00045b8000027802 */ /* 0x000fce0000000f00 */
[----:B---34-:R-:W-:Y:S05]  /*45b70*/  CALL.REL.NOINC `($__internal_1_$__cuda_sm20_rem_s64) ;  /* 0x0000042c00d87944 */ /* 0x018fea0003c00000 */
[----:B------:R-:W-:Y:S01]  /*45b80*/  MOV R52, R4 ;  /* 0x0000000400347202 */ /* 0x000fe20000000f00 */
[----:B------:R-:W-:-:S07]  /*45b90*/  IMAD.MOV.U32 R53, RZ, RZ, R3 ;  /* 0x000000ffff357224 */ /* 0x000fce00078e0003 */
.L_x_818:
[----:B------:R-:W-:Y:S05]  /*45ba0*/  BSYNC.RECONVERGENT B2 ;  /* 0x0000000000027941 */ /* 0x000fea0003800200 */
.L_x_816:
[----:B------:R-:W0:Y:S08]  /*45bb0*/  LDC.64 R6, c[0x0][0x3c0] ;  /* 0x0000f000ff067b82 */ /* 0x000e300000000a00 */
[----:B------:R-:W1:Y:S01]  /*45bc0*/  LDC.64 R2, c[0x0][0x3b8] ;  /* 0x0000ee00ff027b82 */ /* 0x000e620000000a00 */
[----:B0-----:R-:W2:Y:S04]  /*45bd0*/  LDG.E.64 R134, desc[UR12][R6.64] ;  /* 0x0000000c06867981 */ /* 0x001ea8000c1e1b00 */
[----:B------:R-:W2:Y:S04]  /*45be0*/  LDG.E.64 R78, desc[UR12][R6.64+0x10] ;  /* 0x0000100c064e7981 */ /* 0x000ea8000c1e1b00 */
[----:B-1----:R-:W5:Y:S04]  /*45bf0*/  LDG.E.64 R98, desc[UR12][R2.64] ;  /* 0x0000000c02627981 */ /* 0x002f68000c1e1b00 */
        /* <DEDUP_REMOVED lines=29> */
[----:B------:R0:W2:Y:S03]  /*45dd0*/  I2F.F64.S64 R74, R52 ;  /* 0x00000034004a7312 */ /* 0x0000a60000301c00 */
[----:B------:R-:W4:Y:S04]  /*45de0*/  LDG.E.64 R88, desc[UR12][R2.64+0x78] ;  /* 0x0000780c02587981 */ /* 0x000f28000c1e1b00 */
[----:B------:R-:W4:Y:S04]  /*45df0*/  LDG.E.64 R86, desc[UR12][R2.64+0xd8] ;  /* 0x0000d80c02567981 */ /* 0x000f28000c1e1b00 */
[----:B------:R-:W4:Y:S04]  /*45e00*/  LDG.E.64 R90, desc[UR12][R2.64+0x18] ;  /* 0x0000180c025a7981 */ /* 0x000f28000c1e1b00 */
        /* <DEDUP_REMOVED lines=19> */
[----:B--2---:R-:W-:-:S08]  /*45f40*/  DFMA R134, R74, R78, R134 ;  /* 0x0000004e4a86722b */ /* 0x004fd00000000086 */
[C---:B-----5:R-:W-:Y:S02]  /*45f50*/  DFMA R78, R134.reuse, R98, RZ ;  /* 0x00000062864e722b */ /* 0x060fe400000000ff */
[C---:B---3--:R-:W-:Y:S01]  /*45f60*/  DFMA R74, R134.reuse, R100, RZ ;  /* 0x00000064864a722b */ /* 0x048fe200000000ff */
[----:B------:R-:W2:Y:S01]  /*45f70*/  LDG.E.64 R98, desc[UR12][R2.64+0x260] ;  /* 0x0002600c02627981 */ /* 0x000ea2000c1e1b00 */
[----:B----4-:R-:W-:-:S03]  /*45f80*/  DFMA R132, R134, R132, RZ ;  /* 0x000000848684722b */ /* 0x010fc600000000ff */
[----:B------:R-:W3:Y:S01]  /*45f90*/  LDG.E.64 R100, desc[UR12][R2.64+0x200] ;  /* 0x0002000c02647981 */ /* 0x000ee2000c1e1b00 */
[----:B------:R-:W-:-:S03]  /*45fa0*/  DFMA R78, R48, R102, R78 ;  /* 0x00000066304e722b */ /* 0x000fc6000000004e */
[----:B------:R-:W4:Y:S01]  /*45fb0*/  LDG.E.64 R102, desc[UR12][R2.64+0x2c0] ;  /* 0x0002c00c02667981 */ /* 0x000f22000c1e1b00 */
[C---:B------:R-:W-:Y:S02]  /*45fc0*/  DFMA R128, R134.reuse, R128, RZ ;  /* 0x000000808680722b */ /* 0x040fe400000000ff */
[----:B------:R-:W-:Y:S02]  /*45fd0*/  DFMA R122, R134, R122, RZ ;  /* 0x0000007a867a722b */ /* 0x000fe400000000ff */
[C---:B------:R-:W-:Y:S01]  /*45fe0*/  DFMA R76, R48.reuse, R76, R132 ;  /* 0x0000004c304c722b */ /* 0x040fe20000000084 */
[----:B------:R-:W5:Y:S01]  /*45ff0*/  LDG.E.64 R132, desc[UR12][R2.64+0x28] ;  /* 0x0000280c02847981 */ /* 0x000f62000c1e1b00 */
[----:B------:R-:W-:-:S03]  /*46000*/  DFMA R74, R48, R130, R74 ;  /* 0x00000082304a722b */ /* 0x000fc6000000004a */
[----:B------:R-:W5:Y:S01]  /*46010*/  LDG.E.64 R130, desc[UR12][R2.64+0x88] ;  /* 0x0000880c02827981 */ /* 0x000f62000c1e1b00 */
[----:B------:R-:W-:-:S03]  /*46020*/  DFMA R146, R134, R124, RZ ;  /* 0x0000007c8692722b */ /* 0x000fc600000000ff */
[----:B------:R-:W5:Y:S01]  /*46030*/  LDG.E.64 R124, desc[UR12][R2.64+0x148] ;  /* 0x0001480c027c7981 */ /* 0x000f62000c1e1b00 */
[----:B------:R-:W-:-:S03]  /*46040*/  DFMA R4, R48, R4, R128 ;  /* 0x000000043004722b */ /* 0x000fc60000000080 */
[----:B------:R-:W5:Y:S01]  /*46050*/  LDG.E.64 R128, desc[UR12][R2.64+0xe8] ;  /* 0x0000e80c02807981 */ /* 0x000f62000c1e1b00 */
[----:B------:R-:W-:-:S03]  /*46060*/  DFMA R148, R134, R120, RZ ;  /* 0x000000788694722b */ /* 0x000fc600000000ff */
[----:B------:R-:W5:Y:S01]  /*46070*/  LDG.E.64 R120, desc[UR12][R2.64+0x208] ;  /* 0x0002080c02787981 */ /* 0x000f62000c1e1b00 */
[----:B------:R-:W-:-:S03]  /*46080*/  DFMA R72, R48, R72, R122 ;  /* 0x000000483048722b */ /* 0x000fc6000000007a */
[----:B------:R-:W5:Y:S01]  /*46090*/  LDG.E.64 R122, desc[UR12][R2.64+0x1a8] ;  /* 0x0001a80c027a7981 */ /* 0x000f62000c1e1b00 */
[----:B------:R-:W-:Y:S02]  /*460a0*/  DFMA R68, R48, R68, R146 ;  /* 0x000000443044722b */ /* 0x000fe40000000092 */
[----:B------:R-:W-:Y:S01]  /*460b0*/  DFMA R146, R134, R118, RZ ;  /* 0x000000768692722b */ /* 0x000fe200000000ff */
[----:B------:R-:W5:Y:S01]  /*460c0*/  LDG.E.64 R118, desc[UR12][R2.64+0x268] ;  /* 0x0002680c02767981 */ /* 0x000f62000c1e1b00 */
[----:B------:R-:W-:Y:S02]  /*460d0*/  DFMA R6, R48, R6, R148 ;  /* 0x000000063006722b */ /* 0x000fe40000000094 */
[C---:B------:R-:W-:Y:S01]  /*460e0*/  DFMA R148, R134.reuse, R94, RZ ;  /* 0x0000005e8694722b */ /* 0x040fe200000000ff */
[----:B------:R-:W5:Y:S01]  /*460f0*/  LDG.E.64 R94, desc[UR12][R2.64+0x2c8] ;  /* 0x0002c80c025e7981 */ /* 0x000f62000c1e1b00 */
[----:B------:R-:W-:-:S03]  /*46100*/  DFMA R134, R134, R96, RZ ;  /* 0x000000608686722b */ /* 0x000fc600000000ff */
[----:B------:R-:W5:Y:S01]  /*46110*/  LDG.E.64 R96, desc[UR12][R2.64+0x328] ;  /* 0x0003280c02607981 */ /* 0x000f62000c1e1b00 */
[----:B------:R-:W-:-:S03]  /*46120*/  DFMA R50, R48, R50, R146 ;  /* 0x000000323032722b */ /* 0x000fc60000000092 */
[----:B------:R-:W5:Y:S01]  /*46130*/  LDG.E.64 R146, desc[UR12][R2.64+0x1b0] ;  /* 0x0001b00c02927981 */ /* 0x000f62000c1e1b00 */
[----:B------:R-:W-:-:S03]  /*46140*/  DFMA R80, R48, R80, R148 ;  /* 0x000000503050722b */ /* 0x000fc60000000094 */
[----:B------:R-:W5:Y:S01]  /*46150*/  LDG.E.64 R148, desc[UR12][R2.64+0x270] ;  /* 0x0002700c02947981 */ /* 0x000f62000c1e1b00 */
[----:B------:R-:W-:-:S03]  /*46160*/  DFMA R48, R48, R126, R134 ;  /* 0x0000007e3030722b */ /* 0x000fc60000000086 */
[----:B------:R-:W5:Y:S04]  /*46170*/  LDG.E.64 R126, desc[UR12][R2.64+0xf0] ;  /* 0x0000f00c027e7981 */ /* 0x000f68000c1e1b00 */
[----:B------:R-:W5:Y:S01]  /*46180*/  LDG.E.64 R134, desc[UR12][R2.64+0x150] ;  /* 0x0001500c02867981 */ /* 0x000f62000c1e1b00 */
[C---:B------:R-:W-:Y:S02]  /*46190*/  DFMA R62, R46.reuse, R62, R74 ;  /* 0x0000003e2e3e722b */ /* 0x040fe4000000004a */
[C---:B------:R-:W-:Y:S01]  /*461a0*/  DFMA R60, R46.reuse, R60, R76 ;  /* 0x0000003c2e3c722b */ /* 0x040fe2000000004c */
[----:B------:R-:W5:Y:S01]  /*461b0*/  LDG.E.64 R74, desc[UR12][R2.64+0x40] ;  /* 0x0000400c024a7981 */ /* 0x000f62000c1e1b00 */
[----:B------:R-:W-:-:S03]  /*461c0*/  DFMA R64, R46, R64, R78 ;  /* 0x000000402e40722b */ /* 0x000fc6000000004e */
        /* <DEDUP_REMOVED lines=17> */
[C---:B------:R-:W-:Y:S02]  /*462e0*/  DFMA R86, R44.reuse, R86, R60 ;  /* 0x000000562c56722b */ /* 0x040fe4000000003c */
[C---:B------:R-:W-:Y:S01]  /*462f0*/  DFMA R64, R44.reuse, R90, R64 ;  /* 0x0000005a2c40722b */ /* 0x040fe20000000040 */
[----:B------:R-:W5:Y:S01]  /*46300*/  LDG.E.64 R90, desc[UR12][R2.64+0x158] ;  /* 0x0001580c025a7981 */ /* 0x000f62000c1e1b00 */
[C---:B------:R-:W-:Y:S02]  /*46310*/  DFMA R62, R44.reuse, R84, R4 ;  /* 0x000000542c3e722b */ /* 0x040fe40000000004 */
[C---:B------:R-:W-:Y:S02]  /*46320*/  DFMA R60, R44.reuse, R82, R66 ;  /* 0x000000522c3c722b */ /* 0x040fe40000000042 */
[C---:B------:R-:W-:Y:S02]  /*46330*/  DFMA R58, R44.reuse, R58, R68 ;  /* 0x0000003a2c3a722b */ /* 0x040fe40000000044 */
[----:B------:R-:W-:-:S02]  /*46340*/  DFMA R56, R44, R56, R6 ;  /* 0x000000382c38722b */ /* 0x000fc40000000006 */
[C---:B------:R-:W-:Y:S01]  /*46350*/  DFMA R52, R44.reuse, R52, R50 ;  /* 0x000000342c34722b */ /* 0x040fe20000000032 */
[----:B------:R-:W5:Y:S01]  /*46360*/  LDG.E.64 R6, desc[UR12][R2.64+0x2d0] ;  /* 0x0002d00c02067981 */ /* 0x000f62000c1e1b00 */
[C---:B------:R-:W-:Y:S02]  /*46370*/  DFMA R54, R44.reuse, R54, R80 ;  /* 0x000000362c36722b */ /* 0x040fe40000000050 */
[----:B------:R-:W-:Y:S02]  /*46380*/  DFMA R112, R44, R112, R48 ;  /* 0x000000702c70722b */ /* 0x000fe40000000030 */
[C---:B------:R-:W-:Y:S01]  /*46390*/  DFMA R114, R42.reuse, R114, R88 ;  /* 0x000000722a72722b */ /* 0x040fe20000000058 */
[----:B------:R-:W5:Y:S04]  /*463a0*/  LDG.E.64 R44, desc[UR12][R2.64+0x330] ;  /* 0x0003300c022c7981 */ /* 0x000f68000c1e1b00 */
[----:B------:R-:W5:Y:S04]  /*463b0*/  LDG.E.64 R48, desc[UR12][R2.64+0x390] ;  /* 0x0003900c02307981 */ /* 0x000f68000c1e1b00 */
[----:B------:R-:W5:Y:S01]  /*463c0*/  LDG.E.64 R88, desc[UR12][R2.64+0x338] ;  /* 0x0003380c02587981 */ /* 0x000f62000c1e1b00 */
[----:B------:R-:W0:Y:S03]  /*463d0*/  LDC.64 R4, c[0x0][0x3a8] ;  /* 0x0000ea00ff047b82 */ /* 0x000e260000000a00 */
[----:B------:R-:W5:Y:S01]  /*463e0*/  LDG.E.64 R80, desc[UR12][R2.64+0x2d8] ;  /* 0x0002d80c02507981 */ /* 0x000f62000c1e1b00 */
[----:B------:R-:W-:-:S03]  /*463f0*/  DFMA R110, R42, R110, R64 ;  /* 0x0000006e2a6e722b */ /* 0x000fc60000000040 */
[----:B------:R-:W5:Y:S04]  /*46400*/  LDG.E.64 R66, desc[UR12][R2.64+0x3a0] ;  /* 0x0003a00c02427981 */ /* 0x000f68000c1e1b00 */
[----:B------:R-:W5:Y:S04]  /*46410*/  LDG.E.64 R64, desc[UR12][R2.64+0x348] ;  /* 0x0003480c02407981 */ /* 0x000f68000c1e1b00 */
        /* <DEDUP_REMOVED lines=8> */
[----:B------:R-:W-:-:S03]  /*464a0*/  DFMA R108, R42, R108, R60 ;  /* 0x0000006c2a6c722b */ /* 0x000fc6000000003c */
[----:B------:R-:W5:Y:S04]  /*464b0*/  LDG.E.64 R112, desc[UR12][R2.64+0x3b0] ;  /* 0x0003b00c02707981 */ /* 0x000f68000c1e1b00 */
[----:B------:R-:W5:Y:S04]  /*464c0*/  LDG.E.64 R60, desc[UR12][R2.64+0x220] ;  /* 0x0002200c023c7981 */ /* 0x000f68000c1e1b00 */
[----:B------:R-:W5:Y:S04]  /*464d0*/  LDG.E.64 R62, desc[UR12][R2.64+0x1c0] ;  /* 0x0001c00c023e7981 */ /* 0x000f68000c1e1b00 */
[----:B------:R-:W5:Y:S04]  /*464e0*/  LDG.E.64 R68, desc[UR12][R2.64+0x160] ;  /* 0x0001600c02447981 */ /* 0x000f68000c1e1b00 */
[----:B------:R-:W5:Y:S04]  /*464f0*/  LDG.E.64 R50, desc[UR12][R2.64+0x98] ;  /* 0x0000980c02327981 */ /* 0x000f68000c1e1b00 */
[----:B0-----:R-:W5:Y:S01]  /*46500*/  LDG.E.64 R142, desc[UR12][R4.64+0x30] ;  /* 0x0000300c048e7981 */ /* 0x001f62000c1e1b00 */
        /* <DEDUP_REMOVED lines=8> */
[----:B-----5:R-:W-:-:S03]  /*46590*/  DFMA R132, R40, R132, R110 ;  /* 0x000000842884722b */ /* 0x020fc6000000006e */
        /* <DEDUP_REMOVED lines=30> */
[----:B------:R-:W5:Y:S04]  /*46780*/  LDG.E.64 R124, desc[UR12][R2.64+0x48] ;  /* 0x0000480c027c7981 */ /* 0x000f68000c1e1b00 */
[----:B------:R-:W5:Y:S04]  /*46790*/  LDG.E.64 R118, desc[UR12][R2.64+0xb0] ;  /* 0x0000b00c02767981 */ /* 0x000f68000c1e1b00 */
[----:B------:R-:W5:Y:S04]  /*467a0*/  LDG.E.64 R40, desc[UR12][R4.64+0x10] ;  /* 0x0000100c04287981 */ /* 0x000f68000c1e1b00 */
[----:B------:R-:W5:Y:S04]  /*467b0*/  LDG.E.64 R2, desc[UR12][R4.64+0x8] ;  /* 0x0000080c04027981 */ /* 0x000f68000c1e1b00 */
[----:B------:R-:W5:Y:S01]  /*467c0*/  LDG.E.64 R4, desc[UR12][R4.64] ;  /* 0x0000000c04047981 */ /* 0x000f62000c1e1b00 */
[----:B------:R-:W-:-:S02]  /*467d0*/  DFMA R6, R38, R6, R94 ;  /* 0x000000062606722b */ /* 0x000fc4000000005e */
[C---:B------:R-:W-:Y:S02]  /*467e0*/  DFMA R42, R38.reuse, R44, R42 ;  /* 0x0000002c262a722b */ /* 0x040fe4000000002a */
[----:B------:R-:W-:-:S06]  /*467f0*/  DFMA R48, R38, R48, R154 ;  /* 0x000000302630722b */ /* 0x000fcc000000009a */
[C---:B------:R-:W-:Y:S02]  /*46800*/  DFMA R42, R14.reuse, R88, R42 ;  /* 0x000000580e2a722b */ /* 0x040fe4000000002a */
[----:B------:R-:W-:-:S06]  /*46810*/  DFMA R48, R14, R78, R48 ;  /* 0x0000004e0e30722b */ /* 0x000fcc0000000030 */
[----:B------:R-:W-:Y:S02]  /*46820*/  DFMA R42, R12, R76, R42 ;  /* 0x0000004c0c2a722b */ /* 0x000fe4000000002a */
[----:B------:R-:W-:Y:S02]  /*46830*/  DFMA R6, R14, R80, R6 ;  /* 0x000000500e06722b */ /* 0x000fe40000000006 */
[----:B------:R-:W-:-:S04]  /*46840*/  DFMA R48, R12, R66, R48 ;  /* 0x000000420c30722b */ /* 0x000fc80000000030 */
[----:B------:R-:W-:Y:S02]  /*46850*/  DFMA R42, R10, R64, R42 ;  /* 0x000000400a2a722b */ /* 0x000fe4000000002a */
[C---:B------:R-:W-:Y:S02]  /*46860*/  DFMA R82, R14.reuse, R82, R148 ;  /* 0x000000520e52722b */ /* 0x040fe40000000094 */
[----:B------:R-:W-:-:S06]  /*46870*/  DFMA R84, R14, R84, R156 ;  /* 0x000000540e54722b */ /* 0x000fcc000000009c */
[----:B------:R-:W-:Y:S02]  /*46880*/  DFMA R54, R12, R54, R82 ;  /* 0x000000360c36722b */ /* 0x000fe40000000052 */
[C---:B------:R-:W-:Y:S02]  /*46890*/  DFMA R86, R14.reuse, R86, R146 ;  /* 0x000000560e56722b */ /* 0x040fe40000000092 */
[----:B------:R-:W-:Y:S02]  /*468a0*/  DFMA R90, R14, R90, R134 ;  /* 0x0000005a0e5a722b */ /* 0x000fe40000000086 */
[----:B------:R-:W-:-:S04]  /*468b0*/  DFMA R60, R12, R60, R84 ;  /* 0x0000003c0c3c722b */ /* 0x000fc80000000054 */
        /* <DEDUP_REMOVED lines=8> */
[----:B------:R-:W-:-:S04]  /*46940*/  DFMA R70, R10, R140, R70 ;  /* 0x0000008c0a46722b */ /* 0x000fc80000000046 */
[----:B------:R-:W-:Y:S02]  /*46950*/  DFMA R46, R12, R74, R46 ;  /* 0x0000004a0c2e722b */ /* 0x000fe4000000002e */
[----:B--2---:R-:W-:Y:S02]  /*46960*/  DFMA R48, R10, R56, R48 ;  /* 0x000000380a30722b */ /* 0x004fe40000000030 */
[----:B---3--:R-:W-:Y:S02]  /*46970*/  DFMA R6, R12, R58, R6 ;  /* 0x0000003a0c06722b */ /* 0x008fe40000000006 */
[----:B----4-:R-:W-:-:S04]  /*46980*/  DADD R42, R42, -R52 ;  /* 0x000000002a2a7229 */ /* 0x010fc80000000834 */
[----:B------:R-:W-:Y:S02]  /*46990*/  DADD R48, R48, -R112 ;  /* 0x0000000030307229 */ /* 0x000fe40000000870 */
[----:B------:R-:W-:Y:S02]  /*469a0*/  DFMA R6, R10, R116, R6 ;  /* 0x000000740a06722b */ /* 0x000fe40000000006 */
[----:B-----5:R-:W-:Y:S02]  /*469b0*/  DSETP.GEU.AND P0, PT, |R42|, R110, PT ;  /* 0x0000006e2a00722a */ /* 0x020fe40003f0e200 */
[----:B------:R-:W-:-:S04]  /*469c0*/  DFMA R54, R10, R114, R54 ;  /* 0x000000720a36722b */ /* 0x000fc80000000036 */
[----:B------:R-:W-:Y:S02]  /*469d0*/  DSETP.LT.AND P0, PT, |R48|, R104, !P0 ;  /* 0x000000683000722a */ /* 0x000fe40004701200 */
[----:B------:R-:W-:Y:S02]  /*469e0*/  DADD R6, R6, -R106 ;  /* 0x0000000006067229 */ /* 0x000fe4000000086a */
[----:B------:R-:W-:Y:S02]  /*469f0*/  DADD R54, R54, -R100 ;  /* 0x0000000036367229 */ /* 0x000fe40000000864 */
[----:B------:R-:W-:-:S04]  /*46a00*/  DFMA R60, R10, R108, R60 ;  /* 0x0000006c0a3c722b */ /* 0x000fc8000000003c */
[----:B------:R-:W-:Y:S02]  /*46a10*/  DSETP.LT.AND P0, PT, |R6|, R98, P0 ;  /* 0x000000620600722a */ /* 0x000fe40000701200 */
[----:B------:R-:W-:-:S04]  /*46a20*/  DFMA R62, R10, R102, R62 ;  /* 0x000000660a3e722b */ /* 0x000fc8000000003e */
[----:B------:R-:W-:Y:S02]  /*46a30*/  DSETP.LT.AND P0, PT, |R54|, R142, P0 ;  /* 0x0000008e3600722a */ /* 0x000fe40000701200 */
[----:B------:R-:W-:Y:S02]  /*46a40*/  DADD R60, R60, -R96 ;  /* 0x000000003c3c7229 */ /* 0x000fe40000000860 */
[----:B------:R-:W-:-:S06]  /*46a50*/  DADD R62, R62, -R138 ;  /* 0x000000003e3e7229 */ /* 0x000fcc000000088a */
[----:B------:R-:W-:Y:S02]  /*46a60*/  DSETP.LT.AND P0, PT, |R60|, R136, P0 ;  /* 0x000000883c00722a */ /* 0x000fe40000701200 */
[----:B------:R-:W-:-:S04]  /*46a70*/  DADD R68, R68, -R130 ;  /* 0x0000000044447229 */ /* 0x000fc80000000882 */
[----:B------:R-:W-:Y:S02]  /*46a80*/  DSETP.LT.AND P0, PT, |R62|, R128, P0 ;  /* 0x000000803e00722a */ /* 0x000fe40000701200 */
[----:B------:R-:W-:Y:S02]  /*46a90*/  DFMA R50, R10, R132, R50 ;  /* 0x000000840a32722b */ /* 0x000fe40000000032 */
[----:B------:R-:W-:Y:S02]  /*46aa0*/  DADD R70, R70, -R122 ;  /* 0x0000000046467229 */ /* 0x000fe4000000087a */
[----:B------:R-:W-:Y:S02]  /*46ab0*/  DSETP.LT.AND P0, PT, |R68|, R120, P0 ;  /* 0x000000784400722a */ /* 0x000fe40000701200 */
[----:B------:R-:W-:Y:S02]  /*46ac0*/  DFMA R46, R10, R124, R46 ;  /* 0x0000007c0a2e722b */ /* 0x000fe4000000002e */
[----:B------:R-:W-:-:S02]  /*46ad0*/  DADD R50, R50, -R118 ;  /* 0x0000000032327229 */ /* 0x000fc40000000876 */
[----:B------:R-:W-:-:S04]  /*46ae0*/  DSETP.LT.AND P0, PT, |R70|, R40, P0 ;  /* 0x000000284600722a */ /* 0x000fc80000701200 */
[----:B------:R-:W-:Y:S02]  /*46af0*/  DADD R46, R46, -R158 ;  /* 0x000000002e2e7229 */ /* 0x000fe4000000089e */
[----:B------:R-:W-:-:S06]  /*46b00*/  DSETP.LT.AND P0, PT, |R50|, R2, P0 ;  /* 0x000000023200722a */ /* 0x000fcc0000701200 */
[----:B------:R-:W-:-:S06]  /*46b10*/  DSETP.LT.AND P0, PT, |R46|, R4, P0 ;  /* 0x000000042e00722a */ /* 0x000fcc0000701200 */
[----:B------:R-:W-:-:S08]  /*46b20*/  SEL R9, RZ, 0x1, !P0 ;  /* 0x00000001ff097807 */ /* 0x000fd00004000000 */
.L_x_788:
[----:B------:R-:W-:Y:S05]  /*46b30*/  BSYNC.RECONVERGENT B1 ;  /* 0x0000000000017941 */ /* 0x000fea0003800200 */
.L_x_787:
[----:B------:R-:W2:Y:S01]  /*46b40*/  S2R R2, SR_TID.X ;  /* 0x0000000000027919 */ /* 0x000ea20000002100 */
[----:B------:R-:W-:Y:S01]  /*46b50*/  BSSY.RECONVERGENT B1, `(.L_x_819) ;  /* 0x0000301000017945 */ /* 0x000fe20003800200 */
[----:B------:R-:W-:Y:S02]  /*46b60*/  IMAD.MOV.U32 R159, RZ, RZ, 0x1 ;  /* 0x00000001ff9f7424 */ /* 0x000fe400078e00ff */
[----:B--2---:R-:W-:-:S05]  /*46b70*/  IMAD R2, R2, 0xb, RZ ;  /* 0x0000000b02027824 */ /* 0x004fca00078e02ff */
[----:B------:R-:W-:-:S04]  /*46b80*/  IADD3 R2, PT, PT, R2, 0x2, RZ ;  /* 0x0000000202027810 */ /* 0x000fc80007ffe0ff */
[----:B------:R-:W-:-:S13]  /*46b90*/  ISETP.GE.AND P0, PT, R2, UR6, PT ;  /* 0x0000000602007c0c */ /* 0x000fda000bf06270 */
[----:B------:R-:W-:Y:S05]  /*46ba0*/  @P0 BRA `(.L_x_820) ;  /* 0x0000002c00ec0947 */ /* 0x000fea0003800000 */
[----:B-1----:R-:W1:Y:S02]  /*46bb0*/  LDC.64 R10, c[0x0][0x3b0] ;  /* 0x0000ec00ff0a7b82 */ /* 0x002e640000000a00 */
[----:B-1----:R-:W3:Y:S01]  /*46bc0*/  LDG.E.64 R10, desc[UR12][R10.64+0x48] ;  /* 0x0000480c0a0a7981 */ /* 0x002ee2000c1e1b00 */
[----:B------:R-:W-:Y:S01]  /*46bd0*/  BSSY.RECONVERGENT B2, `(.L_x_821) ;  /* 0x000002a000027945 */ /* 0x000fe20003800200 */
[----:B---3--:R-:W-:-:S04]  /*46be0*/  LOP3.LUT R2, R21, R11, RZ, 0xfc, !PT ;  /* 0x0000000b15027212 */ /* 0x008fc800078efcff */
[----:B------:R-:W-:-:S13]  /*46bf0*/  ISETP.NE.U32.AND P0, PT, R2, RZ, PT ;  /* 0x000000ff0200720c */ /* 0x000fda0003f05070 */
[----:B------:R-:W-:Y:S05]  /*46c00*/  @P0 BRA `(.L_x_822) ;  /* 0x00000000005c0947 */ /* 0x000fea0003800000 */
[----:B------:R-:W1:Y:S01]  /*46c10*/  I2F.U32.RP R4, R10 ;  /* 0x0000000a00047306 */ /* 0x000e620000209000 */
[----:B------:R-:W-:Y:S01]  /*46c20*/  IMAD.MOV R5, RZ, RZ, -R10 ;  /* 0x000000ffff057224 */ /* 0x000fe200078e0a0a */
[----:B------:R-:W-:Y:S01]  /*46c30*/  ISETP.NE.U32.AND P2, PT, R10, RZ, PT ;  /* 0x000000ff0a00720c */ /* 0x000fe20003f45070 */
[----:B------:R-:W-:Y:S01]  /*46c40*/  IMAD.MOV.U32 R13, RZ, RZ, RZ ;  /* 0x000000ffff0d7224 */ /* 0x000fe200078e00ff */
[----:B------:R-:W-:-:S04]  /*46c50*/  MOV R39, RZ ;  /* 0x000000ff00277202 */ /* 0x000fc80000000f00 */
[----:B-1----:R-:W1:Y:S02]  /*46c60*/  MUFU.RCP R4, R4 ;  /* 0x0000000400047308 */ /* 0x002e640000001000 */
[----:B-1----:R-:W-:-:S06]  /*46c70*/  IADD3 R2, PT, PT, R4, 0xffffffe, RZ ;  /* 0x0ffffffe04027810 */ /* 0x002fcc0007ffe0ff */
[----:B------:R1:W2:Y:S02]  /*46c80*/  F2I.FTZ.U32.TRUNC.NTZ R3, R2 ;  /* 0x0000000200037305 */ /* 0x0002a4000021f000 */
[----:B-1----:R-:W-:Y:S02]  /*46c90*/  HFMA2 R2, -RZ, RZ, 0, 0 ;  /* 0x00000000ff027431 */ /* 0x002fe400000001ff */
        /* <DEDUP_REMOVED lines=14> */
.L_x_822:
[----:B------:R-:W-:Y:S01]  /*46d80*/  MOV R6, R20 ;  /* 0x0000001400067202 */ /* 0x000fe20000000f00 */
[----:B------:R-:W-:Y:S01]  /*46d90*/  IMAD.MOV.U32 R5, RZ, RZ, R21 ;  /* 0x000000ffff057224 */ /* 0x000fe200078e0015 */
[----:B------:R-:W-:Y:S01]  /*46da0*/  MOV R4, R10 ;  /* 0x0000000a00047202 */ /* 0x000fe20000000f00 */
[----:B------:R-:W-:Y:S01]  /*46db0*/  IMAD.MOV.U32 R3, RZ, RZ, R11 ;  /* 0x000000ffff037224 */ /* 0x000fe200078e000b */
[----:B------:R-:W-:-:S07]  /*46dc0*/  MOV R2, 0x46de0 ;  /* 0x00046de000027802 */ /* 0x000fce0000000f00 */
[----:B0---4-:R-:W-:Y:S05]  /*46dd0*/  CALL.REL.NOINC `($__internal_0_$__cuda_sm20_div_s64) ;  /* 0x0000041400f07944 */ /* 0x011fea0003c00000 */
[----:B------:R-:W-:Y:S01]  /*46de0*/  IADD3 R5, P0, PT, RZ, -R4, RZ ;  /* 0x80000004ff057210 */ /* 0x000fe20007f1e0ff */
[----:B------:R-:W-:Y:S01]  /*46df0*/  IMAD.MOV.U32 R12, RZ, RZ, R4 ;  /* 0x000000ffff0c7224 */ /* 0x000fe200078e0004 */
[-C--:B------:R-:W-:Y:S02]  /*46e00*/  MOV R13, R3.reuse ;  /* 0x00000003000d7202 */ /* 0x080fe40000000f00 */
[----:B------:R-:W-:-:S05]  /*46e10*/  IADD3.X R7, PT, PT, RZ, ~R3, RZ, P0, !PT ;  /* 0x80000003ff077210 */ /* 0x000fca00007fe4ff */
[----:B------:R-:W-:Y:S02]  /*46e20*/  IMAD R2, R7, R10, RZ ;  /* 0x0000000a07027224 */ /* 0x000fe400078e02ff */
[----:B------:R-:W-:-:S04]  /*46e30*/  IMAD.WIDE.U32 R6, R10, R5, R20 ;  /* 0x000000050a067225 */ /* 0x000fc800078e0014 */
[----:B------:R-:W-:Y:S02]  /*46e40*/  IMAD R11, R11, R5, R2 ;  /* 0x000000050b0b7224 */ /* 0x000fe400078e0202 */
[----:B------:R-:W-:-:S03]  /*46e50*/  IMAD.MOV.U32 R2, RZ, RZ, R6 ;  /* 0x000000ffff027224 */ /* 0x000fc600078e0006 */
[----:B------:R-:W-:-:S07]  /*46e60*/  IADD3 R39, PT, PT, R7, R11, RZ ;  /* 0x0000000b07277210 */ /* 0x000fce0007ffe0ff */
.L_x_823:
[----:B------:R-:W-:Y:S05]  /*46e70*/  BSYNC.RECONVERGENT B2 ;  /* 0x0000000000027941 */ /* 0x000fea0003800200 */
.L_x_821:
[----:B------:R-:W1:Y:S08]  /*46e80*/  LDC.64 R14, c[0x0][0x3b0] ;  /* 0x0000ec00ff0e7b82 */ /* 0x000e700000000a00 */
[----:B------:R-:W2:Y:S01]  /*46e90*/  LDC.64 R6, c[0x0][0x3c0] ;  /* 0x0000f000ff067b82 */ /* 0x000ea20000000a00 */
[----:B-1----:R-:W3:Y:S04]  /*46ea0*/  LDG.E.64 R14, desc[UR12][R14.64+0x40] ;  /* 0x0000400c0e0e7981 */ /* 0x002ee8000c1e1b00 */
[----:B--2---:R-:W2:Y:S04]  /*46eb0*/  LDG.E.64 R10, desc[UR12][R6.64+0xd8] ;  /* 0x0000d80c060a7981 */ /* 0x004ea8000c1e1b00 */
[----:B------:R-:W2:Y:S01]  /*46ec0*/  LDG.E.64 R4, desc[UR12][R6.64+0xe8] ;  /* 0x0000e80c06047981 */ /* 0x000ea2000c1e1b00 */
[----:B------:R-:W-:Y:S01]  /*46ed0*/  IMAD.MOV.U32 R3, RZ, RZ, R39 ;  /* 0x000000ffff037224 */ /* 0x000fe200078e0027 */
[----:B------:R-:W-:Y:S05]  /*46ee0*/  BSSY.RECONVERGENT B2, `(.L_x_824) ;  /* 0x000002f000027945 */ /* 0x000fea0003800200 */
[----:B------:R-:W2:Y:S01]  /*46ef0*/  I2F.F64.S64 R2, R2 ;  /* 0x0000000200027312 */ /* 0x000ea20000301c00 */
[----:B---3--:R-:W-:-:S04]  /*46f00*/  LOP3.LUT R38, R13, R15, RZ, 0xfc, !PT ;  /* 0x0000000f0d267212 */ /* 0x008fc800078efcff */
        /* <DEDUP_REMOVED lines=27> */
.L_x_825:
[----:B------:R-:W-:Y:S01]  /*470c0*/  IMAD.MOV.U32 R6, RZ, RZ, R12 ;  /* 0x000000ffff067224 */ /* 0x000fe200078e000c */
[----:B------:R-:W-:Y:S01]  /*470d0*/  MOV R5, R13 ;  /* 0x0000000d00057202 */ /* 0x000fe20000000f00 */
[----:B------:R-:W-:Y:S01]  /*470e0*/  IMAD.MOV.U32 R4, RZ, RZ, R14 ;  /* 0x000000ffff047224 */ /* 0x000fe200078e000e */
[----:B------:R-:W-:Y:S02]  /*470f0*/  MOV R3, R15 ;  /* 0x0000000f00037202 */ /* 0x000fe40000000f00 */
[----:B------:R-:W-:-:S07]  /*47100*/  MOV R2, 0x47120 ;  /* 0x0004712000027802 */ /* 0x000fce0000000f00 */
[----:B0---4-:R-:W-:Y:S05]  /*47110*/  CALL.REL.NOINC `($__internal_0_$__cuda_sm20_div_s64) ;  /* 0x0000041400207944 */ /* 0x011fea0003c00000 */
[----:B------:R-:W-:Y:S02]  /*47120*/  IADD3 R5, P0, PT, RZ, -R4, RZ ;  /* 0x80000004ff057210 */ /* 0x000fe40007f1e0ff */
[----:B------:R-:W-:-:S03]  /*47130*/  MOV R6, R12 ;  /* 0x0000000c00067202 */ /* 0x000fc60000000f00 */
[----:B------:R-:W-:-:S04]  /*47140*/  IMAD.X R7, RZ, RZ, ~R3, P0 ;  /* 0x000000ffff077224 */ /* 0x000fc800000e0e03 */
[----:B------:R-:W-:Y:S02]  /*47150*/  IMAD R2, R7, R14, RZ ;  /* 0x0000000e07027224 */ /* 0x000fe400078e02ff */
[----:B------:R-:W-:Y:S02]  /*47160*/  IMAD.MOV.U32 R7, RZ, RZ, R13 ;  /* 0x000000ffff077224 */ /* 0x000fe400078e000d */
[-C--:B------:R-:W-:Y:S02]  /*47170*/  IMAD R15, R15, R5.reuse, R2 ;  /* 0x000000050f0f7224 */ /* 0x080fe400078e0202 */
[----:B------:R-:W-:Y:S01]  /*47180*/  IMAD.WIDE.U32 R6, R14, R5, R6 ;  /* 0x000000050e067225 */ /* 0x000fe200078e0006 */
[----:B------:R-:W-:-:S03]  /*47190*/  MOV R14, R4 ;  /* 0x00000004000e7202 */ /* 0x000fc60000000f00 */
[----:B------:R-:W-:Y:S01]  /*471a0*/  IMAD.IADD R41, R7, 0x1, R15 ;  /* 0x0000000107297824 */ /* 0x000fe200078e020f */
[----:B------:R-:W-:Y:S01]  /*471b0*/  MOV R2, R6 ;  /* 0x0000000600027202 */ /* 0x000fe20000000f00 */
[----:B------:R-:W-:-:S07]  /*471c0*/  IMAD.MOV.U32 R15, RZ, RZ, R3 ;  /* 0x000000ffff0f7224 */ /* 0x000fce00078e0003 */
.L_x_826:
[----:B------:R-:W-:Y:S05]  /*471d0*/  BSYNC.RECONVERGENT B2 ;  /* 0x0000000000027941 */ /* 0x000fea0003800200 */
.L_x_824:
[----:B------:R-:W1:Y:S08]  /*471e0*/  LDC.64 R38, c[0x0][0x3b0] ;  /* 0x0000ec00ff267b82 */ /* 0x000e700000000a00 */
[----:B------:R-:W2:Y:S01]  /*471f0*/  LDC.64 R6, c[0x0][0x3c0] ;  /* 0x0000f000ff067b82 */ /* 0x000ea20000000a00 */
[----:B-1----:R-:W3:Y:S04]  /*47200*/  LDG.E.64 R38, desc[UR12][R38.64+0x38] ;  /* 0x0000380c26267981 */ /* 0x002ee8000c1e1b00 */
[----:B--2---:R-:W2:Y:S04]  /*47210*/  LDG.E.64 R12, desc[UR12][R6.64+0xc0] ;  /* 0x0000c00c060c7981 */ /* 0x004ea8000c1e1b00 */
[----:B------:R-:W2:Y:S01]  /*47220*/  LDG.E.64 R4, desc[UR12][R6.64+0xd0] ;  /* 0x0000d00c06047981 */ /* 0x000ea2000c1e1b00 */
[----:B------:R-:W-:Y:S01]  /*47230*/  MOV R3, R41 ;  /* 0x0000002900037202 */ /* 0x000fe20000000f00 */
[----:B------:R-:W-:Y:S05]  /*47240*/  BSSY.RECONVERGENT B2, `(.L_x_827) ;  /* 0x000002f000027945 */ /* 0x000fea0003800200 */
[----:B------:R-:W2:Y:S01]  /*47250*/  I2F.F64.S64 R2, R2 ;  /* 0x0000000200027312 */ /* 0x000ea20000301c00 */
[----:B---3--:R-:W-:-:S04]  /*47260*/  LOP3.LUT R40, R15, R39, RZ, 0xfc, !PT ;  /* 0x000000270f287212 */ /* 0x008fc800078efcff */
        /* <DEDUP_REMOVED lines=27> */
.L_x_828:
[----:B------:R-:W-:Y:S01]  /*47420*/  MOV R6, R14 ;  /* 0x0000000e00067202 */ /* 0x000fe20000000f00 */
[----:B------:R-:W-:Y:S01]  /*47430*/  IMAD.MOV.U32 R5, RZ, RZ, R15 ;  /* 0x000000ffff057224 */ /* 0x000fe200078e000f */
[----:B------:R-:W-:Y:S01]  /*47440*/  MOV R4, R38 ;  /* 0x0000002600047202 */ /* 0x000fe20000000f00 */
[----:B------:R-:W-:Y:S01]  /*47450*/  IMAD.MOV.U32 R3, RZ, RZ, R39 ;  /* 0x000000ffff037224 */ /* 0x000fe200078e0027 */
[----:B------:R-:W-:-:S07]  /*47460*/  MOV R2, 0x47480 ;  /* 0x0004748000027802 */ /* 0x000fce0000000f00 */
[----:B0---4-:R-:W-:Y:S05]  /*47470*/  CALL.REL.NOINC `($__internal_0_$__cuda_sm20_div_s64) ;  /* 0x0000041000487944 */ /* 0x011fea0003c00000 */
[----:B------:R-:W-:Y:S01]  /*47480*/  IADD3 R5, P0, PT, RZ, -R4, RZ ;  /* 0x80000004ff057210 */ /* 0x000fe20007f1e0ff */
[----:B------:R-:W-:-:S03]  /*47490*/  IMAD.MOV.U32 R6, RZ, RZ, R14 ;  /* 0x000000ffff067224 */ /* 0x000fc600078e000e */
[----:B------:R-:W-:-:S05]  /*474a0*/  IADD3.X R7, PT, PT, RZ, ~R3, RZ, P0, !PT ;  /* 0x80000003ff077210 */ /* 0x000fca00007fe4ff */
[----:B------:R-:W-:Y:S01]  /*474b0*/  IMAD R2, R7, R38, RZ ;  /* 0x0000002607027224 */ /* 0x000fe200078e02ff */
[----:B------:R-:W-:-:S03]  /*474c0*/  MOV R7, R15 ;  /* 0x0000000f00077202 */ /* 0x000fc60000000f00 */
[-C--:B------:R-:W-:Y:S02]  /*474d0*/  IMAD R39, R39, R5.reuse, R2 ;  /* 0x0000000527277224 */ /* 0x080fe400078e0202 */
[----:B------:R-:W-:-:S04]  /*474e0*/  IMAD.WIDE.U32 R6, R38, R5, R6 ;  /* 0x0000000526067225 */ /* 0x000fc800078e0006 */
[----:B------:R-:W-:Y:S01]  /*474f0*/  IMAD.MOV.U32 R2, RZ, RZ, R6 ;  /* 0x000000ffff027224 */ /* 0x000fe200078e0006 */
[----:B------:R-:W-:Y:S01]  /*47500*/  IADD3 R43, PT, PT, R7, R39, RZ ;  /* 0x00000027072b7210 */ /* 0x000fe20007ffe0ff */
[----:B------:R-:W-:Y:S01]  /*47510*/  IMAD.MOV.U32 R38, RZ, RZ, R4 ;  /* 0x000000ffff267224 */ /* 0x000fe200078e0004 */
[----:B------:R-:W-:-:S07]  /*47520*/  MOV R39, R3 ;  /* 0x0000000300277202 */ /* 0x000fce0000000f00 */
.L_x_829:
[----:B------:R-:W-:Y:S05]  /*47530*/  BSYNC.RECONVERGENT B2 ;  /* 0x0000000000027941 */ /* 0x000fea0003800200 */
.L_x_827:
        /* <DEDUP_REMOVED lines=36> */
.L_x_831:
        /* <DEDUP_REMOVED lines=17> */
.L_x_832:
[----:B------:R-:W-:Y:S05]  /*47890*/  BSYNC.RECONVERGENT B2 ;  /* 0x0000000000027941 */ /* 0x000fea0003800200 */
.L_x_830:
        /* <DEDUP_REMOVED lines=36> */
.L_x_834:
        /* <DEDUP_REMOVED lines=17> */
.L_x_835:
[----:B------:R-:W-:Y:S05]  /*47bf0*/  BSYNC.RECONVERGENT B2 ;  /* 0x0000000000027941 */ /* 0x000fea0003800200 */
.L_x_833:
        /* <DEDUP_REMOVED lines=36> */
.L_x_837:
        /* <DEDUP_REMOVED lines=17> */
.L_x_838:
[----:B------:R-:W-:Y:S05]  /*47f50*/  BSYNC.RECONVERGENT B2 ;  /* 0x0000000000027941 */ /* 0x000fea0003800200 */
.L_x_836:
        /* <DEDUP_REMOVED lines=36> */
.L_x_840:
        /* <DEDUP_REMOVED lines=17> */
.L_x_841:
[----:B------:R-:W-:Y:S05]  /*482b0*/  BSYNC.RECONVERGENT B2 ;  /* 0x0000000000027941 */ /* 0x000fea0003800200 */
.L_x_839:
        /* <DEDUP_REMOVED lines=36> */
.L_x_843:
        /* <DEDUP_REMOVED lines=17> */
.L_x_844:
[----:B------:R-:W-:Y:S05]  /*48610*/  BSYNC.RECONVERGENT B2 ;  /* 0x0000000000027941 */ /* 0x000fea0003800200 */
.L_x_842:
        /* <DEDUP_REMOVED lines=31> */
[----:B------:R-:W-:Y:S02]  /*48810*/  IADD3 R5, PT, PT, -R3, RZ, RZ ;  /* 0x000000ff03057210 */ /* 0x000fe40007ffe1ff */
[----:B------:R-:W-:-:S03]  /*48820*/  MOV R4, R3 ;  /* 0x0000000300047202 */ /* 0x000fc60000000f00 */
[----:B------:R-:W-:Y:S02]  /*48830*/  IMAD R2, R50, R5, R48 ;  /* 0x0000000532027224 */ /* 0x000fe400078e0230 */
[----:B------:R-:W-:Y:S01]  /*48840*/  IMAD.MOV.U32 R5, RZ, RZ, RZ ;  /* 0x000000ffff057224 */ /* 0x000fe200078e00ff */
[----:B------:R-:W-:Y:S06]  /*48850*/  BRA `(.L_x_847) ;  /* 0x0000000000407947 */ /* 0x000fec0003800000 */
.L_x_846:
        /* <DEDUP_REMOVED lines=15> */
[----:B------:R-:W-:-:S07]  /*48950*/  IMAD.MOV.U32 R5, RZ, RZ, R3 ;  /* 0x000000ffff057224 */ /* 0x000fce00078e0003 */
.L_x_847:
[----:B------:R-:W-:Y:S05]  /*48960*/  BSYNC.RECONVERGENT B2 ;  /* 0x0000000000027941 */ /* 0x000fea0003800200 */
.L_x_845:
        /* <DEDUP_REMOVED lines=31> */
.L_x_849:
[----:B------:R-:W-:Y:S01]  /*48b60*/  MOV R3, R5 ;  /* 0x0000000500037202 */ /* 0x000fe20000000f00 */
[----:B------:R-:W-:Y:S01]  /*48b70*/  IMAD.MOV.U32 R6, RZ, RZ, R56 ;  /* 0x000000ffff067224 */ /* 0x000fe200078e0038 */
[----:B------:R-:W-:Y:S02]  /*48b80*/  MOV R5, R57 ;  /* 0x0000003900057202 */ /* 0x000fe40000000f00 */
[----:B------:R-:W-:-:S07]  /*48b90*/  MOV R2, 0x48bb0 ;  /* 0x00048bb000027802 */ /* 0x000fce0000000f00 */
[----:B0---4-:R-:W-:Y:S05]  /*48ba0*/  CALL.REL.NOINC `($__internal_1_$__cuda_sm20_rem_s64) ;  /* 0x000003fc00cc7944 */ /* 0x011fea0003c00000 */
[----:B------:R-:W-:Y:S01]  /*48bb0*/  IMAD.MOV.U32 R52, RZ, RZ, R4 ;  /* 0x000000ffff347224 */ /* 0x000fe200078e0004 */
[----:B------:R-:W-:-:S07]  /*48bc0*/  MOV R53, R3 ;  /* 0x0000000300357202 */ /* 0x000fce0000000f00 */
.L_x_850:
[----:B------:R-:W-:Y:S05]  /*48bd0*/  BSYNC.RECONVERGENT B2 ;  /* 0x0000000000027941 */ /* 0x000fea0003800200 */
.L_x_848:
[----:B------:R-:W1:Y:S08]  /*48be0*/  LDC.64 R4, c[0x0][0x3c0] ;  /* 0x0000f000ff047b82 */ /* 0x000e700000000a00 */
[----:B------:R-:W2:Y:S01]  /*48bf0*/  LDC.64 R2, c[0x0][0x3b8] ;  /* 0x0000ee00ff027b82 */ /* 0x000ea20000000a00 */
[----:B-1----:R-:W3:Y:S04]  /*48c00*/  LDG.E.64 R132, desc[UR12][R4.64] ;  /* 0x0000000c04847981 */ /* 0x002ee8000c1e1b00 */
[----:B------:R-:W3:Y:S04]  /*48c10*/  LDG.E.64 R94, desc[UR12][R4.64+0x10] ;  /* 0x0000100c045e7981 */ /* 0x000ee8000c1e1b00 */
[----:B--2---:R-:W2:Y:S04]  /*48c20*/  LDG.E.64 R104, desc[UR12][R2.64+0x60] ;  /* 0x0000600c02687981 */ /* 0x004ea8000c1e1b00 */
[----:B------:R-:W5:Y:S04]  /*48c30*/  LDG.E.64 R96, desc[UR12][R2.64] ;  /* 0x0000000c02607981 */ /* 0x000f68000c1e1b00 */
        /* <DEDUP_REMOVED lines=28> */
[----:B------:R1:W3:Y:S03]  /*48e00*/  I2F.F64.S64 R78, R52 ;  /* 0x00000034004e7312 */ /* 0x0002e60000301c00 */
        /* <DEDUP_REMOVED lines=8> */
[----:B-1----:R-:W4:Y:S04]  /*48e90*/  LDG.E.64 R52, desc[UR12][R2.64+0x318] ;  /* 0x0003180c02347981 */ /* 0x002f28000c1e1b00 */
        /* <DEDUP_REMOVED lines=13> */
[----:B---3--:R-:W-:-:S08]  /*48f70*/  DFMA R132, R78, R94, R132 ;  /* 0x0000005e4e84722b */ /* 0x008fd00000000084 */
[C---:B--2---:R-:W-:Y:S02]  /*48f80*/  DFMA R94, R132.reuse, R104, RZ ;  /* 0x00000068845e722b */ /* 0x044fe400000000ff */
[C---:B-----5:R-:W-:Y:S01]  /*48f90*/  DFMA R78, R132.reuse, R96, RZ ;  /* 0x00000060844e722b */ /* 0x060fe200000000ff */
[----:B------:R-:W2:Y:S01]  /*48fa0*/  LDG.E.64 R104, desc[UR12][R2.64+0x200] ;  /* 0x0002000c02687981 */ /* 0x000ea2000c1e1b00 */
[----:B----4-:R-:W-:-:S03]  /*48fb0*/  DFMA R130, R132, R130, RZ ;  /* 0x000000828482722b */ /* 0x010fc600000000ff */
[----:B------:R-:W3:Y:S01]  /*48fc0*/  LDG.E.64 R96, desc[UR12][R2.64+0x260] ;  /* 0x0002600c02607981 */ /* 0x000ee2000c1e1b00 */
[----:B------:R-:W-:-:S03]  /*48fd0*/  DFMA R80, R48, R80, R94 ;  /* 0x000000503050722b */ /* 0x000fc6000000005e */
[----:B------:R-:W4:Y:S01]  /*48fe0*/  LDG.E.64 R94, desc[UR12][R2.64+0x2c0] ;  /* 0x0002c00c025e7981 */ /* 0x000f22000c1e1b00 */
[C---:B------:R-:W-:Y:S02]  /*48ff0*/  DFMA R126, R132.reuse, R126, RZ ;  /* 0x0000007e847e722b */ /* 0x040fe400000000ff */
[C---:B------:R-:W-:Y:S02]  /*49000*/  DFMA R122, R132.reuse, R122, RZ ;  /* 0x0000007a847a722b */ /* 0x040fe400000000ff */
[----:B------:R-:W-:Y:S02]  /*49010*/  DFMA R120, R132, R120, RZ ;  /* 0x000000788478722b */ /* 0x000fe400000000ff */
[C---:B------:R-:W-:Y:S01]  /*49020*/  DFMA R74, R48.reuse, R74, R130 ;  /* 0x0000004a304a722b */ /* 0x040fe20000000082 */
[----:B------:R-:W5:Y:S01]  /*49030*/  LDG.E.64 R130, desc[UR12][R2.64+0x28] ;  /* 0x0000280c02827981 */ /* 0x000f62000c1e1b00 */
[----:B------:R-:W-:-:S03]  /*49040*/  DFMA R78, R48, R128, R78 ;  /* 0x00000080304e722b */ /* 0x000fc6000000004e */
[----:B------:R-:W5:Y:S01]  /*49050*/  LDG.E.64 R128, desc[UR12][R2.64+0x88] ;  /* 0x0000880c02807981 */ /* 0x000f62000c1e1b00 */
[----:B------:R-:W-:-:S03]  /*49060*/  DFMA R76, R48, R76, R126 ;  /* 0x0000004c304c722b */ /* 0x000fc6000000007e */
[----:B------:R-:W5:Y:S01]  /*49070*/  LDG.E.64 R126, desc[UR12][R2.64+0xe8] ;  /* 0x0000e80c027e7981 */ /* 0x000f62000c1e1b00 */
[----:B------:R-:W-:-:S03]  /*49080*/  DFMA R148, R132, R118, RZ ;  /* 0x000000768494722b */ /* 0x000fc600000000ff */
[----:B------:R-:W5:Y:S01]  /*49090*/  LDG.E.64 R118, desc[UR12][R2.64+0x208] ;  /* 0x0002080c02767981 */ /* 0x000f62000c1e1b00 */
[----:B------:R-:W-:-:S03]  /*490a0*/  DFMA R4, R48, R4, R122 ;  /* 0x000000043004722b */ /* 0x000fc6000000007a */
[----:B------:R-:W5:Y:S01]  /*490b0*/  LDG.E.64 R122, desc[UR12][R2.64+0x148] ;  /* 0x0001480c027a7981 */ /* 0x000f62000c1e1b00 */
[----:B------:R-:W-:-:S03]  /*490c0*/  DFMA R66, R48, R66, R120 ;  /* 0x000000423042722b */ /* 0x000fc60000000078 */
[----:B------:R-:W5:Y:S01]  /*490d0*/  LDG.E.64 R120, desc[UR12][R2.64+0x1a8] ;  /* 0x0001a80c02787981 */ /* 0x000f62000c1e1b00 */
[----:B------:R-:W-:-:S03]  /*490e0*/  DFMA R146, R132, R116, RZ ;  /* 0x000000748492722b */ /* 0x000fc600000000ff */
        /* <DEDUP_REMOVED lines=29> */
[----:B------:R-:W-:Y:S01]  /*492c0*/  DFMA R48, R46, R138, R48 ;  /* 0x0000008a2e30722b */ /* 0x000fe20000000030 */
        /* <DEDUP_REMOVED lines=10> */
[C---:B------:R-:W-:Y:S02]  /*49370*/  DFMA R58, R44.reuse, R82, R66 ;  /* 0x000000522c3a722b */ /* 0x040fe40000000042 */
[C---:B------:R-:W-:Y:S02]  /*49380*/  DFMA R56, R44.reuse, R56, R70 ;  /* 0x000000382c38722b */ /* 0x040fe40000000046 */
[C---:B------:R-:W-:Y:S02]  /*49390*/  DFMA R54, R44.reuse, R54, R64 ;  /* 0x000000362c36722b */ /* 0x040fe40000000040 */
[C---:B------:R-:W-:Y:S02]  /*493a0*/  DFMA R52, R44.reuse, R52, R6 ;  /* 0x000000342c34722b */ /* 0x040fe40000000006 */
[----:B------:R-:W-:Y:S01]  /*493b0*/  DFMA R112, R44, R112, R48 ;  /* 0x000000702c70722b */ /* 0x000fe20000000030 */
[----:B------:R-:W5:Y:S04]  /*493c0*/  LDG.E.64 R6, desc[UR12][R2.64+0x2d0] ;  /* 0x0002d00c02067981 */ /* 0x000f68000c1e1b00 */
[----:B------:R-:W5:Y:S04]  /*493d0*/  LDG.E.64 R44, desc[UR12][R2.64+0x330] ;  /* 0x0003300c022c7981 */ /* 0x000f68000c1e1b00 */
[----:B------:R-:W5:Y:S01]  /*493e0*/  LDG.E.64 R48, desc[UR12][R2.64+0x390] ;  /* 0x0003900c02307981 */ /* 0x000f62000c1e1b00 */
[----:B------:R-:W1:Y:S01]  /*493f0*/  LDC.64 R4, c[0x0][0x3a8] ;  /* 0x0000ea00ff047b82 */ /* 0x000e620000000a00 */
[----:B------:R-:W-:-:S02]  /*49400*/  DFMA R108, R42, R108, R62 ;  /* 0x0000006c2a6c722b */ /* 0x000fc4000000003e */
[----:B------:R-:W5:Y:S04]  /*49410*/  LDG.E.64 R64, desc[UR12][R2.64+0x3a0] ;  /* 0x0003a00c02407981 */ /* 0x000f68000c1e1b00 */
[----:B------:R-:W5:Y:S01]  /*49420*/  LDG.E.64 R62, desc[UR12][R2.64+0x348] ;  /* 0x0003480c023e7981 */ /* 0x000f62000c1e1b00 */
[C---:B------:R-:W-:Y:S02]  /*49430*/  DFMA R106, R42.reuse, R106, R90 ;  /* 0x0000006a2a6a722b */ /* 0x040fe4000000005a */
[C---:B------:R-:W-:Y:S01]  /*49440*/  DFMA R136, R42.reuse, R136, R52 ;  /* 0x000000882a88722b */ /* 0x040fe20000000034 */
        /* <DEDUP_REMOVED lines=12> */
[----:B-1----:R-:W5:Y:S01]  /*49510*/  LDG.E.64 R140, desc[UR12][R4.64+0x30] ;  /* 0x0000300c048c7981 */ /* 0x002f62000c1e1b00 */
[----:B------:R-:W-:-:S03]  /*49520*/  DFMA R154, R40, R154, R134 ;  /* 0x0000009a289a722b */ /* 0x000fc60000000086 */
[----:B------:R-:W5:Y:S04]  /*49530*/  LDG.E.64 R70, desc[UR12][R2.64+0xa0] ;  /* 0x0000a00c02467981 */ /* 0x000f68000c1e1b00 */
[----:B------:R-:W5:Y:S04]  /*49540*/  LDG.E.64 R134, desc[UR12][R4.64+0x28] ;  /* 0x0000280c04867981 */ /* 0x000f68000c1e1b00 */
[----:B------:R-:W5:Y:S01]  /*49550*/  LDG.E.64 R72, desc[UR12][R2.64+0x40] ;  /* 0x0000400c02487981 */ /* 0x000f62000c1e1b00 */
[----:B---3--:R-:W-:-:S03]  /*49560*/  DFMA R96, R42, R96, R56 ;  /* 0x000000602a60722b */ /* 0x008fc60000000038 */
[----:B------:R-:W3:Y:S01]  /*49570*/  LDG.E.64 R56, desc[UR12][R2.64+0x2e0] ;  /* 0x0002e00c02387981 */ /* 0x000ee2000c1e1b00 */
[----:B----4-:R-:W-:-:S03]  /*49580*/  DFMA R94, R42, R94, R54 ;  /* 0x0000005e2a5e722b */ /* 0x010fc60000000036 */
[----:B------:R-:W4:Y:S01]  /*49590*/  LDG.E.64 R54, desc[UR12][R2.64+0x3a8] ;  /* 0x0003a80c02367981 */ /* 0x000f22000c1e1b00 */
[----:B--2---:R-:W-:-:S03]  /*495a0*/  DFMA R104, R42, R104, R58 ;  /* 0x000000682a68722b */ /* 0x004fc6000000003a */
[----:B------:R-:W2:Y:S01]  /*495b0*/  LDG.E.64 R58, desc[UR12][R2.64+0x220] ;  /* 0x0002200c023a7981 */ /* 0x000ea2000c1e1b00 */
        /* <DEDUP_REMOVED lines=39> */
[----:B------:R-:W-:Y:S02]  /*49830*/  DFMA R42, R14, R86, R42 ;  /* 0x000000560e2a722b */ /* 0x000fe4000000002a */
[----:B------:R-:W-:Y:S02]  /*49840*/  DFMA R6, R38, R6, R92 ;  /* 0x000000062606722b */ /* 0x000fe4000000005c */
[----:B------:R-:W-:-:S04]  /*49850*/  DFMA R48, R14, R76, R48 ;  /* 0x0000004c0e30722b */ /* 0x000fc80000000030 */
[----:B------:R-:W-:Y:S02]  /*49860*/  DFMA R42, R12, R74, R42 ;  /* 0x0000004a0c2a722b */ /* 0x000fe4000000002a */
[----:B------:R-:W-:Y:S02]  /*49870*/  DFMA R6, R14, R78, R6 ;  /* 0x0000004e0e06722b */ /* 0x000fe40000000006 */
[----:B------:R-:W-:-:S04]  /*49880*/  DFMA R48, R12, R64, R48 ;  /* 0x000000400c30722b */ /* 0x000fc80000000030 */
[----:B------:R-:W-:Y:S02]  /*49890*/  DFMA R42, R10, R62, R42 ;  /* 0x0000003e0a2a722b */ /* 0x000fe4000000002a */
[----:B------:R-:W-:Y:S02]  /*498a0*/  DFMA R82, R14, R82, R156 ;  /* 0x000000520e52722b */ /* 0x000fe4000000009c */
[----:B------:R-:W-:-:S04]  /*498b0*/  DFMA R80, R12, R114, R80 ;  /* 0x000000720c50722b */ /* 0x000fc80000000050 */
[----:B------:R-:W-:Y:S02]  /*498c0*/  DADD R42, R42, -R52 ;  /* 0x000000002a2a7229 */ /* 0x000fe40000000834 */
[C---:B------:R-:W-:Y:S02]  /*498d0*/  DFMA R84, R14.reuse, R84, R146 ;  /* 0x000000540e54722b */ /* 0x040fe40000000092 */
[C---:B------:R-:W-:Y:S02]  /*498e0*/  DFMA R88, R14.reuse, R88, R132 ;  /* 0x000000580e58722b */ /* 0x040fe40000000084 */
[----:B------:R-:W-:-:S04]  /*498f0*/  DFMA R90, R14, R90, R124 ;  /* 0x0000005a0e5a722b */ /* 0x000fc8000000007c */
[C---:B------:R-:W-:Y:S02]  /*49900*/  DFMA R60, R12.reuse, R60, R84 ;  /* 0x0000003c0c3c722b */ /* 0x040fe40000000054 */
[----:B------:R-:W-:Y:S02]  /*49910*/  DFMA R66, R12, R66, R88 ;  /* 0x000000420c42722b */ /* 0x000fe40000000058 */
[----:B------:R-:W-:Y:S02]  /*49920*/  DFMA R50, R14, R50, R152 ;  /* 0x000000320e32722b */ /* 0x000fe40000000098 */
[----:B------:R-:W-:Y:S02]  /*49930*/  DFMA R68, R12, R68, R90 ;  /* 0x000000440c44722b */ /* 0x000fe4000000005a */
[----:B------:R-:W-:Y:S02]  /*49940*/  DFMA R46, R14, R46, R150 ;  /* 0x0000002e0e2e722b */ /* 0x000fe40000000096 */
[----:B------:R-:W-:-:S02]  /*49950*/  DFMA R66, R10, R144, R66 ;  /* 0x000000900a42722b */ /* 0x000fc40000000042 */
[----:B------:R-:W-:Y:S02]  /*49960*/  DFMA R50, R12, R70, R50 ;  /* 0x000000460c32722b */ /* 0x000fe40000000032 */
[----:B------:R-:W-:Y:S02]  /*49970*/  DFMA R68, R10, R138, R68 ;  /* 0x0000008a0a44722b */ /* 0x000fe40000000044 */
[C---:B------:R-:W-:Y:S02]  /*49980*/  DFMA R46, R12.reuse, R72, R46 ;  /* 0x000000480c2e722b */ /* 0x040fe4000000002e */
[----:B---3--:R-:W-:Y:S02]  /*49990*/  DFMA R6, R12, R56, R6 ;  /* 0x000000380c06722b */ /* 0x008fe40000000006 */
[----:B----4-:R-:W-:-:S06]  /*499a0*/  DFMA R48, R10, R54, R48 ;  /* 0x000000360a30722b */ /* 0x010fcc0000000030 */
[----:B------:R-:W-:Y:S02]  /*499b0*/  DFMA R6, R10, R112, R6 ;  /* 0x000000700a06722b */ /* 0x000fe40000000006 */
[----:B--2---:R-:W-:Y:S02]  /*499c0*/  DFMA R58, R12, R58, R82 ;  /* 0x0000003a0c3a722b */ /* 0x004fe40000000052 */
[----:B-----5:R-:W-:Y:S02]  /*499d0*/  DADD R48, R48, -R108 ;  /* 0x0000000030307229 */ /* 0x020fe4000000086c */
[----:B------:R-:W-:Y:S02]  /*499e0*/  DSETP.GEU.AND P0, PT, |R42|, R106, PT ;  /* 0x0000006a2a00722a */ /* 0x000fe40003f0e200 */
[C---:B------:R-:W-:Y:S02]  /*499f0*/  DFMA R80, R10.reuse, R110, R80 ;  /* 0x0000006e0a50722b */ /* 0x040fe40000000050 */
[----:B------:R-:W-:-:S02]  /*49a00*/  DFMA R58, R10, R104, R58 ;  /* 0x000000680a3a722b */ /* 0x000fc4000000003a */
[----:B------:R-:W-:Y:S02]  /*49a10*/  DADD R6, R6, -R102 ;  /* 0x0000000006067229 */ /* 0x000fe40000000866 */
[----:B------:R-:W-:Y:S02]  /*49a20*/  DSETP.LT.AND P0, PT, |R48|, R100, !P0 ;  /* 0x000000643000722a */ /* 0x000fe40004701200 */
[----:B------:R-:W-:Y:S02]  /*49a30*/  DADD R80, R80, -R96 ;  /* 0x0000000050507229 */ /* 0x000fe40000000860 */
[----:B------:R-:W-:Y:S02]  /*49a40*/  DADD R58, R58, -R142 ;  /* 0x000000003a3a7229 */ /* 0x000fe4000000088e */
[----:B------:R-:W-:Y:S02]  /*49a50*/  DSETP.LT.AND P0, PT, |R6|, R94, P0 ;  /* 0x0000005e0600722a */ /* 0x000fe40000701200 */
[----:B------:R-:W-:-:S04]  /*49a60*/  DFMA R60, R10, R98, R60 ;  /* 0x000000620a3c722b */ /* 0x000fc8000000003c */
[----:B------:R-:W-:-:S04]  /*49a70*/  DSETP.LT.AND P0, PT, |R80|, R140, P0 ;  /* 0x0000008c5000722a */ /* 0x000fc80000701200 */
[----:B------:R-:W-:Y:S02]  /*49a80*/  DADD R60, R60, -R136 ;  /* 0x000000003c3c7229 */ /* 0x000fe40000000888 */
        /* <DEDUP_REMOVED lines=13> */
.L_x_820:
[----:B------:R-:W-:Y:S05]  /*49b60*/  BSYNC.RECONVERGENT B1 ;  /* 0x0000000000017941 */ /* 0x000fea0003800200 */
.L_x_819:
        /* <DEDUP_REMOVED lines=8> */
[----:B-1----:R-:W4:Y:S01]  /*49bf0*/  LDG.E.64 R10, desc[UR12][R10.64+0x48] ;  /* 0x0000480c0a0a7981 */ /* 0x002f22000c1e1b00 */
[----:B------:R-:W-:Y:S01]  /*49c00*/  BSSY.RECONVERGENT B2, `(.L_x_853) ;  /* 0x000002a000027945 */ /* 0x000fe20003800200 */
[----:B----4-:R-:W-:-:S04]  /*49c10*/  LOP3.LUT R2, R23, R11, RZ, 0xfc, !PT ;  /* 0x0000000b17027212 */ /* 0x010fc800078efcff */
        /* <DEDUP_REMOVED lines=25> */
.L_x_854:
[----:B------:R-:W-:Y:S01]  /*49db0*/  IMAD.MOV.U32 R6, RZ, RZ, R22 ;  /* 0x000000ffff067224 */ /* 0x000fe200078e0016 */
[----:B------:R-:W-:Y:S01]  /*49dc0*/  MOV R5, R23 ;  /* 0x0000001700057202 */ /* 0x000fe20000000f00 */
[----:B------:R-:W-:Y:S01]  /*49dd0*/  IMAD.MOV.U32 R4, RZ, RZ, R10 ;  /* 0x000000ffff047224 */ /* 0x000fe200078e000a */
[----:B------:R-:W-:Y:S02]  /*49de0*/  MOV R3, R11 ;  /* 0x0000000b00037202 */ /* 0x000fe40000000f00 */
[----:B------:R-:W-:-:S07]  /*49df0*/  MOV R2, 0x49e10 ;  /* 0x00049e1000027802 */ /* 0x000fce0000000f00 */
[----:B0--3--:R-:W-:Y:S05]  /*49e00*/  CALL.REL.NOINC `($__internal_0_$__cuda_sm20_div_s64) ;  /* 0x000003e400e47944 */ /* 0x009fea0003c00000 */
[-C--:B------:R-:W-:Y:S01]  /*49e10*/  IADD3 R5, P0, PT, RZ, -R4.reuse, RZ ;  /* 0x80000004ff057210 */ /* 0x080fe20007f1e0ff */
[----:B------:R-:W-:Y:S01]  /*49e20*/  IMAD.MOV.U32 R13, RZ, RZ, R3 ;  /* 0x000000ffff0d7224 */ /* 0x000fe200078e0003 */
[----:B------:R-:W-:-:S03]  /*49e30*/  MOV R12, R4 ;  /* 0x00000004000c7202 */ /* 0x000fc60000000f00 */
[----:B------:R-:W-:-:S04]  /*49e40*/  IMAD.X R7, RZ, RZ, ~R3, P0 ;  /* 0x000000ffff077224 */ /* 0x000fc800000e0e03 */
[----:B------:R-:W-:Y:S02]  /*49e50*/  IMAD R2, R7, R10, RZ ;  /* 0x0000000a07027224 */ /* 0x000fe400078e02ff */
[----:B------:R-:W-:-:S04]  /*49e60*/  IMAD.WIDE.U32 R6, R10, R5, R22 ;  /* 0x000000050a067225 */ /* 0x000fc800078e0016 */
[----:B------:R-:W-:Y:S01]  /*49e70*/  IMAD R11, R11, R5, R2 ;  /* 0x000000050b0b7224 */ /* 0x000fe200078e0202 */
[----:B------:R-:W-:-:S03]  /*49e80*/  MOV R2, R6 ;  /* 0x0000000600027202 */ /* 0x000fc60000000f00 */
[----:B------:R-:W-:-:S07]  /*49e90*/  IMAD.IADD R39, R7, 0x1, R11 ;  /* 0x0000000107277824 */ /* 0x000fce00078e020b */
.L_x_855:
[----:B------:R-:W-:Y:S05]  /*49ea0*/  BSYNC.RECONVERGENT B2 ;  /* 0x0000000000027941 */ /* 0x000fea0003800200 */
.L_x_853:
[----:B------:R-:W1:Y:S08]  /*49eb0*/  LDC.64 R14, c[0x0][0x3b0] ;  /* 0x0000ec00ff0e7b82 */ /* 0x000e700000000a00 */
[----:B------:R-:W2:Y:S01]  /*49ec0*/  LDC.64 R6, c[0x0][0x3c0] ;  /* 0x0000f000ff067b82 */ /* 0x000ea20000000a00 */
[----:B-1----:R-:W4:Y:S04]  /*49ed0*/  LDG.E.64 R14, desc[UR12][R14.64+0x40] ;  /* 0x0000400c0e0e7981 */ /* 0x002f28000c1e1b00 */
[----:B--2---:R-:W2:Y:S04]  /*49ee0*/  LDG.E.64 R10, desc[UR12][R6.64+0xd8] ;  /* 0x0000d80c060a7981 */ /* 0x004ea8000c1e1b00 */
[----:B------:R-:W2:Y:S01]  /*49ef0*/  LDG.E.64 R4, desc[UR12][R6.64+0xe8] ;  /* 0x0000e80c06047981 */ /* 0x000ea2000c1e1b00 */
[----:B------:R-:W-:Y:S01]  /*49f00*/  MOV R3, R39 ;  /* 0x0000002700037202 */ /* 0x000fe20000000f00 */
[----:B------:R-:W-:Y:S05]  /*49f10*/  BSSY.RECONVERGENT B2, `(.L_x_856) ;  /* 0x000002f000027945 */ /* 0x000fea0003800200 */
[----:B------:R-:W2:Y:S01]  /*49f20*/  I2F.F64.S64 R2, R2 ;  /* 0x0000000200027312 */ /* 0x000ea20000301c00 */
[----:B----4-:R-:W-:-:S04]  /*49f30*/  LOP3.LUT R38, R13, R15, RZ, 0xfc, !PT ;  /* 0x0000000f0d267212 */ /* 0x010fc800078efcff */
        /* <DEDUP_REMOVED lines=27> */
.L_x_857:
[----:B------:R-:W-:Y:S01]  /*4a0f0*/  MOV R6, R12 ;  /* 0x0000000c00067202 */ /* 0x000fe20000000f00 */
[----:B------:R-:W-:Y:S01]  /*4a100*/  IMAD.MOV.U32 R5, RZ, RZ, R13 ;  /* 0x000000ffff057224 */ /* 0x000fe200078e000d */
[----:B------:R-:W-:Y:S01]  /*4a110*/  MOV R4, R14 ;  /* 0x0000000e00047202 */ /* 0x000fe20000000f00 */
[----:B------:R-:W-:Y:S01]  /*4a120*/  IMAD.MOV.U32 R3, RZ, RZ, R15 ;  /* 0x000000ffff037224 */ /* 0x000fe200078e000f */
[----:B------:R-:W-:-:S07]  /*4a130*/  MOV R2, 0x4a150 ;  /* 0x0004a15000027802 */ /* 0x000fce0000000f00 */
[----:B0--3--:R-:W-:Y:S05]  /*4a140*/  CALL.REL.NOINC `($__internal_0_$__cuda_sm20_div_s64) ;  /* 0x000003e400147944 */ /* 0x009fea0003c00000 */
        /* <DEDUP_REMOVED lines=11> */
.L_x_858:
[----:B------:R-:W-:Y:S05]  /*4a200*/  BSYNC.RECONVERGENT B2 ;  /* 0x0000000000027941 */ /* 0x000fea0003800200 */
.L_x_856:
[----:B------:R-:W1:Y:S08]  /*4a210*/  LDC.64 R38, c[0x0][0x3b0] ;  /* 0x0000ec00ff267b82 */ /* 0x000e700000000a00 */
[----:B------:R-:W2:Y:S01]  /*4a220*/  LDC.64 R6, c[0x0][0x3c0] ;  /* 0x0000f000ff067b82 */ /* 0x000ea20000000a00 */
[----:B-1----:R-:W4:Y:S04]  /*4a230*/  LDG.E.64 R38, desc[UR12][R38.64+0x38] ;  /* 0x0000380c26267981 */ /* 0x002f28000c1e1b00 */
[----:B--2---:R-:W2:Y:S04]  /*4a240*/  LDG.E.64 R12, desc[UR12][R6.64+0xc0] ;  /* 0x0000c00c060c7981 */ /* 0x004ea8000c1e1b00 */
[----:B------:R-:W2:Y:S01]  /*4a250*/  LDG.E.64 R4, desc[UR12][R6.64+0xd0] ;  /* 0x0000d00c06047981 */ /* 0x000ea2000c1e1b00 */
[----:B------:R-:W-:Y:S01]  /*4a260*/  IMAD.MOV.U32 R3, RZ, RZ, R41 ;  /* 0x000000ffff037224 */ /* 0x000fe200078e0029 */
[----:B------:R-:W-:Y:S05]  /*4a270*/  BSSY.RECONVERGENT B2, `(.L_x_859) ;  /* 0x000002f000027945 */ /* 0x000fea0003800200 */
[----:B------:R-:W2:Y:S01]  /*4a280*/  I2F.F64.S64 R2, R2 ;  /* 0x0000000200027312 */ /* 0x000ea20000301c00 */
[----:B----4-:R-:W-:-:S04]  /*4a290*/  LOP3.LUT R40, R15, R39, RZ, 0xfc, !PT ;  /* 0x000000270f287212 */ /* 0x010fc800078efcff */
        /* <DEDUP_REMOVED lines=27> */
.L_x_860:
[----:B------:R-:W-:Y:S01]  /*4a450*/  IMAD.MOV.U32 R6, RZ, RZ, R14 ;  /* 0x000000ffff067224 */ /* 0x000fe200078e000e */
[----:B------:R-:W-:Y:S01]  /*4a460*/  MOV R5, R15 ;  /* 0x0000000f00057202 */ /* 0x000fe20000000f00 */
[----:B------:R-:W-:Y:S01]  /*4a470*/  IMAD.MOV.U32 R4, RZ, RZ, R38 ;  /* 0x000000ffff047224 */ /* 0x000fe200078e0026 */
[----:B------:R-:W-:Y:S02]  /*4a480*/  MOV R3, R39 ;  /* 0x0000002700037202 */ /* 0x000fe40000000f00 */
[----:B------:R-:W-:-:S07]  /*4a490*/  MOV R2, 0x4a4b0 ;  /* 0x0004a4b000027802 */ /* 0x000fce0000000f00 */
[----:B0--3--:R-:W-:Y:S05]  /*4a4a0*/  CALL.REL.NOINC `($__internal_0_$__cuda_sm20_div_s64) ;  /* 0x000003e0003c7944 */ /* 0x009fea0003c00000 */
        /* <DEDUP_REMOVED lines=11> */
.L_x_861:
[----:B------:R-:W-:Y:S05]  /*4a560*/  BSYNC.RECONVERGENT B2 ;  /* 0x0000000000027941 */ /* 0x000fea0003800200 */
.L_x_859:
        /* <DEDUP_REMOVED lines=36> */
.L_x_863:
        /* <DEDUP_REMOVED lines=17> */
.L_x_864:
[----:B------:R-:W-:Y:S05]  /*4a8c0*/  BSYNC.RECONVERGENT B2 ;  /* 0x0000000000027941 */ /* 0x000fea0003800200 */
.L_x_862:
        /* <DEDUP_REMOVED lines=36> */
.L_x_866:
        /* <DEDUP_REMOVED lines=17> */
.L_x_867:
[----:B------:R-:W-:Y:S05]  /*4ac20*/  BSYNC.RECONVERGENT B2 ;  /* 0x0000000000027941 */ /* 0x000fea0003800200 */
.L_x_865:
        /* <DEDUP_REMOVED lines=36> */
.L_x_869:
        /* <DEDUP_REMOVED lines=17> */
.L_x_870:
[----:B------:R-:W-:Y:S05]  /*4af80*/  BSYNC.RECONVERGENT B2 ;  /* 0x0000000000027941 */ /* 0x000fea0003800200 */
.L_x_868:
        /* <DEDUP_REMOVED lines=36> */
.L_x_872:
        /* <DEDUP_REMOVED lines=17> */
.L_x_873:
[----:B------:R-:W-:Y:S05]  /*4b2e0*/  BSYNC.RECONVERGENT B2 ;  /* 0x0000000000027941 */ /* 0x000fea0003800200 */
.L_x_871:
        /* <DEDUP_REMOVED lines=36> */
.L_x_875:
        /* <DEDUP_REMOVED lines=17> */
.L_x_876:
[----:B------:R-:W-:Y:S05]  /*4b640*/  BSYNC.RECONVERGENT B2 ;  /* 0x0000000000027941 */ /* 0x000fea0003800200 */
.L_x_874:
        /* <DEDUP_REMOVED lines=36> */
.L_x_878:
        /* <DEDUP_REMOVED lines=15> */
[----:B------:R-:W-:-:S07]  /*4b980*/  MOV R2, R6 ;  /* 0x0000000600027202 */ /* 0x000fce0000000f00 */
.L_x_879:
[----:B------:R-:W-:Y:S05]  /*4b990*/  BSYNC.RECONVERGENT B2 ;  /* 0x0000000000027941 */ /* 0x000fea0003800200 */
.L_x_877:
        /* <DEDUP_REMOVED lines=31> */
.L_x_881:
[----:B------:R-:W-:Y:S01]  /*4bb90*/  IMAD.MOV.U32 R3, RZ, RZ, R5 ;  /* 0x000000ffff037224 */ /* 0x000fe200078e0005 */
[----:B------:R-:W-:Y:S01]  /*4bba0*/  MOV R6, R56 ;  /* 0x0000003800067202 */ /* 0x000fe20000000f00 */
[----:B------:R-:W-:Y:S01]  /*4bbb0*/  IMAD.MOV.U32 R5, RZ, RZ, R57 ;  /* 0x000000ffff057224 */ /* 0x000fe200078e0039 */
[----:B------:R-:W-:-:S07]  /*4bbc0*/  MOV R2, 0x4bbe0 ;  /* 0x0004bbe000027802 */ /* 0x000fce0000000f00 */
[----:B0--3--:R-:W-:Y:S05]  /*4bbd0*/  CALL.REL.NOINC `($__internal_1_$__cuda_sm20_rem_s64) ;  /* 0x000003cc00c07944 */ /* 0x009fea0003c00000 */
[----:B------:R-:W-:Y:S01]  /*4bbe0*/  MOV R52, R4 ;  /* 0x0000000400347202 */ /* 0x000fe20000000f00 */
[----:B------:R-:W-:-:S07]  /*4bbf0*/  IMAD.MOV.U32 R53, RZ, RZ, R3 ;  /* 0x000000ffff357224 */ /* 0x000fce00078e0003 */
.L_x_882:
[----:B------:R-:W-:Y:S05]  /*4bc00*/  BSYNC.RECONVERGENT B2 ;  /* 0x0000000000027941 */ /* 0x000fea0003800200 */
.L_x_880:
[----:B------:R-:W1:Y:S08]  /*4bc10*/  LDC.64 R4, c[0x0][0x3c0] ;  /* 0x0000f000ff047b82 */ /* 0x000e700000000a00 */
[----:B------:R-:W2:Y:S01]  /*4bc20*/  LDC.64 R2, c[0x0][0x3b8] ;  /* 0x0000ee00ff027b82 */ /* 0x000ea20000000a00 */
[----:B-1----:R-:W4:Y:S04]  /*4bc30*/  LDG.E.64 R90, desc[UR12][R4.64] ;  /* 0x0000000c045a7981 */ /* 0x002f28000c1e1b00 */
[----:B------:R-:W4:Y:S04]  /*4bc40*/  LDG.E.64 R96, desc[UR12][R4.64+0x10] ;  /* 0x0000100c04607981 */ /* 0x000f28000c1e1b00 */
[----:B--2---:R-:W2:Y:S04]  /*4bc50*/  LDG.E.64 R122, desc[UR12][R2.64+0x60] ;  /* 0x0000600c027a7981 */ /* 0x004ea8000c1e1b00 */
[----:B------:R-:W5:Y:S04]  /*4bc60*/  LDG.E.64 R100, desc[UR12][R2.64] ;  /* 0x0000000c02647981 */ /* 0x000f68000c1e1b00 */
        /* <DEDUP_REMOVED lines=18> */
[----:B------:R-:W3:Y:S01]  /*4bd90*/  LDG.E.64 R128, desc[UR12][R2.64+0x368] ;  /* 0x0003680c02807981 */ /* 0x000ee2000c1e1b00 */
[----:B------:R1:W4:Y:S03]  /*4bda0*/  I2F.F64.S64 R92, R52 ;  /* 0x00000034005c7312 */ /* 0x0003260000301c00 */
        /* <DEDUP_REMOVED lines=17> */
[----:B-1----:R-:W3:Y:S04]  /*4bec0*/  LDG.E.64 R52, desc[UR12][R2.64+0x318] ;  /* 0x0003180c02347981 */ /* 0x002ee8000c1e1b00 */
        /* <DEDUP_REMOVED lines=13> */
[----:B----4-:R-:W-:-:S03]  /*4bfa0*/  DFMA R90, R92, R96, R90 ;  /* 0x000000605c5a722b */ /* 0x010fc6000000005a */
[----:B------:R-:W4:Y:S04]  /*4bfb0*/  LDG.E.64 R92, desc[UR12][R2.64+0x260] ;  /* 0x0002600c025c7981 */ /* 0x000f28000c1e1b00 */
[----:B------:R-:W4:Y:S01]  /*4bfc0*/  LDG.E.64 R96, desc[UR12][R2.64+0x1a0] ;  /* 0x0001a00c02607981 */ /* 0x000f22000c1e1b00 */
[C---:B--2---:R-:W-:Y:S02]  /*4bfd0*/  DFMA R122, R90.reuse, R122, RZ ;  /* 0x0000007a5a7a722b */ /* 0x044fe400000000ff */
[----:B-----5:R-:W-:-:S06]  /*4bfe0*/  DFMA R100, R90, R100, RZ ;  /* 0x000000645a64722b */ /* 0x020fcc00000000ff */
[----:B---3--:R-:W-:Y:S02]  /*4bff0*/  DFMA R62, R48, R62, R122 ;  /* 0x0000003e303e722b */ /* 0x008fe4000000007a */
[C---:B------:R-:W-:Y:S02]  /*4c000*/  DFMA R122, R90.reuse, R94, RZ ;  /* 0x0000005e5a7a722b */ /* 0x040fe400000000ff */
[C---:B------:R-:W-:Y:S01]  /*4c010*/  DFMA R124, R90.reuse, R124, RZ ;  /* 0x0000007c5a7c722b */ /* 0x040fe200000000ff */
[----:B------:R-:W2:Y:S01]  /*4c020*/  LDG.E.64 R94, desc[UR12][R2.64+0x320] ;  /* 0x0003200c025e7981 */ /* 0x000ea2000c1e1b00 */
[----:B------:R-:W-:Y:S02]  /*4c030*/  DFMA R118, R90, R118, RZ ;  /* 0x000000765a76722b */ /* 0x000fe400000000ff */
[----:B------:R-:W-:Y:S01]  /*4c040*/  DFMA R120, R48, R120, R100 ;  /* 0x000000783078722b */ /* 0x000fe20000000064 */
[----:B------:R-:W3:Y:S01]  /*4c050*/  LDG.E.64 R100, desc[UR12][R2.64+0x200] ;  /* 0x0002000c02647981 */ /* 0x000ee2000c1e1b00 */
[----:B------:R-:W-:-:S02]  /*4c060*/  DFMA R114, R90, R114, RZ ;  /* 0x000000725a72722b */ /* 0x000fc400000000ff */
[C---:B------:R-:W-:Y:S02]  /*4c070*/  DFMA R72, R48.reuse, R72, R124 ;  /* 0x000000483048722b */ /* 0x040fe4000000007c */
[----:B------:R-:W5:Y:S01]  /*4c080*/  LDG.E.64 R124, desc[UR12][R2.64+0xe8] ;  /* 0x0000e80c027c7981 */ /* 0x000f62000c1e1b00 */
[----:B------:R-:W-:-:S03]  /*4c090*/  DFMA R66, R48, R66, R122 ;  /* 0x000000423042722b */ /* 0x000fc6000000007a */
[----:B------:R-:W5:Y:S01]  /*4c0a0*/  LDG.E.64 R122, desc[UR12][R2.64+0x148] ;  /* 0x0001480c027a7981 */ /* 0x000f62000c1e1b00 */
        /* <DEDUP_REMOVED lines=55> */
[----:B------:R-:W5:Y:S04]  /*4c420*/  LDG.E.64 R50, desc[UR12][R2.64+0xf8] ;  /* 0x0000f80c02327981 */ /* 0x000f68000c1e1b00 */
[----:B------:R-:W5:Y:S01]  /*4c430*/  LDG.E.64 R44, desc[UR12][R2.64+0x2d0] ;  /* 0x0002d00c022c7981 */ /* 0x000f62000c1e1b00 */
[----:B------:R-:W1:Y:S01]  /*4c440*/  LDC.64 R4, c[0x0][0x3a8] ;  /* 0x0000ea00ff047b82 */ /* 0x000e620000000a00 */
[----:B------:R-:W-:-:S02]  /*4c450*/  DFMA R102, R42, R102, R62 ;  /* 0x000000662a66722b */ /* 0x000fc4000000003e */
        /* <DEDUP_REMOVED lines=14> */
[----:B-1----:R-:W5:Y:S04]  /*4c540*/  LDG.E.64 R102, desc[UR12][R4.64+0x40] ;  /* 0x0000400c04667981 */ /* 0x002f68000c1e1b00 */
[----:B------:R-:W5:Y:S01]  /*4c550*/  LDG.E.64 R48, desc[UR12][R2.64+0x98] ;  /* 0x0000980c02307981 */ /* 0x000f62000c1e1b00 */
[----:B------:R-:W-:-:S03]  /*4c560*/  DFMA R152, R40, R152, R132 ;  /* 0x000000982898722b */ /* 0x000fc60000000084 */
[----:B------:R-:W5:Y:S04]  /*4c570*/  LDG.E.64 R68, desc[UR12][R2.64+0x100] ;  /* 0x0001000c02447981 */ /* 0x000f68000c1e1b00 */
[----:B------:R-:W5:Y:S01]  /*4c580*/  LDG.E.64 R138, desc[UR12][R4.64+0x30] ;  /* 0x0000300c048a7981 */ /* 0x000f62000c1e1b00 */
[----:B------:R-:W-:-:S03]  /*4c590*/  DFMA R148, R38, R148, R130 ;  /* 0x000000942694722b */ /* 0x000fc60000000082 */
[----:B------:R-:W5:Y:S04]  /*4c5a0*/  LDG.E.64 R132, desc[UR12][R2.64+0x1d0] ;  /* 0x0001d00c02847981 */ /* 0x000f68000c1e1b00 */
[----:B------:R-:W5:Y:S01]  /*4c5b0*/  LDG.E.64 R130, desc[UR12][R4.64+0x28] ;  /* 0x0000280c04827981 */ /* 0x000f62000c1e1b00 */
[----:B------:R-:W-:-:S03]  /*4c5c0*/  DFMA R150, R38, R150, R126 ;  /* 0x000000962696722b */ /* 0x000fc6000000007e */
[----:B------:R-:W5:Y:S01]  /*4c5d0*/  LDG.E.64 R126, desc[UR12][R2.64+0xa8] ;  /* 0x0000a80c027e7981 */ /* 0x000f62000c1e1b00 */
[----:B----4-:R-:W-:-:S03]  /*4c5e0*/  DFMA R92, R42, R92, R56 ;  /* 0x0000005c2a5c722b */ /* 0x010fc60000000038 */
[----:B------:R-:W4:Y:S01]  /*4c5f0*/  LDG.E.64 R56, desc[UR12][R2.64+0x2e0] ;  /* 0x0002e00c02387981 */ /* 0x000f22000c1e1b00 */
[----:B------:R-:W-:-:S03]  /*4c600*/  DFMA R96, R42, R96, R60 ;  /* 0x000000602a60722b */ /* 0x000fc6000000003c */
[----:B------:R-:W4:Y:S01]  /*4c610*/  LDG.E.64 R60, desc[UR12][R2.64+0x1c0] ;  /* 0x0001c00c023c7981 */ /* 0x000f22000c1e1b00 */
[----:B--2---:R-:W-:-:S03]  /*4c620*/  DFMA R94, R42, R94, R52 ;  /* 0x0000005e2a5e722b */ /* 0x004fc60000000034 */
[----:B------:R-:W2:Y:S01]  /*4c630*/  LDG.E.64 R52, desc[UR12][R2.64+0x350] ;  /* 0x0003500c02347981 */ /* 0x000ea2000c1e1b00 */
[----:B---3--:R-:W-:-:S03]  /*4c640*/  DFMA R100, R42, R100, R58 ;  /* 0x000000642a64722b */ /* 0x008fc6000000003a */
[----:B------:R-:W3:Y:S01]  /*4c650*/  LDG.E.64 R58, desc[UR12][R2.64+0x220] ;  /* 0x0002200c023a7981 */ /* 0x000ee2000c1e1b00 */
        /* <DEDUP_REMOVED lines=19> */
[----:B------:R-:W5:Y:S04]  /*4c790*/  LDG.E.64 R116, desc[UR12][R2.64+0x110] ;  /* 0x0001100c02747981 */ /* 0x000f68000c1e1b00 */
[----:B------:R-:W5:Y:S01]  /*4c7a0*/  LDG.E.64 R122, desc[UR12][R4.64+0x20] ;  /* 0x0000200c047a7981 */ /* 0x000f62000c1e1b00 */
[----:B------:R-:W-:-:S02]  /*4c7b0*/  DFMA R146, R38, R146, R114 ;  /* 0x000000922692722b */ /* 0x000fc40000000072 */
[C---:B------:R-:W-:Y:S01]  /*4c7c0*/  DFMA R144, R38.reuse, R144, R118 ;  /* 0x000000902690722b */ /* 0x040fe20000000076 */
        /* <DEDUP_REMOVED lines=8> */
[----:B------:R-:W-:-:S06]  /*4c850*/  DFMA R86, R14, R86, R136 ;  /* 0x000000560e56722b */ /* 0x000fcc0000000088 */
[----:B------:R-:W-:Y:S02]  /*4c860*/  DFMA R6, R14, R76, R6 ;  /* 0x0000004c0e06722b */ /* 0x000fe40000000006 */
[----:B------:R-:W-:Y:S02]  /*4c870*/  DFMA R74, R12, R74, R86 ;  /* 0x0000004a0c4a722b */ /* 0x000fe40000000056 */
[----:B------:R-:W-:-:S04]  /*4c880*/  DFMA R80, R14, R80, R146 ;  /* 0x000000500e50722b */ /* 0x000fc80000000092 */
[----:B------:R-:W-:Y:S02]  /*4c890*/  DFMA R6, R12, R64, R6 ;  /* 0x000000400c06722b */ /* 0x000fe40000000006 */
[----:B------:R-:W-:Y:S02]  /*4c8a0*/  DFMA R42, R38, R44, R42 ;  /* 0x0000002c262a722b */ /* 0x000fe4000000002a */
[----:B------:R-:W-:-:S06]  /*4c8b0*/  DFMA R62, R10, R62, R74 ;  /* 0x0000003e0a3e722b */ /* 0x000fcc000000004a */
[----:B------:R-:W-:Y:S02]  /*4c8c0*/  DFMA R42, R14, R78, R42 ;  /* 0x0000004e0e2a722b */ /* 0x000fe4000000002a */
[----:B------:R-:W-:Y:S02]  /*4c8d0*/  DFMA R6, R10, R54, R6 ;  /* 0x000000360a06722b */ /* 0x000fe40000000006 */
[----:B------:R-:W-:Y:S02]  /*4c8e0*/  DFMA R80, R12, R110, R80 ;  /* 0x0000006e0c50722b */ /* 0x000fe40000000050 */
[C---:B------:R-:W-:Y:S02]  /*4c8f0*/  DFMA R82, R14.reuse, R82, R154 ;  /* 0x000000520e52722b */ /* 0x040fe4000000009a */
[C---:B------:R-:W-:Y:S02]  /*4c900*/  DFMA R84, R14.reuse, R84, R144 ;  /* 0x000000540e54722b */ /* 0x040fe40000000090 */
[----:B------:R-:W-:-:S02]  /*4c910*/  DFMA R88, R14, R88, R128 ;  /* 0x000000580e58722b */ /* 0x000fc40000000080 */
[----:B------:R-:W-:Y:S02]  /*4c920*/  DADD R6, R6, -R104 ;  /* 0x0000000006067229 */ /* 0x000fe40000000868 */
[----:B------:R-:W-:-:S04]  /*4c930*/  DFMA R50, R14, R50, R120 ;  /* 0x000000320e32722b */ /* 0x000fc80000000078 */
        /* <DEDUP_REMOVED lines=8> */
[----:B----4-:R-:W-:-:S08]  /*4c9c0*/  DFMA R42, R12, R56, R42 ;  /* 0x000000380c2a722b */ /* 0x010fd0000000002a */
[----:B------:R-:W-:Y:S02]  /*4c9d0*/  DFMA R42, R10, R108, R42 ;  /* 0x0000006c0a2a722b */ /* 0x000fe4000000002a */
[----:B--2---:R-:W-:Y:S02]  /*4c9e0*/  DADD R52, R62, -R52 ;  /* 0x000000003e347229 */ /* 0x004fe40000000834 */
[----:B------:R-:W-:-:S06]  /*4c9f0*/  DFMA R60, R12, R60, R84 ;  /* 0x0000003c0c3c722b */ /* 0x000fcc0000000054 */
[----:B------:R-:W-:Y:S02]  /*4ca00*/  DSETP.GEU.AND P0, PT, |R52|, R102, PT ;  /* 0x000000663400722a */ /* 0x000fe40003f0e200 */
[----:B---3--:R-:W-:Y:S02]  /*4ca10*/  DFMA R58, R12, R58, R82 ;  /* 0x0000003a0c3a722b */ /* 0x008fe40000000052 */
[----:B-----5:R-:W-:Y:S02]  /*4ca20*/  DFMA R80, R10, R106, R80 ;  /* 0x0000006a0a50722b */ /* 0x020fe40000000050 */
[----:B------:R-:W-:Y:S02]  /*4ca30*/  DADD R42, R42, -R98 ;  /* 0x000000002a2a7229 */ /* 0x000fe40000000862 */
[----:B------:R-:W-:Y:S02]  /*4ca40*/  DSETP.LT.AND P0, PT, |R6|, R96, !P0 ;  /* 0x000000600600722a */ /* 0x000fe40004701200 */
[----:B------:R-:W-:-:S02]  /*4ca50*/  DFMA R58, R10, R100, R58 ;  /* 0x000000640a3a722b */ /* 0x000fc4000000003a */
[----:B------:R-:W-:Y:S02]  /*4ca60*/  DADD R80, R80, -R92 ;  /* 0x0000000050507229 */ /* 0x000fe4000000085c */
[----:B------:R-:W-:-:S04]  /*4ca70*/  DSETP.LT.AND P0, PT, |R42|, R90, P0 ;  /* 0x0000005a2a00722a */ /* 0x000fc80000701200 */
[----:B------:R-:W-:Y:S02]  /*4ca80*/  DADD R58, R58, -R140 ;  /* 0x000000003a3a7229 */ /* 0x000fe4000000088c */
[----:B------:R-:W-:Y:S02]  /*4ca90*/  DFMA R60, R10, R94, R60 ;  /* 0x0000005e0a3c722b */ /* 0x000fe4000000003c */
[----:B------:R-:W-:Y:S02]  /*4caa0*/  DSETP.LT.AND P0, PT, |R80|, R138, P0 ;  /* 0x0000008a5000722a */ /* 0x000fe40000701200 */
[----:B------:R-:W-:-:S04]  /*4cab0*/  DFMA R50, R10, R134, R50 ;  /* 0x000000860a32722b */ /* 0x000fc80000000032 */
[----:B------:R-:W-:Y:S02]  /*4cac0*/  DADD R60, R60, -R132 ;  /* 0x000000003c3c7229 */ /* 0x000fe40000000884 */
[----:B------:R-:W-:Y:S02]  /*4cad0*/  DSETP.LT.AND P0, PT, |R58|, R130, P0 ;  /* 0x000000823a00722a */ /* 0x000fe40000701200 */
[----:B------:R-:W-:Y:S02]  /*4cae0*/  DADD R66, R66, -R124 ;  /* 0x0000000042427229 */ /* 0x000fe4000000087c */
[----:B------:R-:W-:Y:S02]  /*4caf0*/  DADD R50, R50, -R116 ;  /* 0x0000000032327229 */ /* 0x000fe40000000874 */
[----:B------:R-:W-:-:S06]  /*4cb00*/  DSETP.LT.AND P0, PT, |R60|, R122, P0 ;  /* 0x0000007a3c00722a */ /* 0x000fcc0000701200 */
        /* <DEDUP_REMOVED lines=8> */
.L_x_852:
[----:B------:R-:W-:Y:S05]  /*4cb90*/  BSYNC.RECONVERGENT B1 ;  /* 0x0000000000017941 */ /* 0x000fea0003800200 */
.L_x_851:
[----:B------:R-:W2:Y:S01]  /*4cba0*/  S2R R2, SR_TID.X ;  /* 0x0000000000027919 */ /* 0x000ea20000002100 */
[----:B------:R-:W-:Y:S01]  /*4cbb0*/  BSSY.RECONVERGENT B1, `(.L_x_883) ;  /* 0x0000300000017945 */ /* 0x000fe20003800200 */
[----:B-1----:R-:W-:Y:S02]  /*4cbc0*/  IMAD.MOV.U32 R10, RZ, RZ, 0x1 ;  /* 0x00000001ff0a7424 */ /* 0x002fe400078e00ff */
[----:B--2---:R-:W-:-:S05]  /*4cbd0*/  IMAD R2, R2, 0xb, RZ ;  /* 0x0000000b02027824 */ /* 0x004fca00078e02ff */
[----:B------:R-:W-:-:S04]  /*4cbe0*/  IADD3 R2, PT, PT, R2, 0x4, RZ ;  /* 0x0000000402027810 */ /* 0x000fc80007ffe0ff */
[----:B------:R-:W-:-:S13]  /*4cbf0*/  ISETP.GE.AND P0, PT, R2, UR6, PT ;  /* 0x0000000602007c0c */ /* 0x000fda000bf06270 */
[----:B------:R-:W-:Y:S05]  /*4cc00*/  @P0 BRA `(.L_x_884) ;  /* 0x0000002c00e80947 */ /* 0x000fea0003800000 */
[----:B------:R-:W1:Y:S02]  /*4cc10*/  LDC.64 R10, c[0x0][0x3b0] ;  /* 0x0000ec00ff0a7b82 */ /* 0x000e640000000a00 */
[----:B-1----:R-:W0:Y:S01]  /*4cc20*/  LDG.E.64 R10, desc[UR12][R10.64+0x48] ;  /* 0x0000480c0a0a7981 */ /* 0x002e22000c1e1b00 */
[----:B------:R-:W-:Y:S01]  /*4cc30*/  BSSY.RECONVERGENT B2, `(.L_x_885) ;  /* 0x000002a000027945 */ /* 0x000fe20003800200 */
[----:B0-----:R-:W-:-:S04]  /*4cc40*/  LOP3.LUT R2, R25, R11, RZ, 0xfc, !PT ;  /* 0x0000000b19027212 */ /* 0x001fc800078efcff */
[----:B------:R-:W-:-:S13]  /*4cc50*/  ISETP.NE.U32.AND P0, PT, R2, RZ, PT ;  /* 0x000000ff0200720c */ /* 0x000fda0003f05070 */
        /* <DEDUP_REMOVED lines=9> */
[----:B0-----:R-:W-:Y:S02]  /*4ccf0*/  HFMA2 R2, -RZ, RZ, 0, 0 ;  /* 0x00000000ff027431 */ /* 0x001fe400000001ff */
        /* <DEDUP_REMOVED lines=14> */
.L_x_886:
        /* <DEDUP_REMOVED lines=15> */
.L_x_887:
[----:B------:R-:W-:Y:S05]  /*4ced0*/  BSYNC.RECONVERGENT B2 ;  /* 0x0000000000027941 */ /* 0x000fea0003800200 */
.L_x_885:
        /* <DEDUP_REMOVED lines=36> */
.L_x_889:
[----:B------:R-:W-:Y:S01]  /*4d120*/  IMAD.MOV.U32 R6, RZ, RZ, R12 ;  /* 0x000000ffff067224 */ /* 0x000fe200078e000c */
[----:B------:R-:W-:Y:S01]  /*4d130*/  MOV R5, R13 ;  /* 0x0000000d00057202 */ /* 0x000fe20000000f00 */
[----:B------:R-:W-:Y:S01]  /*4d140*/  IMAD.MOV.U32 R4, RZ, RZ, R14 ;  /* 0x000000ffff047224 */ /* 0x000fe200078e000e */
[----:B------:R-:W-:Y:S02]  /*4d150*/  MOV R3, R15 ;  /* 0x0000000f00037202 */ /* 0x000fe40000000f00 */
[----:B------:R-:W-:-:S07]  /*4d160*/  MOV R2, 0x4d180 ;  /* 0x0004d18000027802 */ /* 0x000fce0000000f00 */
[----:B---34-:R-:W-:Y:S05]  /*4d170*/  CALL.REL.NOINC `($__internal_0_$__cuda_sm20_div_s64) ;  /* 0x000003b400087944 */ /* 0x018fea0003c00000 */
        /* <DEDUP_REMOVED lines=11> */
.L_x_890:
[----:B------:R-:W-:Y:S05]  /*4d230*/  BSYNC.RECONVERGENT B2 ;  /* 0x0000000000027941 */ /* 0x000fea0003800200 */
.L_x_888:
        /* <DEDUP_REMOVED lines=36> */
.L_x_892:
[----:B------:R-:W-:Y:S01]  /*4d480*/  MOV R6, R14 ;  /* 0x0000000e00067202 */ /* 0x000fe20000000f00 */
[----:B------:R-:W-:Y:S01]  /*4d490*/  IMAD.MOV.U32 R5, RZ, RZ, R15 ;  /* 0x000000ffff057224 */ /* 0x000fe200078e000f */
[----:B------:R-:W-:Y:S01]  /*4d4a0*/  MOV R4, R38 ;  /* 0x0000002600047202 */ /* 0x000fe20000000f00 */
[----:B------:R-:W-:Y:S01]  /*4d4b0*/  IMAD.MOV.U32 R3, RZ, RZ, R39 ;  /* 0x000000ffff037224 */ /* 0x000fe200078e0027 */
[----:B------:R-:W-:-:S07]  /*4d4c0*/  MOV R2, 0x4d4e0 ;  /* 0x0004d4e000027802 */ /* 0x000fce0000000f00 */
[----:B---34-:R-:W-:Y:S05]  /*4d4d0*/  CALL.REL.NOINC `($__internal_0_$__cuda_sm20_div_s64) ;  /* 0x000003b000307944 */ /* 0x018fea0003c00000 */
        /* <DEDUP_REMOVED lines=11> */
.L_x_893:
[----:B------:R-:W-:Y:S05]  /*4d590*/  BSYNC.RECONVERGENT B2 ;  /* 0x0000000000027941 */ /* 0x000fea0003800200 */
.L_x_891:
        /* <DEDUP_REMOVED lines=36> */
.L_x_895:
        /* <DEDUP_REMOVED lines=17> */
.L_x_896:
[----:B------:R-:W-:Y:S05]  /*4d8f0*/  BSYNC.RECONVERGENT B2 ;  /* 0x0000000000027941 */ /* 0x000fea0003800200 */
.L_x_894:
        /* <DEDUP_REMOVED lines=36> */
.L_x_898:
        /* <DEDUP_REMOVED lines=17> */
.L_x_899:
[----:B------:R-:W-:Y:S05]  /*4dc50*/  BSYNC.RECONVERGENT B2 ;  /* 0x0000000000027941 */ /* 0x000fea0003800200 */
.L_x_897:
        /* <DEDUP_REMOVED lines=36> */
.L_x_901:
        /* <DEDUP_REMOVED lines=17> */
.L_x_902:
[----:B------:R-:W-:Y:S05]  /*4dfb0*/  BSYNC.RECONVERGENT B2 ;  /* 0x0000000000027941 */ /* 0x000fea0003800200 */
.L_x_900:
        /* <DEDUP_REMOVED lines=36> */
.L_x_904:
        /* <DEDUP_REMOVED lines=17> */
.L_x_905:
[----:B------:R-:W-:Y:S05]  /*4e310*/  BSYNC.RECONVERGENT B2 ;  /* 0x0000000000027941 */ /* 0x000fea0003800200 */
.L_x_903:
        /* <DEDUP_REMOVED lines=36> */
.L_x_907:
        /* <DEDUP_REMOVED lines=17> */
.L_x_908:
[----:B------:R-:W-:Y:S05]  /*4e670*/  BSYNC.RECONVERGENT B2 ;  /* 0x0000000000027941 */ /* 0x000fea0003800200 */
.L_x_906:
        /* <DEDUP_REMOVED lines=36> */
.L_x_910:
        /* <DEDUP_REMOVED lines=16> */
.L_x_911:
[----:B------:R-:W-:Y:S05]  /*4e9c0*/  BSYNC.RECONVERGENT B2 ;  /* 0x0000000000027941 */ /* 0x000fea0003800200 */
.L_x_909:
        /* <DEDUP_REMOVED lines=13> */
[----:B------:R-:W-:Y:S02]  /*4eaa0*/  IADD3 R7, PT, PT, RZ, -R52, RZ ;  /* 0x80000034ff077210 */ /* 0x000fe40007ffe0ff */
[----:B------:R-:W-:-:S05]  /*4eab0*/  ISETP.NE.U32.AND P1, PT, R52, RZ, PT ;  /* 0x000000ff3400720c */ /* 0x000fca0003f25070 */
[----:B0-----:R-:W0:Y:S02]  /*4eac0*/  MUFU.RCP R5, R5 ;  /* 0x0000000500057308 */ /* 0x001e240000001000 */
[----:B0-----:R-:W-:Y:S02]  /*4ead0*/  VIADD R2, R5, 0xffffffe ;  /* 0x0ffffffe05027836 */ /* 0x001fe40000000000 */
[----:B------:R-:W-:-:S04]  /*4eae0*/  IMAD.MOV.U32 R5, RZ, RZ, RZ ;  /* 0x000000ffff057224 */ /* 0x000fc800078e00ff */
        /* <DEDUP_REMOVED lines=13> */
.L_x_913:
[----:B------:R-:W-:Y:S01]  /*4ebc0*/  MOV R3, R5 ;  /* 0x0000000500037202 */ /* 0x000fe20000000f00 */
[----:B------:R-:W-:Y:S01]  /*4ebd0*/  IMAD.MOV.U32 R6, RZ, RZ, R52 ;  /* 0x000000ffff067224 */ /* 0x000fe200078e0034 */
[----:B------:R-:W-:Y:S02]  /*4ebe0*/  MOV R5, R53 ;  /* 0x0000003500057202 */ /* 0x000fe40000000f00 */
[----:B------:R-:W-:-:S07]  /*4ebf0*/  MOV R2, 0x4ec10 ;  /* 0x0004ec1000027802 */ /* 0x000fce0000000f00 */
[----:B---34-:R-:W-:Y:S05]  /*4ec00*/  CALL.REL.NOINC `($__internal_1_$__cuda_sm20_rem_s64) ;  /* 0x0000039c00b47944 */ /* 0x018fea0003c00000 */
[----:B------:R-:W-:-:S07]  /*4ec10*/  IMAD.MOV.U32 R5, RZ, RZ, R3 ;  /* 0x000000ffff057224 */ /* 0x000fce00078e0003 */
.L_x_914:
[----:B------:R-:W-:Y:S05]  /*4ec20*/  BSYNC.RECONVERGENT B2 ;  /* 0x0000000000027941 */ /* 0x000fea0003800200 */
.L_x_912:
        /* <DEDUP_REMOVED lines=57> */
[----:B------:R-:W2:Y:S04]  /*4efc0*/  LDG.E.64 R94, desc[UR12][R2.64+0x1a0] ;  /* 0x0001a00c025e7981 */ /* 0x000ea8000c1e1b00 */
[----:B------:R-:W2:Y:S01]  /*4efd0*/  LDG.E.64 R92, desc[UR12][R2.64+0x200] ;  /* 0x0002000c025c7981 */ /* 0x000ea2000c1e1b00 */
[C---:B-----5:R-:W-:Y:S02]  /*4efe0*/  DFMA R128, R142.reuse, R58, RZ ;  /* 0x0000003a8e80722b */ /* 0x060fe400000000ff */
[C---:B---3--:R-:W-:Y:S01]  /*4eff0*/  DFMA R124, R142.reuse, R90, RZ ;  /* 0x0000005a8e7c722b */ /* 0x048fe200000000ff */
[----:B------:R-:W3:Y:S01]  /*4f000*/  LDG.E.64 R90, desc[UR12][R2.64+0x2c0] ;  /* 0x0002c00c025a7981 */ /* 0x000ee2000c1e1b00 */
[C---:B----4-:R-:W-:Y:S02]  /*4f010*/  DFMA R96, R142.reuse, R96, RZ ;  /* 0x000000608e60722b */ /* 0x050fe400000000ff */
[----:B------:R-:W-:-:S02]  /*4f020*/  DFMA R122, R142, R122, RZ ;  /* 0x0000007a8e7a722b */ /* 0x000fc400000000ff */
[----:B------:R-:W-:Y:S02]  /*4f030*/  DFMA R116, R142, R116, RZ ;  /* 0x000000748e74722b */ /* 0x000fe400000000ff */
[----:B------:R-:W-:Y:S01]  /*4f040*/  DFMA R72, R48, R72, R128 ;  /* 0x000000483048722b */ /* 0x000fe20000000080 */
[----:B------:R-:W4:Y:S01]  /*4f050*/  LDG.E.64 R128, desc[UR12][R2.64+0x28] ;  /* 0x0000280c02807981 */ /* 0x000f22000c1e1b00 */
[----:B------:R-:W-:Y:S02]  /*4f060*/  DFMA R114, R142, R114, RZ ;  /* 0x000000728e72722b */ /* 0x000fe400000000ff */
[C---:B------:R-:W-:Y:S01]  /*4f070*/  DFMA R62, R48.reuse, R62, R124 ;  /* 0x0000003e303e722b */ /* 0x040fe2000000007c */
[----:B------:R-:W5:Y:S01]  /*4f080*/  LDG.E.64 R124, desc[UR12][R2.64+0x88] ;  /* 0x0000880c027c7981 */ /* 0x000f62000c1e1b00 */
[----:B------:R-:W-:-:S03]  /*4f090*/  DFMA R118, R48, R118, R96 ;  /* 0x000000763076722b */ /* 0x000fc60000000060 */
[----:B------:R-:W5:Y:S01]  /*4f0a0*/  LDG.E.64 R96, desc[UR12][R2.64+0x260] ;  /* 0x0002600c02607981 */ /* 0x000f62000c1e1b00 */
[----:B------:R-:W-:Y:S02]  /*4f0b0*/  DFMA R112, R142, R112, RZ ;  /* 0x000000708e70722b */ /* 0x000fe400000000ff */
[----:B------:R-:W-:Y:S01]  /*4f0c0*/  DFMA R58, R48, R120, R122 ;  /* 0x00000078303a722b */ /* 0x000fe2000000007a */
        /* <DEDUP_REMOVED lines=11> */
[C---:B------:R-:W-:Y:S02]  /*4f180*/  DFMA R134, R142.reuse, R134, RZ ;  /* 0x000000868e86722b */ /* 0x040fe400000000ff */
[----:B------:R-:W-:Y:S01]  /*4f190*/  DFMA R142, R142, R110, RZ ;  /* 0x0000006e8e8e722b */ /* 0x000fe200000000ff */
        /* <DEDUP_REMOVED lines=9> */
[----:B------:R-:W-:Y:S01]  /*4f230*/  DFMA R56, R46, R56, R62 ;  /* 0x000000382e38722b */ /* 0x000fe2000000003e */
[----:B------:R-:W5:Y:S04]  /*4f240*/  LDG.E.64 R72, desc[UR12][R2.64+0x340] ;  /* 0x0003400c02487981 */ /* 0x000f68000c1e1b00 */
[----:B------:R-:W5:Y:S01]  /*4f250*/  LDG.E.64 R62, desc[UR12][R2.64+0x3a0] ;  /* 0x0003a00c023e7981 */ /* 0x000f62000c1e1b00 */
[----:B------:R-:W-:-:S02]  /*4f260*/  DFMA R6, R44, R82, R6 ;  /* 0x000000522c06722b */ /* 0x000fc40000000006 */
        /* <DEDUP_REMOVED lines=44> */
[----:B------:R-:W5:Y:S01]  /*4f530*/  LDG.E.64 R48, desc[UR12][R2.64+0x98] ;  /* 0x0000980c02307981 */ /* 0x000f62000c1e1b00 */
[----:B------:R-:W-:-:S03]  /*4f540*/  DFMA R152, R40, R152, R130 ;  /* 0x000000982898722b */ /* 0x000fc60000000082 */
[----:B------:R-:W5:Y:S04]  /*4f550*/  LDG.E.64 R130, desc[UR12][R2.64+0x1d0] ;  /* 0x0001d00c02827981 */ /* 0x000f68000c1e1b00 */
[----:B------:R-:W5:Y:S01]  /*4f560*/  LDG.E.64 R68, desc[UR12][R2.64+0xa0] ;  /* 0x0000a00c02447981 */ /* 0x000f62000c1e1b00 */
[C---:B--2---:R-:W-:Y:S01]  /*4f570*/  DFMA R94, R42.reuse, R94, R4 ;  /* 0x0000005e2a5e722b */ /* 0x044fe20000000004 */
[----:B------:R-:W0:Y:S01]  /*4f580*/  LDC.64 R4, c[0x0][0x3a8] ;  /* 0x0000ea00ff047b82 */ /* 0x000e220000000a00 */
[C---:B---3--:R-:W-:Y:S01]  /*4f590*/  DFMA R90, R42.reuse, R90, R54 ;  /* 0x0000005a2a5a722b */ /* 0x048fe20000000036 */
[----:B------:R-:W2:Y:S01]  /*4f5a0*/  LDG.E.64 R54, desc[UR12][R2.64+0x2e0] ;  /* 0x0002e00c02367981 */ /* 0x000ea2000c1e1b00 */
[----:B------:R-:W-:-:S03]  /*4f5b0*/  DFMA R92, R42, R92, R58 ;  /* 0x0000005c2a5c722b */ /* 0x000fc6000000003a */
[----:B------:R-:W3:Y:S01]  /*4f5c0*/  LDG.E.64 R58, desc[UR12][R2.64+0x1c0] ;  /* 0x0001c00c023a7981 */ /* 0x000ee2000c1e1b00 */
[----:B----4-:R-:W-:-:S03]  /*4f5d0*/  DFMA R128, R40, R128, R106 ;  /* 0x000000802880722b */ /* 0x010fc6000000006a */
[----:B------:R-:W4:Y:S04]  /*4f5e0*/  LDG.E.64 R106, desc[UR12][R2.64+0x2e8] ;  /* 0x0002e80c026a7981 */ /* 0x000f28000c1e1b00 */
[----:B0-----:R-:W4:Y:S01]  /*4f5f0*/  LDG.E.64 R136, desc[UR12][R4.64+0x30] ;  /* 0x0000300c04887981 */ /* 0x001f22000c1e1b00 */
        /* <DEDUP_REMOVED lines=17> */
[----:B------:R-:W-:Y:S02]  /*4f710*/  DFMA R148, R38, R148, R128 ;  /* 0x000000942694722b */ /* 0x000fe40000000080 */
        /* <DEDUP_REMOVED lines=23> */
[----:B------:R-:W-:-:S06]  /*4f890*/  DFMA R72, R12, R72, R84 ;  /* 0x000000480c48722b */ /* 0x000fcc0000000054 */
[----:B------:R-:W-:Y:S02]  /*4f8a0*/  DFMA R6, R12, R62, R6 ;  /* 0x0000003e0c06722b */ /* 0x000fe40000000006 */
[----:B------:R-:W-:Y:S02]  /*4f8b0*/  DFMA R78, R14, R78, R146 ;  /* 0x0000004e0e4e722b */ /* 0x000fe40000000092 */
[----:B------:R-:W-:Y:S02]  /*4f8c0*/  DFMA R42, R38, R44, R42 ;  /* 0x0000002c262a722b */ /* 0x000fe4000000002a */
[----:B------:R-:W-:-:S06]  /*4f8d0*/  DFMA R60, R10, R60, R72 ;  /* 0x0000003c0a3c722b */ /* 0x000fcc0000000048 */
[C---:B------:R-:W-:Y:S02]  /*4f8e0*/  DFMA R42, R14.reuse, R76, R42 ;  /* 0x0000004c0e2a722b */ /* 0x040fe4000000002a */
[----:B------:R-:W-:Y:S02]  /*4f8f0*/  DFMA R80, R14, R80, R154 ;  /* 0x000000500e50722b */ /* 0x000fe4000000009a */
[----:B------:R-:W-:Y:S02]  /*4f900*/  DFMA R6, R10, R52, R6 ;  /* 0x000000340a06722b */ /* 0x000fe40000000006 */
[----:B------:R-:W-:Y:S02]  /*4f910*/  DFMA R78, R12, R108, R78 ;  /* 0x0000006c0c4e722b */ /* 0x000fe4000000004e */
[----:B------:R-:W-:Y:S02]  /*4f920*/  DADD R60, R60, -R104 ;  /* 0x000000003c3c7229 */ /* 0x000fe40000000868 */
[----:B------:R-:W-:-:S02]  /*4f930*/  DFMA R82, R14, R82, R142 ;  /* 0x000000520e52722b */ /* 0x000fc4000000008e */
[C---:B------:R-:W-:Y:S02]  /*4f940*/  DFMA R86, R14.reuse, R86, R126 ;  /* 0x000000560e56722b */ /* 0x040fe4000000007e */
[C---:B------:R-:W-:Y:S02]  /*4f950*/  DFMA R50, R14.reuse, R50, R118 ;  /* 0x000000320e32722b */ /* 0x040fe40000000076 */
[----:B------:R-:W-:-:S04]  /*4f960*/  DFMA R48, R14, R48, R150 ;  /* 0x000000300e30722b */ /* 0x000fc80000000096 */
[C---:B------:R-:W-:Y:S02]  /*4f970*/  DFMA R64, R12.reuse, R64, R86 ;  /* 0x000000400c40722b */ /* 0x040fe40000000056 */
[----:B------:R-:W-:Y:S02]  /*4f980*/  DFMA R50, R12, R66, R50 ;  /* 0x000000420c32722b */ /* 0x000fe40000000032 */
[----:B------:R-:W-:-:S04]  /*4f990*/  DFMA R46, R14, R46, R148 ;  /* 0x0000002e0e2e722b */ /* 0x000fc80000000094 */
[----:B------:R-:W-:Y:S02]  /*4f9a0*/  DFMA R64, R10, R140, R64 ;  /* 0x0000008c0a40722b */ /* 0x000fe40000000040 */
[C---:B------:R-:W-:Y:S02]  /*4f9b0*/  DFMA R48, R12.reuse, R68, R48 ;  /* 0x000000440c30722b */ /* 0x040fe40000000030 */
[C---:B------:R-:W-:Y:S02]  /*4f9c0*/  DFMA R46, R12.reuse, R70, R46 ;  /* 0x000000460c2e722b */ /* 0x040fe4000000002e */
[C---:B--2---:R-:W-:Y:S02]  /*4f9d0*/  DFMA R42, R12.reuse, R54, R42 ;  /* 0x000000360c2a722b */ /* 0x044fe4000000002a */
[----:B---3--:R-:W-:-:S06]  /*4f9e0*/  DFMA R58, R12, R58, R82 ;  /* 0x0000003a0c3a722b */ /* 0x008fcc0000000052 */
[----:B----4-:R-:W-:Y:S02]  /*4f9f0*/  DFMA R42, R10, R106, R42 ;  /* 0x0000006a0a2a722b */ /* 0x010fe4000000002a */
[----:B-----5:R-:W-:Y:S02]  /*4fa00*/  DADD R6, R6, -R100 ;  /* 0x0000000006067229 */ /* 0x020fe40000000864 */
[----:B------:R-:W-:Y:S02]  /*4fa10*/  DFMA R56, R12, R56, R80 ;  /* 0x000000380c38722b */ /* 0x000fe40000000050 */
[----:B------:R-:W-:Y:S02]  /*4fa20*/  DSETP.GEU.AND P0, PT, |R60|, R98, PT ;  /* 0x000000623c00722a */ /* 0x000fe40003f0e200 */
[----:B------:R-:W-:Y:S02]  /*4fa30*/  DFMA R78, R10, R102, R78 ;  /* 0x000000660a4e722b */ /* 0x000fe4000000004e */
[----:B------:R-:W-:-:S02]  /*4fa40*/  DADD R42, R42, -R94 ;  /* 0x000000002a2a7229 */ /* 0x000fc4000000085e */
[----:B------:R-:W-:Y:S02]  /*4fa50*/  DSETP.LT.AND P0, PT, |R6|, R92, !P0 ;  /* 0x0000005c0600722a */ /* 0x000fe40004701200 */
[----:B------:R-:W-:Y:S02]  /*4fa60*/  DFMA R56, R10, R96, R56 ;  /* 0x000000600a38722b */ /* 0x000fe40000000038 */
[----:B------:R-:W-:Y:S02]  /*4fa70*/  DADD R78, R78, -R90 ;  /* 0x000000004e4e7229 */ /* 0x000fe4000000085a */
[----:B------:R-:W-:Y:S02]  /*4fa80*/  DFMA R58, R10, R144, R58 ;  /* 0x000000900a3a722b */ /* 0x000fe4000000003a */
[----:B------:R-:W-:Y:S02]  /*4fa90*/  DSETP.LT.AND P0, PT, |R42|, R88, P0 ;  /* 0x000000582a00722a */ /* 0x000fe40000701200 */
[----:B------:R-:W-:-:S04]  /*4faa0*/  DADD R56, R56, -R138 ;  /* 0x0000000038387229 */ /* 0x000fc8000000088a */
[----:B------:R-:W-:Y:S02]  /*4fab0*/  DSETP.LT.AND P0, PT, |R78|, R136, P0 ;  /* 0x000000884e00722a */ /* 0x000fe40000701200 */
[----:B------:R-:W-:Y:S02]  /*4fac0*/  DADD R58, R58, -R130 ;  /* 0x000000003a3a7229 */ /* 0x000fe40000000882 */
[----:B------:R-:W-:Y:S02]  /*4fad0*/  DFMA R50, R10, R132, R50 ;  /* 0x000000840a32722b */ /* 0x000fe40000000032 */
        /* <DEDUP_REMOVED lines=13> */
.L_x_884:
[----:B------:R-:W-:Y:S05]  /*4fbb0*/  BSYNC.RECONVERGENT B1 ;  /* 0x0000000000017941 */ /* 0x000fea0003800200 */
.L_x_883:
[----:B------:R-:W1:Y:S01]  /*4fbc0*/  S2R R2, SR_TID.X ;  /* 0x0000000000027919 */ /* 0x000e620000002100 */
[----:B------:R-:W-:Y:S01]  /*4fbd0*/  BSSY.RECONVERGENT B1, `(.L_x_915) ;  /* 0x0000301000017945 */ /* 0x000fe20003800200 */
[----:B------:R-:W-:Y:S02]  /*4fbe0*/  IMAD.MOV.U32 R11, RZ, RZ, 0x1 ;  /* 0x00000001ff0b7424 */ /* 0x000fe400078e00ff */
[----:B-1----:R-:W-:-:S05]  /*4fbf0*/  IMAD R2, R2, 0xb, RZ ;  /* 0x0000000b02027824 */ /* 0x002fca00078e02ff */
        /* <DEDUP_REMOVED lines=32> */
.L_x_918:
        /* <DEDUP_REMOVED lines=9> */
[----:B------:R-:W-:Y:S01]  /*4fe90*/  IADD3.X R5, PT, PT, RZ, ~R3, RZ, P0, !PT ;  /* 0x80000003ff057210 */ /* 0x000fe200007fe4ff */
[----:B------:R-:W-:-:S04]  /*4fea0*/  IMAD.WIDE.U32 R6, R12, R11, R26 ;  /* 0x0000000b0c067225 */ /* 0x000fc800078e001a */
[----:B------:R-:W-:-:S04]  /*4feb0*/  IMAD R2, R5, R12, RZ ;  /* 0x0000000c05027224 */ /* 0x000fc800078e02ff */
[----:B------:R-:W-:Y:S02]  /*4fec0*/  IMAD R11, R13, R11, R2 ;  /* 0x0000000b0d0b7224 */ /* 0x000fe400078e0202 */
[----:B------:R-:W-:-:S03]  /*4fed0*/  IMAD.MOV.U32 R2, RZ, RZ, R6 ;  /* 0x000000ffff027224 */ /* 0x000fc600078e0006 */
[----:B------:R-:W-:-:S07]  /*4fee0*/  IADD3 R11, PT, PT, R7, R11, RZ ;  /* 0x0000000b070b7210 */ /* 0x000fce0007ffe0ff */
.L_x_919:
[----:B------:R-:W-:Y:S05]  /*4fef0*/  BSYNC.RECONVERGENT B2 ;  /* 0x0000000000027941 */ /* 0x000fea0003800200 */
.L_x_917:
        /* <DEDUP_REMOVED lines=36> */
.L_x_921:
        /* <DEDUP_REMOVED lines=17> */
.L_x_922:
[----:B------:R-:W-:Y:S05]  /*50250*/  BSYNC.RECONVERGENT B2 ;  /* 0x0000000000027941 */ /* 0x000fea0003800200 */
.L_x_920:
        /* <DEDUP_REMOVED lines=36> */
.L_x_924:
        /* <DEDUP_REMOVED lines=17> */
.L_x_925:
[----:B------:R-:W-:Y:S05]  /*505b0*/  BSYNC.RECONVERGENT B2 ;  /* 0x0000000000027941 */ /* 0x000fea0003800200 */
.L_x_923:
        /* <DEDUP_REMOVED lines=36> */
.L_x_927:
        /* <DEDUP_REMOVED lines=17> */
.L_x_928:
[----:B------:R-:W-:Y:S05]  /*50910*/  BSYNC.RECONVERGENT B2 ;  /* 0x0000000000027941 */ /* 0x000fea0003800200 */
.L_x_926:
        /* <DEDUP_REMOVED lines=36> */
.L_x_930:
        /* <DEDUP_REMOVED lines=17> */
.L_x_931:
[----:B------:R-:W-:Y:S05]  /*50c70*/  BSYNC.RECONVERGENT B2 ;  /* 0x0000000000027941 */ /* 0x000fea0003800200 */
.L_x_929:
        /* <DEDUP_REMOVED lines=36> */
.L_x_933:
        /* <DEDUP_REMOVED lines=17> */
.L_x_934:
[----:B------:R-:W-:Y:S05]  /*50fd0*/  BSYNC.RECONVERGENT B2 ;  /* 0x0000000000027941 */ /* 0x000fea0003800200 */
.L_x_932:
        /* <DEDUP_REMOVED lines=36> */
.L_x_936:
        /* <DEDUP_REMOVED lines=17> */
.L_x_937:
[----:B------:R-:W-:Y:S05]  /*51330*/  BSYNC.RECONVERGENT B2 ;  /* 0x0000000000027941 */ /* 0x000fea0003800200 */
.L_x_935:
        /* <DEDUP_REMOVED lines=36> */
.L_x_939:
        /* <DEDUP_REMOVED lines=17> */
.L_x_940:
[----:B------:R-:W-:Y:S05]  /*51690*/  BSYNC.RECONVERGENT B2 ;  /* 0x0000000000027941 */ /* 0x000fea0003800200 */
.L_x_938:
        /* <DEDUP_REMOVED lines=36> */
.L_x_942:
        /* <DEDUP_REMOVED lines=16> */
.L_x_943:
[----:B------:R-:W-:Y:S05]  /*519e0*/  BSYNC.RECONVERGENT B2 ;  /* 0x0000000000027941 */ /* 0x000fea0003800200 */
.L_x_941:
        /* <DEDUP_REMOVED lines=31> */
.L_x_945:
[----:B------:R-:W-:Y:S01]  /*51be0*/  MOV R3, R5 ;  /* 0x0000000500037202 */ /* 0x000fe20000000f00 */
[----:B------:R-:W-:Y:S01]  /*51bf0*/  IMAD.MOV.U32 R6, RZ, RZ, R56 ;  /* 0x000000ffff067224 */ /* 0x000fe200078e0038 */
[----:B------:R-:W-:Y:S02]  /*51c00*/  MOV R5, R57 ;  /* 0x0000003900057202 */ /* 0x000fe40000000f00 */
[----:B------:R-:W-:-:S07]  /*51c10*/  MOV R2, 0x51c30 ;  /* 0x00051c3000027802 */ /* 0x000fce0000000f00 */
[----:B---34-:R-:W-:Y:S05]  /*51c20*/  CALL.REL.NOINC `($__internal_1_$__cuda_sm20_rem_s64) ;  /* 0x0000036c00ac7944 */ /* 0x018fea0003c00000 */
[----:B------:R-:W-:Y:S01]  /*51c30*/  IMAD.MOV.U32 R54, RZ, RZ, R4 ;  /* 0x000000ffff367224 */ /* 0x000fe200078e0004 */
[----:B------:R-:W-:-:S07]  /*51c40*/  MOV R55, R3 ;  /* 0x0000000300377202 */ /* 0x000fce0000000f00 */
.L_x_946:
[----:B------:R-:W-:Y:S05]  /*51c50*/  BSYNC.RECONVERGENT B2 ;  /* 0x0000000000027941 */ /* 0x000fea0003800200 */
.L_x_944:
        /* <DEDUP_REMOVED lines=61> */
[----:B---3--:R-:W-:-:S06]  /*52030*/  DFMA R122, R114, R122, RZ ;  /* 0x0000007a727a722b */ /* 0x008fcc00000000ff */
[----:B----4-:R-:W-:Y:S02]  /*52040*/  DFMA R118, R50, R118, R124 ;  /* 0x000000763276722b */ /* 0x010fe4000000007c */
[----:B------:R-:W-:Y:S01]  /*52050*/  DFMA R124, R114, R88, RZ ;  /* 0x00000058727c722b */ /* 0x000fe200000000ff */
[----:B------:R-:W3:Y:S01]  /*52060*/  LDG.E.64 R88, desc[UR12][R2.64+0x2c0] ;  /* 0x0002c00c02587981 */ /* 0x000ee2000c1e1b00 */
[----:B------:R-:W-:Y:S02]  /*52070*/  DFMA R134, R50, R134, R122 ;  /* 0x000000863286722b */ /* 0x000fe4000000007a */
[C---:B------:R-:W-:Y:S01]  /*52080*/  DFMA R122, R114.reuse, R94, RZ ;  /* 0x0000005e727a722b */ /* 0x040fe200000000ff */
[----:B------:R-:W4:Y:S01]  /*52090*/  LDG.E.64 R94, desc[UR12][R2.64+0x260] ;  /* 0x0002600c025e7981 */ /* 0x000f22000c1e1b00 */
[C---:B------:R-:W-:Y:S02]  /*520a0*/  DFMA R120, R114.reuse, R120, RZ ;  /* 0x000000787278722b */ /* 0x040fe400000000ff */
[----:B------:R-:W-:-:S02]  /*520b0*/  DFMA R116, R114, R116, RZ ;  /* 0x000000747274722b */ /* 0x000fc400000000ff */
[----:B------:R-:W-:Y:S01]  /*520c0*/  DFMA R68, R50, R68, R124 ;  /* 0x000000443244722b */ /* 0x000fe2000000007c */
[----:B------:R-:W5:Y:S01]  /*520d0*/  LDG.E.64 R124, desc[UR12][R2.64+0x88] ;  /* 0x0000880c027c7981 */ /* 0x000f62000c1e1b00 */
[----:B------:R-:W-:Y:S02]  /*520e0*/  DFMA R112, R114, R112, RZ ;  /* 0x000000707270722b */ /* 0x000fe400000000ff */
[----:B------:R-:W-:Y:S01]  /*520f0*/  DFMA R126, R50, R126, R122 ;  /* 0x0000007e327e722b */ /* 0x000fe2000000007a */
[----:B------:R-:W5:Y:S01]  /*52100*/  LDG.E.64 R122, desc[UR12][R2.64+0xe8] ;  /* 0x0000e80c027a7981 */ /* 0x000f62000c1e1b00 */
[----:B------:R-:W-:Y:S02]  /*52110*/  DFMA R110, R114, R110, RZ ;  /* 0x0000006e726e722b */ /* 0x000fe400000000ff */
[C---:B------:R-:W-:Y:S01]  /*52120*/  DFMA R66, R50.reuse, R66, R120 ;  /* 0x000000423242722b */ /* 0x040fe20000000078 */
        /* <DEDUP_REMOVED lines=30> */
[----:B------:R-:W-:Y:S02]  /*52310*/  DFMA R58, R48, R58, R4 ;  /* 0x0000003a303a722b */ /* 0x000fe40000000004 */
[----:B------:R-:W-:Y:S01]  /*52320*/  DFMA R104, R44, R104, R86 ;  /* 0x000000682c68722b */ /* 0x000fe20000000056 */
[----:B------:R-:W5:Y:S04]  /*52330*/  LDG.E.64 R68, desc[UR12][R2.64+0x100] ;  /* 0x0001000c02447981 */ /* 0x000f68000c1e1b00 */
[----:B------:R-:W5:Y:S01]  /*52340*/  LDG.E.64 R86, desc[UR12][R2.64+0x338] ;  /* 0x0003380c02567981 */ /* 0x000f62000c1e1b00 */
[C---:B------:R-:W-:Y:S02]  /*52350*/  DFMA R52, R48.reuse, R52, R64 ;  /* 0x000000343034722b */ /* 0x040fe40000000040 */
[----:B------:R-:W-:Y:S01]  /*52360*/  DFMA R70, R48, R72, R70 ;  /* 0x000000483046722b */ /* 0x000fe20000000046 */
[----:B------:R-:W0:Y:S01]  /*52370*/  LDC.64 R4, c[0x0][0x3a8] ;  /* 0x0000ea00ff047b82 */ /* 0x000e220000000a00 */
        /* <DEDUP_REMOVED lines=33> */
[----:B------:R-:W5:Y:S04]  /*52590*/  LDG.E.64 R130, desc[UR12][R2.64+0x1d0] ;  /* 0x0001d00c02827981 */ /* 0x000f68000c1e1b00 */
[----:B------:R-:W5:Y:S04]  /*525a0*/  LDG.E.64 R72, desc[UR12][R2.64+0x40] ;  /* 0x0000400c02487981 */ /* 0x000f68000c1e1b00 */
[----:B------:R-:W5:Y:S01]  /*525b0*/  LDG.E.64 R156, desc[UR12][R2.64+0x50] ;  /* 0x0000500c029c7981 */ /* 0x000f62000c1e1b00 */
[----:B--2---:R-:W-:-:S03]  /*525c0*/  DFMA R92, R44, R92, R70 ;  /* 0x0000005c2c5c722b */ /* 0x004fc60000000046 */
[----:B------:R-:W2:Y:S01]  /*525d0*/  LDG.E.64 R70, desc[UR12][R2.64+0xa0] ;  /* 0x0000a00c02467981 */ /* 0x000ea2000c1e1b00 */
[----:B------:R-:W-:-:S03]  /*525e0*/  DFMA R90, R44, R90, R60 ;  /* 0x0000005a2c5a722b */ /* 0x000fc6000000003c */
[----:B------:R-:W2:Y:S01]  /*525f0*/  LDG.E.64 R60, desc[UR12][R2.64+0x1c0] ;  /* 0x0001c00c023c7981 */ /* 0x000ea2000c1e1b00 */
[----:B---3--:R-:W-:-:S03]  /*52600*/  DFMA R88, R44, R88, R56 ;  /* 0x000000582c58722b */ /* 0x008fc60000000038 */
[----:B------:R-:W3:Y:S01]  /*52610*/  LDG.E.64 R56, desc[UR12][R2.64+0x2e0] ;  /* 0x0002e00c02387981 */ /* 0x000ee2000c1e1b00 */
[----:B----4-:R-:W-:-:S03]  /*52620*/  DFMA R94, R44, R94, R58 ;  /* 0x0000005e2c5e722b */ /* 0x010fc6000000003a */
[----:B------:R-:W4:Y:S04]  /*52630*/  LDG.E.64 R58, desc[UR12][R2.64+0x220] ;  /* 0x0002200c023a7981 */ /* 0x000f28000c1e1b00 */
[----:B0-----:R-:W2:Y:S01]  /*52640*/  LDG.E.64 R44, desc[UR12][R4.64+0x38] ;  /* 0x0000380c042c7981 */ /* 0x001ea2000c1e1b00 */
[----:B-----5:R-:W-:-:S03]  /*52650*/  DFMA R124, R42, R124, R98 ;  /* 0x0000007c2a7c722b */ /* 0x020fc60000000062 */
[----:B------:R-:W5:Y:S01]  /*52660*/  LDG.E.64 R98, desc[UR12][R2.64+0x3b0] ;  /* 0x0003b00c02627981 */ /* 0x000f62000c1e1b00 */
[----:B------:R-:W-:-:S03]  /*52670*/  DFMA R122, R42, R122, R96 ;  /* 0x0000007a2a7a722b */ /* 0x000fc60000000060 */
[----:B------:R-:W2:Y:S01]  /*52680*/  LDG.E.64 R96, desc[UR12][R4.64+0x40] ;  /* 0x0000400c04607981 */ /* 0x000ea2000c1e1b00 */
        /* <DEDUP_REMOVED lines=29> */
[----:B------:R-:W2:Y:S04]  /*52860*/  LDG.E.64 R110, desc[UR12][R2.64+0xb0] ;  /* 0x0000b00c026e7981 */ /* 0x000ea8000c1e1b00 */
[----:B------:R-:W2:Y:S04]  /*52870*/  LDG.E.64 R108, desc[UR12][R4.64+0x10] ;  /* 0x0000100c046c7981 */ /* 0x000ea8000c1e1b00 */
[----:B------:R-:W2:Y:S04]  /*52880*/  LDG.E.64 R2, desc[UR12][R4.64+0x8] ;  /* 0x0000080c04027981 */ /* 0x000ea8000c1e1b00 */
[----:B------:R-:W2:Y:S01]  /*52890*/  LDG.E.64 R4, desc[UR12][R4.64] ;  /* 0x0000000c04047981 */ /* 0x000ea2000c1e1b00 */
        /* <DEDUP_REMOVED lines=11> */
[----:B------:R-:W-:Y:S02]  /*52950*/  DADD R62, R62, -R102 ;  /* 0x000000003e3e7229 */ /* 0x000fe40000000866 */
[C---:B------:R-:W-:Y:S02]  /*52960*/  DFMA R84, R38.reuse, R84, R142 ;  /* 0x000000542654722b */ /* 0x040fe4000000008e */
[----:B------:R-:W-:-:S02]  /*52970*/  DFMA R52, R38, R52, R126 ;  /* 0x000000342634722b */ /* 0x000fc4000000007e */
[C---:B------:R-:W-:Y:S02]  /*52980*/  DFMA R48, R38.reuse, R48, R118 ;  /* 0x000000302630722b */ /* 0x040fe40000000076 */
[----:B------:R-:W-:-:S04]  /*52990*/  DFMA R46, R38, R46, R150 ;  /* 0x0000002e262e722b */ /* 0x000fc80000000096 */
[C---:B------:R-:W-:Y:S02]  /*529a0*/  DFMA R52, R14.reuse, R66, R52 ;  /* 0x000000420e34722b */ /* 0x040fe40000000034 */
[----:B------:R-:W-:Y:S02]  /*529b0*/  DFMA R48, R14, R68, R48 ;  /* 0x000000440e30722b */ /* 0x000fe40000000030 */
[----:B------:R-:W-:-:S04]  /*529c0*/  DFMA R50, R38, R50, R148 ;  /* 0x000000322632722b */ /* 0x000fc80000000094 */
[----:B------:R-:W-:-:S04]  /*529d0*/  DFMA R52, R12, R140, R52 ;  /* 0x0000008c0c34722b */ /* 0x000fc80000000034 */
[C---:B------:R-:W-:Y:S02]  /*529e0*/  DFMA R50, R14.reuse, R72, R50 ;  /* 0x000000480e32722b */ /* 0x040fe40000000032 */
[----:B---3--:R-:W-:-:S08]  /*529f0*/  DFMA R56, R14, R56, R78 ;  /* 0x000000380e38722b */ /* 0x008fd0000000004e */
[----:B------:R-:W-:Y:S02]  /*52a00*/  DFMA R56, R12, R104, R56 ;  /* 0x000000680c38722b */ /* 0x000fe40000000038 */
[----:B----4-:R-:W-:Y:S02]  /*52a10*/  DFMA R58, R14, R58, R82 ;  /* 0x0000003a0e3a722b */ /* 0x010fe40000000052 */
[----:B-----5:R-:W-:Y:S02]  /*52a20*/  DADD R6, R6, -R98 ;  /* 0x0000000006067229 */ /* 0x020fe40000000862 */
[----:B--2---:R-:W-:Y:S02]  /*52a30*/  DFMA R60, R14, R60, R84 ;  /* 0x0000003c0e3c722b */ /* 0x004fe40000000054 */
[----:B------:R-:W-:Y:S02]  /*52a40*/  DSETP.GEU.AND P0, PT, |R62|, R96, PT ;  /* 0x000000603e00722a */ /* 0x000fe40003f0e200 */
[----:B------:R-:W-:-:S02]  /*52a50*/  DFMA R80, R12, R100, R80 ;  /* 0x000000640c50722b */ /* 0x000fc40000000050 */
[----:B------:R-:W-:Y:S02]  /*52a60*/  DADD R56, R56, -R92 ;  /* 0x0000000038387229 */ /* 0x000fe4000000085c */
[----:B------:R-:W-:Y:S02]  /*52a70*/  DSETP.LT.AND P0, PT, |R6|, R90, !P0 ;  /* 0x0000005a0600722a */ /* 0x000fe40004701200 */
[----:B------:R-:W-:-:S04]  /*52a80*/  DFMA R58, R12, R94, R58 ;  /* 0x0000005e0c3a722b */ /* 0x000fc8000000003a */
[----:B------:R-:W-:Y:S02]  /*52a90*/  DSETP.LT.AND P0, PT, |R56|, R44, P0 ;  /* 0x0000002c3800722a */ /* 0x000fe40000701200 */
[----:B------:R-:W-:Y:S02]  /*52aa0*/  DADD R80, R80, -R88 ;  /* 0x0000000050507229 */ /* 0x000fe40000000858 */
[----:B------:R-:W-:Y:S02]  /*52ab0*/  DFMA R60, R12, R144, R60 ;  /* 0x000000900c3c722b */ /* 0x000fe4000000003c */
[----:B------:R-:W-:-:S04]  /*52ac0*/  DADD R58, R58, -R138 ;  /* 0x000000003a3a7229 */ /* 0x000fc8000000088a */
[----:B------:R-:W-:Y:S02]  /*52ad0*/  DSETP.LT.AND P0, PT, |R80|, R136, P0 ;  /* 0x000000885000722a */ /* 0x000fe40000701200 */
[----:B------:R-:W-:Y:S02]  /*52ae0*/  DADD R60, R60, -R130 ;  /* 0x000000003c3c7229 */ /* 0x000fe40000000882 */
[----:B------:R-:W-:Y:S02]  /*52af0*/  DFMA R46, R14, R70, R46 ;  /* 0x000000460e2e722b */ /* 0x000fe4000000002e */
[----:B------:R-:W-:Y:S02]  /*52b00*/  DSETP.LT.AND P0, PT, |R58|, R128, P0 ;  /* 0x000000803a00722a */ /* 0x000fe40000701200 */
[----:B------:R-:W-:Y:S02]  /*52b10*/  DFMA R48, R12, R132, R48 ;  /* 0x000000840c30722b */ /* 0x000fe40000000030 */
[----:B------:R-:W-:-:S02]  /*52b20*/  DADD R52, R52, -R122 ;  /* 0x0000000034347229 */ /* 0x000fc4000000087a */
        /* <DEDUP_REMOVED lines=11> */
.L_x_916:
[----:B------:R-:W-:Y:S05]  /*52be0*/  BSYNC.RECONVERGENT B1 ;  /* 0x0000000000017941 */ /* 0x000fea0003800200 */
.L_x_915:
[----:B------:R-:W1:Y:S01]  /*52bf0*/  S2R R2, SR_TID.X ;  /* 0x0000000000027919 */ /* 0x000e620000002100 */
[----:B------:R-:W-:Y:S01]  /*52c00*/  BSSY.RECONVERGENT B1, `(.L_x_947) ;  /* 0x0000302000017945 */ /* 0x000fe20003800200 */
[----:B------:R-:W-:Y:S01]  /*52c10*/  MOV R12, 0x1 ;  /* 0x00000001000c7802 */ /* 0x000fe20000000f00 */
[----:B-1----:R-:W-:-:S04]  /*52c20*/  IMAD R2, R2, 0xb, RZ ;  /* 0x0000000b02027824 */ /* 0x002fc800078e02ff */
[----:B------:R-:W-:-:S05]  /*52c30*/  VIADD R2, R2, 0x6 ;  /* 0x0000000602027836 */ /* 0x000fca0000000000 */
        /* <DEDUP_REMOVED lines=32> */
.L_x_950:
[----:B------:R-:W-:Y:S01]  /*52e40*/  MOV R6, R28 ;  /* 0x0000001c00067202 */ /* 0x000fe20000000f00 */
[----:B------:R-:W-:Y:S01]  /*52e50*/  IMAD.MOV.U32 R5, RZ, RZ, R29 ;  /* 0x000000ffff057224 */ /* 0x000fe200078e001d */
[----:B------:R-:W-:Y:S01]  /*52e60*/  MOV R4, R12 ;  /* 0x0000000c00047202 */ /* 0x000fe20000000f00 */
[----:B------:R-:W-:Y:S01]  /*52e70*/  IMAD.MOV.U32 R3, RZ, RZ, R13 ;  /* 0x000000ffff037224 */ /* 0x000fe200078e000d */
[----:B------:R-:W-:-:S07]  /*52e80*/  MOV R2, 0x52ea0 ;  /* 0x00052ea000027802 */ /* 0x000fce0000000f00 */
[----:B---34-:R-:W-:Y:S05]  /*52e90*/  CALL.REL.NOINC `($__internal_0_$__cuda_sm20_div_s64) ;  /* 0x0000035400c07944 */ /* 0x018fea0003c00000 */
[----:B------:R-:W-:-:S04]  /*52ea0*/  IADD3 R5, P0, PT, RZ, -R4, RZ ;  /* 0x80000004ff057210 */ /* 0x000fc80007f1e0ff */
[----:B------:R-:W-:-:S05]  /*52eb0*/  IADD3.X R7, PT, PT, RZ, ~R3, RZ, P0, !PT ;  /* 0x80000003ff077210 */ /* 0x000fca00007fe4ff */
[----:B------:R-:W-:Y:S02]  /*52ec0*/  IMAD R2, R7, R12, RZ ;  /* 0x0000000c07027224 */ /* 0x000fe400078e02ff */
[----:B------:R-:W-:-:S04]  /*52ed0*/  IMAD.WIDE.U32 R6, R12, R5, R28 ;  /* 0x000000050c067225 */ /* 0x000fc800078e001c */
[----:B------:R-:W-:Y:S02]  /*52ee0*/  IMAD R13, R13, R5, R2 ;  /* 0x000000050d0d7224 */ /* 0x000fe400078e0202 */
[----:B------:R-:W-:Y:S02]  /*52ef0*/  IMAD.MOV.U32 R2, RZ, RZ, R6 ;  /* 0x000000ffff027224 */ /* 0x000fe400078e0006 */
[----:B------:R-:W-:Y:S01]  /*52f00*/  IMAD.MOV.U32 R12, RZ, RZ, R4 ;  /* 0x000000ffff0c7224 */ /* 0x000fe200078e0004 */
[----:B------:R-:W-:Y:S02]  /*52f10*/  IADD3 R41, PT, PT, R7, R13, RZ ;  /* 0x0000000d07297210 */ /* 0x000fe40007ffe0ff */
[----:B------:R-:W-:-:S07]  /*52f20*/  MOV R13, R3 ;  /* 0x00000003000d7202 */ /* 0x000fce0000000f00 */
.L_x_951:
[----:B------:R-:W-:Y:S05]  /*52f30*/  BSYNC.RECONVERGENT B2 ;  /* 0x0000000000027941 */ /* 0x000fea0003800200 */
.L_x_949:
        /* <DEDUP_REMOVED lines=36> */
.L_x_953:
[----:B------:R-:W-:Y:S01]  /*53180*/  IMAD.MOV.U32 R6, RZ, RZ, R12 ;  /* 0x000000ffff067224 */ /* 0x000fe200078e000c */
[----:B------:R-:W-:Y:S01]  /*53190*/  MOV R5, R13 ;  /* 0x0000000d00057202 */ /* 0x000fe20000000f00 */
[----:B------:R-:W-:Y:S01]  /*531a0*/  IMAD.MOV.U32 R4, RZ, RZ, R14 ;  /* 0x000000ffff047224 */ /* 0x000fe200078e000e */
[----:B------:R-:W-:Y:S02]  /*531b0*/  MOV R3, R15 ;  /* 0x0000000f00037202 */ /* 0x000fe40000000f00 */
[----:B------:R-:W-:-:S07]  /*531c0*/  MOV R2, 0x531e0 ;  /* 0x000531e000027802 */ /* 0x000fce0000000f00 */
[----:B---34-:R-:W-:Y:S05]  /*531d0*/  CALL.REL.NOINC `($__internal_0_$__cuda_sm20_div_s64) ;  /* 0x0000035000f07944 */ /* 0x018fea0003c00000 */
[----:B------:R-:W-:Y:S02]  /*531e0*/  IADD3 R5, P0, PT, RZ, -R4, RZ ;  /* 0x80000004ff057210 */ /* 0x000fe40007f1e0ff */
[----:B------:R-:W-:Y:S02]  /*531f0*/  MOV R6, R12 ;  /* 0x0000000c00067202 */ /* 0x000fe40000000f00 */
[----:B------:R-:W-:Y:S01]  /*53200*/  MOV R12, R4 ;  /* 0x00000004000c7202 */ /* 0x000fe20000000f00 */
[----:B------:R-:W-:-:S04]  /*53210*/  IMAD.X R7, RZ, RZ, ~R3, P0 ;  /* 0x000000ffff077224 */ /* 0x000fc800000e0e03 */
[----:B------:R-:W-:Y:S02]  /*53220*/  IMAD R2, R7, R14, RZ ;  /* 0x0000000e07027224 */ /* 0x000fe400078e02ff */
[----:B------:R-:W-:Y:S02]  /*53230*/  IMAD.MOV.U32 R7, RZ, RZ, R13 ;  /* 0x000000ffff077224 */ /* 0x000fe400078e000d */
[-C--:B------:R-:W-:Y:S02]  /*53240*/  IMAD R15, R15, R5.reuse, R2 ;  /* 0x000000050f0f7224 */ /* 0x080fe400078e0202 */
[----:B------:R-:W-:-:S04]  /*53250*/  IMAD.WIDE.U32 R6, R14, R5, R6 ;  /* 0x000000050e067225 */ /* 0x000fc800078e0006 */
[----:B------:R-:W-:Y:S01]  /*53260*/  IMAD.IADD R41, R7, 0x1, R15 ;  /* 0x0000000107297824 */ /* 0x000fe200078e020f */
[----:B------:R-:W-:Y:S01]  /*53270*/  MOV R2, R6 ;  /* 0x0000000600027202 */ /* 0x000fe20000000f00 */
[----:B------:R-:W-:-:S07]  /*53280*/  IMAD.MOV.U32 R13, RZ, RZ, R3 ;  /* 0x000000ffff0d7224 */ /* 0x000fce00078e0003 */
.L_x_954:
[----:B------:R-:W-:Y:S05]  /*53290*/  BSYNC.RECONVERGENT B2 ;  /* 0x0000000000027941 */ /* 0x000fea0003800200 */
.L_x_952:
        /* <DEDUP_REMOVED lines=36> */
.L_x_956:
[----:B------:R-:W-:Y:S01]  /*534e0*/  MOV R6, R12 ;  /* 0x0000000c00067202 */ /* 0x000fe20000000f00 */
[----:B------:R-:W-:Y:S01]  /*534f0*/  IMAD.MOV.U32 R5, RZ, RZ, R13 ;  /* 0x000000ffff057224 */ /* 0x000fe200078e000d */
[----:B------:R-:W-:Y:S01]  /*53500*/  MOV R4, R14 ;  /* 0x0000000e00047202 */ /* 0x000fe20000000f00 */
[----:B------:R-:W-:Y:S01]  /*53510*/  IMAD.MOV.U32 R3, RZ, RZ, R15 ;  /* 0x000000ffff037224 */ /* 0x000fe200078e000f */
[----:B------:R-:W-:-:S07]  /*53520*/  MOV R2, 0x53540 ;  /* 0x0005354000027802 */ /* 0x000fce0000000f00 */
[----:B---34-:R-:W-:Y:S05]  /*53530*/  CALL.REL.NOINC `($__internal_0_$__cuda_sm20_div_s64) ;  /* 0x0000035000187944 */ /* 0x018fea0003c00000 */
[----:B------:R-:W-:Y:S01]  /*53540*/  IADD3 R5, P0, PT, RZ, -R4, RZ ;  /* 0x80000004ff057210 */ /* 0x000fe20007f1e0ff */
[----:B------:R-:W-:Y:S02]  /*53550*/  IMAD.MOV.U32 R6, RZ, RZ, R12 ;  /* 0x000000ffff067224 */ /* 0x000fe400078e000c */
[----:B------:R-:W-:Y:S01]  /*53560*/  IMAD.MOV.U32 R12, RZ, RZ, R4 ;  /* 0x000000ffff0c7224 */ /* 0x000fe200078e0004 */
[----:B------:R-:W-:-:S05]  /*53570*/  IADD3.X R7, PT, PT, RZ, ~R3, RZ, P0, !PT ;  /* 0x80000003ff077210 */ /* 0x000fca00007fe4ff */
[----:B------:R-:W-:Y:S01]  /*53580*/  IMAD R2, R7, R14, RZ ;  /* 0x0000000e07027224 */ /* 0x000fe200078e02ff */
[----:B------:R-:W-:Y:S02]  /*53590*/  MOV R7, R13 ;  /* 0x0000000d00077202 */ /* 0x000fe40000000f00 */
[----:B------:R-:W-:Y:S01]  /*535a0*/  MOV R13, R3 ;  /* 0x00000003000d7202 */ /* 0x000fe20000000f00 */
[-C--:B------:R-:W-:Y:S02]  /*535b0*/  IMAD R15, R15, R5.reuse, R2 ;  /* 0x000000050f0f7224 */ /* 0x080fe400078e0202 */
[----:B------:R-:W-:-:S04]  /*535c0*/  IMAD.WIDE.U32 R6, R14, R5, R6 ;  /* 0x000000050e067225 */ /* 0x000fc800078e0006 */
[----:B------:R-:W-:Y:S01]  /*535d0*/  IMAD.MOV.U32 R2, RZ, RZ, R6 ;  /* 0x000000ffff027224 */ /* 0x000fe200078e0006 */
[----:B------:R-:W-:-:S07]  /*535e0*/  IADD3 R41, PT, PT, R7, R15, RZ ;  /* 0x0000000f07297210 */ /* 0x000fce0007ffe0ff */
.L_x_957:
[----:B------:R-:W-:Y:S05]  /*535f0*/  BSYNC.RECONVERGENT B2 ;  /* 0x0000000000027941 */ /* 0x000fea0003800200 */
.L_x_955:
        /* <DEDUP_REMOVED lines=36> */
.L_x_959:
        /* <DEDUP_REMOVED lines=17> */
.L_x_960:
[----:B------:R-:W-:Y:S05]  /*53950*/  BSYNC.RECONVERGENT B2 ;  /* 0x0000000000027941 */ /* 0x000fea0003800200 */
.L_x_958:
        /* <DEDUP_REMOVED lines=36> */
.L_x_962:
        /* <DEDUP_REMOVED lines=17> */
.L_x_963:
[----:B------:R-:W-:Y:S05]  /*53cb0*/  BSYNC.RECONVERGENT B2 ;  /* 0x0000000000027941 */ /* 0x000fea0003800200 */
.L_x_961:
        /* <DEDUP_REMOVED lines=36> */
.L_x_965:
        /* <DEDUP_REMOVED lines=17> */
.L_x_966:
[----:B------:R-:W-:Y:S05]  /*54010*/  BSYNC.RECONVERGENT B2 ;  /* 0x0000000000027941 */ /* 0x000fea0003800200 */
.L_x_964:
        /* <DEDUP_REMOVED lines=36> */
.L_x_968:
        /* <DEDUP_REMOVED lines=17> */
.L_x_969:
[----:B------:R-:W-:Y:S05]  /*54370*/  BSYNC.RECONVERGENT B2 ;  /* 0x0000000000027941 */ /* 0x000fea0003800200 */
.L_x_967:
        /* <DEDUP_REMOVED lines=36> */
.L_x_971:
        /* <DEDUP_REMOVED lines=17> */
.L_x_972:
[----:B------:R-:W-:Y:S05]  /*546d0*/  BSYNC.RECONVERGENT B2 ;  /* 0x0000000000027941 */ /* 0x000fea0003800200 */
.L_x_970:
        /* <DEDUP_REMOVED lines=36> */
.L_x_974:
        /* <DEDUP_REMOVED lines=16> */
.L_x_975:
[----:B------:R-:W-:Y:S05]  /*54a20*/  BSYNC.RECONVERGENT B2 ;  /* 0x0000000000027941 */ /* 0x000fea0003800200 */
.L_x_973:
        /* <DEDUP_REMOVED lines=28> */
[----:B------:R-:W-:Y:S02]  /*54bf0*/  @P0 IADD3 R7, PT, PT, -R54, R7, RZ ;  /* 0x0000000736070210 */ /* 0x000fe40007ffe1ff */
[----:B------:R-:W-:-:S05]  /*54c00*/  @!P1 LOP3.LUT R7, RZ, R54, RZ, 0x33, !PT ;  /* 0x00000036ff079212 */ /* 0x000fca00078e33ff */
[----:B------:R-:W-:Y:S01]  /*54c10*/  IMAD.MOV.U32 R2, RZ, RZ, R7 ;  /* 0x000000ffff027224 */ /* 0x000fe200078e0007 */
[----:B------:R-:W-:Y:S06]  /*54c20*/  BRA `(.L_x_978) ;  /* 0x0000000000187947 */ /* 0x000fec0003800000 */
.L_x_977:
[----:B------:R-:W-:Y:S01]  /*54c30*/  IMAD.MOV.U32 R3, RZ, RZ, R5 ;  /* 0x000000ffff037224 */ /* 0x000fe200078e0005 */
[----:B------:R-:W-:Y:S01]  /*54c40*/  MOV R6, R54 ;  /* 0x0000003600067202 */ /* 0x000fe20000000f00 */
[----:B------:R-:W-:Y:S01]  /*54c50*/  IMAD.MOV.U32 R5, RZ, RZ, R55 ;  /* 0x000000ffff057224 */ /* 0x000fe200078e0037 */
[----:B------:R-:W-:-:S07]  /*54c60*/  MOV R2, 0x54c80 ;  /* 0x00054c8000027802 */ /* 0x000fce0000000f00 */
[----:B---34-:R-:W-:Y:S05]  /*54c70*/  CALL.REL.NOINC `($__internal_1_$__cuda_sm20_rem_s64) ;  /* 0x0000033c00987944 */ /* 0x018fea0003c00000 */
[----:B------:R-:W-:-:S07]  /*54c80*/  MOV R2, R4 ;  /* 0x0000000400027202 */ /* 0x000fce0000000f00 */
.L_x_978:
[----:B------:R-:W-:Y:S05]  /*54c90*/  BSYNC.RECONVERGENT B2 ;  /* 0x0000000000027941 */ /* 0x000fea0003800200 */
.L_x_976:
        /* <DEDUP_REMOVED lines=27> */
[----:B------:R-:W2:Y:S03]  /*54e50*/  I2F.F64.S64 R2, R2 ;  /* 0x0000000200027312 */ /* 0x000ea60000301c00 */
        /* <DEDUP_REMOVED lines=29> */
[----:B------:R-:W2:Y:S05]  /*55030*/  LDG.E.64 R54, desc[UR12][R6.64+0x2b0] ;  /* 0x0002b00c06367981 */ /* 0x000eaa000c1e1b00 */
[C---:B-----5:R-:W-:Y:S02]  /*55040*/  DFMA R72, R62.reuse, R72, RZ ;  /* 0x000000483e48722b */ /* 0x060fe400000000ff */
[----:B---3--:R-:W-:Y:S01]  /*55050*/  DFMA R2, R62, R66, RZ ;  /* 0x000000423e02722b */ /* 0x008fe200000000ff */
[----:B------:R-:W3:Y:S05]  /*55060*/  LDG.E.64 R66, desc[UR12][R6.64+0x200] ;  /* 0x0002000c06427981 */ /* 0x000eea000c1e1b00 */
[----:B----4-:R-:W-:-:S02]  /*55070*/  DFMA R136, R50, R136, R72 ;  /* 0x000000883288722b */ /* 0x010fc40000000048 */
[C---:B------:R-:W-:Y:S02]  /*55080*/  DFMA R72, R62.reuse, R4, RZ ;  /* 0x000000043e48722b */ /* 0x040fe400000000ff */
[C---:B------:R-:W-:Y:S01]  /*55090*/  DFMA R84, R62.reuse, R68, RZ ;  /* 0x000000443e54722b */ /* 0x040fe200000000ff */
[----:B------:R-:W4:Y:S01]  /*550a0*/  LDG.E.64 R4, desc[UR12][R6.64+0x2c0] ;  /* 0x0002c00c06047981 */ /* 0x000f22000c1e1b00 */
[C---:B------:R-:W-:Y:S02]  /*550b0*/  DFMA R70, R62.reuse, R70, RZ ;  /* 0x000000463e46722b */ /* 0x040fe400000000ff */
[----:B------:R-:W-:Y:S01]  /*550c0*/  DFMA R68, R62, R52, RZ ;  /* 0x000000343e44722b */ /* 0x000fe200000000ff */
[----:B------:R-:W5:Y:S01]  /*550d0*/  LDG.E.64 R52, desc[UR12][R6.64+0x380] ;  /* 0x0003800c06347981 */ /* 0x000f62000c1e1b00 */
[----:B------:R-:W-:-:S03]  /*550e0*/  DFMA R140, R50, R140, R2 ;  /* 0x0000008c328c722b */ /* 0x000fc60000000002 */
[----:B------:R-:W5:Y:S01]  /*550f0*/  LDG.E.64 R2, desc[UR12][R6.64+0x260] ;  /* 0x0002600c06027981 */ /* 0x000f62000c1e1b00 */
[----:B------:R-:W-:-:S03]  /*55100*/  DFMA R88, R50, R88, R84 ;  /* 0x000000583258722b */ /* 0x000fc60000000054 */
[----:B------:R-:W5:Y:S01]  /*55110*/  LDG.E.64 R84, desc[UR12][R6.64+0x28] ;  /* 0x0000280c06547981 */ /* 0x000f62000c1e1b00 */
[----:B------:R-:W-:Y:S02]  /*55120*/  DFMA R60, R62, R60, RZ ;  /* 0x0000003c3e3c722b */ /* 0x000fe400000000ff */
[----:B------:R-:W-:Y:S01]  /*55130*/  DFMA R92, R50, R92, R70 ;  /* 0x0000005c325c722b */ /* 0x000fe20000000046 */
[----:B------:R-:W5:Y:S01]  /*55140*/  LDG.E.64 R70, desc[UR12][R6.64+0x88] ;  /* 0x0000880c06467981 */ /* 0x000f62000c1e1b00 */
[----:B------:R-:W-:Y:S02]  /*55150*/  DFMA R64, R62, R64, RZ ;  /* 0x000000403e40722b */ /* 0x000fe400000000ff */
[----:B------:R-:W-:Y:S01]  /*55160*/  DFMA R90, R50, R90, R68 ;  /* 0x0000005a325a722b */ /* 0x000fe20000000044 */
        /* <DEDUP_REMOVED lines=33> */
[C---:B------:R-:W-:Y:S01]  /*55380*/  DFMA R120, R48.reuse, R120, R156 ;  /* 0x000000783078722b */ /* 0x040fe2000000009c */
[----:B------:R-:W0:Y:S01]  /*55390*/  LDC.64 R156, c[0x0][0x3a8] ;  /* 0x0000ea00ff9c7b82 */ /* 0x000e220000000a00 */
[C---:B------:R-:W-:Y:S01]  /*553a0*/  DFMA R108, R48.reuse, R108, R82 ;  /* 0x0000006c306c722b */ /* 0x040fe20000000052 */
[----:B------:R-:W5:Y:S01]  /*553b0*/  LDG.E.64 R82, desc[UR12][R6.64+0x340] ;  /* 0x0003400c06527981 */ /* 0x000f62000c1e1b00 */
[C---:B------:R-:W-:Y:S02]  /*553c0*/  DFMA R124, R48.reuse, R124, R152 ;  /* 0x0000007c307c722b */ /* 0x040fe40000000098 */
[----:B------:R-:W-:-:S02]  /*553d0*/  DFMA R122, R48, R122, R154 ;  /* 0x0000007a307a722b */ /* 0x000fc4000000009a */
[C---:B------:R-:W-:Y:S02]  /*553e0*/  DFMA R106, R48.reuse, R106, R126 ;  /* 0x0000006a306a722b */ /* 0x040fe4000000007e */
[C---:B------:R-:W-:Y:S02]  /*553f0*/  DFMA R118, R48.reuse, R118, R78 ;  /* 0x000000763076722b */ /* 0x040fe4000000004e */
[C---:B------:R-:W-:Y:S01]  /*55400*/  DFMA R92, R48.reuse, R116, R92 ;  /* 0x00000074305c722b */ /* 0x040fe2000000005c */
[----:B0-----:R-:W5:Y:S01]  /*55410*/  LDG.E.64 R126, desc[UR12][R156.64+0x38] ;  /* 0x0000380c9c7e7981 */ /* 0x001f62000c1e1b00 */
        /* <DEDUP_REMOVED lines=18> */
[----:B------:R-:W5:Y:S01]  /*55540*/  LDG.E.64 R154, desc[UR12][R156.64+0x8] ;  /* 0x0000080c9c9a7981 */ /* 0x000f62000c1e1b00 */
[----:B--2---:R-:W-:-:S03]  /*55550*/  DFMA R54, R44, R54, R76 ;  /* 0x000000362c36722b */ /* 0x004fc6000000004c */
[----:B------:R-:W2:Y:S04]  /*55560*/  LDG.E.64 R44, desc[UR12][R6.64+0x390] ;  /* 0x0003900c062c7981 */ /* 0x000ea8000c1e1b00 */
[----:B------:R-:W2:Y:S01]  /*55570*/  LDG.E.64 R76, desc[UR12][R6.64+0x338] ;  /* 0x0003380c064c7981 */ /* 0x000ea2000c1e1b00 */
[----:B------:R-:W-:Y:S02]  /*55580*/  DFMA R110, R48, R110, R54 ;  /* 0x0000006e306e722b */ /* 0x000fe40000000036 */
[C---:B---3--:R-:W-:Y:S01]  /*55590*/  DFMA R78, R14.reuse, R66, R78 ;  /* 0x000000420e4e722b */ /* 0x048fe2000000004e */
[----:B------:R-:W3:Y:S04]  /*555a0*/  LDG.E.64 R54, desc[UR12][R6.64+0xf8] ;  /* 0x0000f80c06367981 */ /* 0x000ee8000c1e1b00 */
[----:B------:R-:W3:Y:S01]  /*555b0*/  LDG.E.64 R66, desc[UR12][R6.64+0x1b8] ;  /* 0x0001b80c06427981 */ /* 0x000ee2000c1e1b00 */
[----:B----4-:R-:W-:-:S03]  /*555c0*/  DFMA R4, R14, R4, R110 ;  /* 0x000000040e04722b */ /* 0x010fc6000000006e */
[----:B------:R-:W4:Y:S04]  /*555d0*/  LDG.E.64 R48, desc[UR12][R6.64+0x98] ;  /* 0x0000980c06307981 */ /* 0x000f28000c1e1b00 */
[----:B------:R-:W3:Y:S01]  /*555e0*/  LDG.E.64 R110, desc[UR12][R6.64+0x348] ;  /* 0x0003480c066e7981 */ /* 0x000ee2000c1e1b00 */
[----:B-----5:R-:W-:-:S03]  /*555f0*/  DFMA R52, R14, R52, R106 ;  /* 0x000000340e34722b */ /* 0x020fc6000000006a */
[----:B------:R-:W5:Y:S01]  /*55600*/  LDG.E.64 R106, desc[UR12][R6.64+0x3a8] ;  /* 0x0003a80c066a7981 */ /* 0x000f62000c1e1b00 */
[----:B------:R-:W-:-:S03]  /*55610*/  DFMA R2, R14, R2, R112 ;  /* 0x000000020e02722b */ /* 0x000fc60000000070 */
[----:B------:R-:W4:Y:S01]  /*55620*/  LDG.E.64 R14, desc[UR12][R6.64+0x350] ;  /* 0x0003500c060e7981 */ /* 0x000f22000c1e1b00 */
[----:B------:R-:W-:-:S03]  /*55630*/  DFMA R84, R40, R84, R104 ;  /* 0x000000542854722b */ /* 0x000fc60000000068 */
[----:B------:R-:W4:Y:S01]  /*55640*/  LDG.E.64 R104, desc[UR12][R6.64+0x280] ;  /* 0x0002800c06687981 */ /* 0x000f22000c1e1b00 */
[----:B------:R-:W-:-:S03]  /*55650*/  DFMA R70, R40, R70, R102 ;  /* 0x000000462846722b */ /* 0x000fc60000000066 */
[----:B------:R-:W4:Y:S04]  /*55660*/  LDG.E.64 R112, desc[UR12][R6.64+0x160] ;  /* 0x0001600c06707981 */ /* 0x000f28000c1e1b00 */
        /* <DEDUP_REMOVED lines=13> */
[C---:B------:R-:W-:Y:S02]  /*55740*/  DFMA R52, R40.reuse, R132, R52 ;  /* 0x000000842834722b */ /* 0x040fe40000000034 */
        /* <DEDUP_REMOVED lines=28> */
[----:B------:R-:W-:Y:S02]  /*55910*/  DFMA R88, R46, R108, R88 ;  /* 0x0000006c2e58722b */ /* 0x000fe40000000058 */
[----:B------:R-:W-:-:S08]  /*55920*/  DFMA R92, R42, R92, R136 ;  /* 0x0000005c2a5c722b */ /* 0x000fd00000000088 */
[----:B------:R-:W-:Y:S02]  /*55930*/  DFMA R92, R46, R120, R92 ;  /* 0x000000782e5c722b */ /* 0x000fe4000000005c */
[----:B------:R-:W-:-:S08]  /*55940*/  DFMA R58, R42, R58, R138 ;  /* 0x0000003a2a3a722b */ /* 0x000fd0000000008a */
[----:B------:R-:W-:-:S08]  /*55950*/  DFMA R58, R46, R118, R58 ;  /* 0x000000762e3a722b */ /* 0x000fd0000000003a */
[----:B------:R-:W-:Y:S02]  /*55960*/  DFMA R58, R38, R150, R58 ;  /* 0x00000096263a722b */ /* 0x000fe4000000003a */
[----:B--2---:R-:W-:Y:S02]  /*55970*/  DFMA R44, R12, R44, R52 ;  /* 0x0000002c0c2c722b */ /* 0x004fe40000000034 */
[----:B------:R-:W-:-:S06]  /*55980*/  DFMA R76, R42, R76, R152 ;  /* 0x0000004c2a4c722b */ /* 0x000fcc0000000098 */
[----:B------:R-:W-:Y:S02]  /*55990*/  DFMA R44, R42, R86, R44 ;  /* 0x000000562a2c722b */ /* 0x000fe4000000002c */
[----:B------:R-:W-:-:S06]  /*559a0*/  DFMA R76, R46, R82, R76 ;  /* 0x000000522e4c722b */ /* 0x000fcc000000004c */
[----:B------:R-:W-:Y:S02]  /*559b0*/  DFMA R44, R46, R94, R44 ;  /* 0x0000005e2e2c722b */ /* 0x000fe4000000002c */
[----:B---3--:R-:W-:-:S06]  /*559c0*/  DFMA R76, R38, R110, R76 ;  /* 0x0000006e264c722b */ /* 0x008fcc000000004c */
[----:B-----5:R-:W-:Y:S02]  /*559d0*/  DFMA R44, R38, R106, R44 ;  /* 0x0000006a262c722b */ /* 0x020fe4000000002c */
[----:B----4-:R-:W-:Y:S02]  /*559e0*/  DADD R14, R76, -R14 ;  /* 0x000000004c0e7229 */ /* 0x010fe4000000080e */
[----:B------:R-:W-:Y:S02]  /*559f0*/  DFMA R90, R46, R104, R90 ;  /* 0x000000682e5a722b */ /* 0x000fe4000000005a */
[----:B------:R-:W-:Y:S02]  /*55a00*/  DFMA R66, R42, R66, R134 ;  /* 0x000000422a42722b */ /* 0x000fe40000000086 */
[----:B------:R-:W-:Y:S02]  /*55a10*/  DFMA R88, R38, R102, R88 ;  /* 0x000000662658722b */ /* 0x000fe40000000058 */
[----:B------:R-:W-:-:S04]  /*55a20*/  DADD R44, R44, -R100 ;  /* 0x000000002c2c7229 */ /* 0x000fc80000000864 */
[----:B------:R-:W-:Y:S02]  /*55a30*/  DFMA R66, R46, R122, R66 ;  /* 0x0000007a2e42722b */ /* 0x000fe40000000042 */
[----:B------:R-:W-:Y:S02]  /*55a40*/  DSETP.GEU.AND P0, PT, |R14|, R98, PT ;  /* 0x000000620e00722a */ /* 0x000fe40003f0e200 */
[----:B------:R-:W-:Y:S02]  /*55a50*/  DFMA R90, R38, R96, R90 ;  /* 0x00000060265a722b */ /* 0x000fe4000000005a */
[----:B------:R-:W-:Y:S02]  /*55a60*/  DADD R78, R88, -R78 ;  /* 0x00000000584e7229 */ /* 0x000fe4000000084e */
[----:B------:R-:W-:Y:S02]  /*55a70*/  DSETP.LT.AND P0, PT, |R44|, R64, !P0 ;  /* 0x000000402c00722a */ /* 0x000fe40004701200 */
[----:B------:R-:W-:-:S02]  /*55a80*/  DFMA R54, R42, R54, R68 ;  /* 0x000000362a36722b */ /* 0x000fc40000000044 */
[----:B------:R-:W-:Y:S02]  /*55a90*/  DFMA R56, R38, R56, R92 ;  /* 0x000000382638722b */ /* 0x000fe4000000005c */
[----:B------:R-:W-:Y:S02]  /*55aa0*/  DADD R90, R90, -R124 ;  /* 0x000000005a5a7229 */ /* 0x000fe4000000087c */
[----:B------:R-:W-:Y:S02]  /*55ab0*/  DFMA R50, R46, R112, R50 ;  /* 0x000000702e32722b */ /* 0x000fe40000000032 */
[----:B------:R-:W-:Y:S02]  /*55ac0*/  DSETP.LT.AND P0, PT, |R78|, R126, P0 ;  /* 0x0000007e4e00722a */ /* 0x000fe40000701200 */
[----:B------:R-:W-:Y:S02]  /*55ad0*/  DFMA R66, R38, R128, R66 ;  /* 0x000000802642722b */ /* 0x000fe40000000042 */
[----:B------:R-:W-:-:S02]  /*55ae0*/  DFMA R48, R42, R48, R142 ;  /* 0x000000302a30722b */ /* 0x000fc4000000008e */
[----:B------:R-:W-:Y:S02]  /*55af0*/  DADD R40, R56, -R40 ;  /* 0x0000000038287229 */ /* 0x000fe40000000828 */
[----:B------:R-:W-:Y:S02]  /*55b00*/  DFMA R54, R46, R114, R54 ;  /* 0x000000722e36722b */ /* 0x000fe40000000036 */
[----:B------:R-:W-:Y:S02]  /*55b10*/  DSETP.LT.AND P0, PT, |R90|, R84, P0 ;  /* 0x000000545a00722a */ /* 0x000fe40000701200 */
[----:B------:R-:W-:Y:S02]  /*55b20*/  DFMA R50, R38, R70, R50 ;  /* 0x000000462632722b */ /* 0x000fe40000000032 */
[----:B------:R-:W-:Y:S02]  /*55b30*/  DADD R66, R66, -R130 ;  /* 0x0000000042427229 */ /* 0x000fe40000000882 */
[----:B------:R-:W-:-:S02]  /*55b40*/  DFMA R48, R46, R116, R48 ;  /* 0x000000742e30722b */ /* 0x000fc40000000030 */
        /* <DEDUP_REMOVED lines=8> */
[----:B------:R-:W-:Y:S02]  /*55bd0*/  DSETP.LT.AND P0, PT, |R54|, R80, P0 ;  /* 0x000000503600722a */ /* 0x000fe40000701200 */
[----:B------:R-:W-:-:S04]  /*55be0*/  DADD R6, R58, -R6 ;  /* 0x000000003a067229 */ /* 0x000fc80000000806 */
[----:B------:R-:W-:-:S06]  /*55bf0*/  DSETP.LT.AND P0, PT, |R4|, R154, P0 ;  /* 0x0000009a0400722a */ /* 0x000fcc0000701200 */
[----:B------:R-:W-:-:S06]  /*55c00*/  DSETP.LT.AND P0, PT, |R6|, R156, P0 ;  /* 0x0000009c0600722a */ /* 0x000fcc0000701200 */
[----:B------:R-:W-:-:S08]  /*55c10*/  SEL R12, RZ, 0x1, !P0 ;  /* 0x00000001ff0c7807 */ /* 0x000fd00004000000 */
.L_x_948:
[----:B------:R-:W-:Y:S05]  /*55c20*/  BSYNC.RECONVERGENT B1 ;  /* 0x0000000000017941 */ /* 0x000fea0003800200 */
.L_x_947:
        /* <DEDUP_REMOVED lines=37> */
.L_x_982:
[----:B------:R-:W-:Y:S01]  /*55e80*/  MOV R6, R30 ;  /* 0x0000001e00067202 */ /* 0x000fe20000000f00 */
[----:B------:R-:W-:Y:S01]  /*55e90*/  IMAD.MOV.U32 R5, RZ, RZ, R31 ;  /* 0x000000ffff057224 */ /* 0x000fe200078e001f */
[----:B------:R-:W-:Y:S01]  /*55ea0*/  MOV R4, R14 ;  /* 0x0000000e00047202 */ /* 0x000fe20000000f00 */
[----:B------:R-:W-:Y:S01]  /*55eb0*/  IMAD.MOV.U32 R3, RZ, RZ, R15 ;  /* 0x000000ffff037224 */ /* 0x000fe200078e000f */
[----:B------:R-:W-:-:S07]  /*55ec0*/  MOV R2, 0x55ee0 ;  /* 0x00055ee000027802 */ /* 0x000fce0000000f00 */
[----:B---34-:R-:W-:Y:S05]  /*55ed0*/  CALL.REL.NOINC `($__internal_0_$__cuda_sm20_div_s64) ;  /* 0x0000032400b07944 */ /* 0x018fea0003c00000 */
[----:B------:R-:W-:-:S04]  /*55ee0*/  IADD3 R13, P0, PT, RZ, -R4, RZ ;  /* 0x80000004ff0d7210 */ /* 0x000fc80007f1e0ff */
        /* <DEDUP_REMOVED lines=8> */
.L_x_983:
[----:B------:R-:W-:Y:S05]  /*55f70*/  BSYNC.RECONVERGENT B2 ;  /* 0x0000000000027941 */ /* 0x000fea0003800200 */
.L_x_981:
        /* <DEDUP_REMOVED lines=36> */
.L_x_985:
        /* <DEDUP_REMOVED lines=14> */
[----:B------:R-:W-:Y:S01]  /*562a0*/  IMAD R13, R41, R13, R2 ;  /* 0x0000000d290d7224 */ /* 0x000fe200078e0202 */
[----:B------:R-:W-:-:S03]  /*562b0*/  MOV R2, R6 ;  /* 0x0000000600027202 */ /* 0x000fc60000000f00 */
[----:B------:R-:W-:-:S07]  /*562c0*/  IMAD.IADD R13, R7, 0x1, R13 ;  /* 0x00000001070d7824 */ /* 0x000fce00078e020d */
.L_x_986:
[----:B------:R-:W-:Y:S05]  /*562d0*/  BSYNC.RECONVERGENT B2 ;  /* 0x0000000000027941 */ /* 0x000fea0003800200 */
.L_x_984:
        /* <DEDUP_REMOVED lines=36> */
.L_x_988:
        /* <DEDUP_REMOVED lines=8> */
[----:B------:R-:W-:Y:S01]  /*565a0*/  MOV R7, R15 ;  /* 0x0000000f00077202 */ /* 0x000fe20000000f00 */
[----:B------:R-:W-:Y:S01]  /*565b0*/  IMAD.MOV.U32 R14, RZ, RZ, R4 ;  /* 0x000000ffff0e7224 */ /* 0x000fe200078e0004 */
[-C--:B------:R-:W-:Y:S02]  /*565c0*/  IADD3.X R5, PT, PT, RZ, ~R3.reuse, RZ, P0, !PT ;  /* 0x80000003ff057210 */ /* 0x080fe400007fe4ff */
[----:B------:R-:W-:Y:S01]  /*565d0*/  MOV R15, R3 ;  /* 0x00000003000f7202 */ /* 0x000fe20000000f00 */
[----:B------:R-:W-:-:S04]  /*565e0*/  IMAD.WIDE.U32 R6, R40, R13, R6 ;  /* 0x0000000d28067225 */ /* 0x000fc800078e0006 */
[----:B------:R-:W-:-:S04]  /*565f0*/  IMAD R2, R5, R40, RZ ;  /* 0x0000002805027224 */ /* 0x000fc800078e02ff */
[----:B------:R-:W-:Y:S02]  /*56600*/  IMAD R13, R41, R13, R2 ;  /* 0x0000000d290d7224 */ /* 0x000fe400078e0202 */
[----:B------:R-:W-:-:S03]  /*56610*/  IMAD.MOV.U32 R2, RZ, RZ, R6 ;  /* 0x000000ffff027224 */ /* 0x000fc600078e0006 */
[----:B------:R-:W-:-:S07]  /*56620*/  IADD3 R13, PT, PT, R7, R13, RZ ;  /* 0x0000000d070d7210 */ /* 0x000fce0007ffe0ff */
.L_x_989:
[----:B------:R-:W-:Y:S05]  /*56630*/  BSYNC.RECONVERGENT B2 ;  /* 0x0000000000027941 */ /* 0x000fea0003800200 */
.L_x_987:
        /* <DEDUP_REMOVED lines=36> */
.L_x_991:
        /* <DEDUP_REMOVED lines=17> */
.L_x_992:
[----:B------:R-:W-:Y:S05]  /*56990*/  BSYNC.RECONVERGENT B2 ;  /* 0x0000000000027941 */ /* 0x000fea0003800200 */
.L_x_990:
        /* <DEDUP_REMOVED lines=36> */
.L_x_994:
        /* <DEDUP_REMOVED lines=17> */
.L_x_995:
[----:B------:R-:W-:Y:S05]  /*56cf0*/  BSYNC.RECONVERGENT B2 ;  /* 0x0000000000027941 */ /* 0x000fea0003800200 */
.L_x_993:
        /* <DEDUP_REMOVED lines=36> */
.L_x_997:
        /* <DEDUP_REMOVED lines=17> */
.L_x_998:
[----:B------:R-:W-:Y:S05]  /*57050*/  BSYNC.RECONVERGENT B2 ;  /* 0x0000000000027941 */ /* 0x000fea0003800200 */
.L_x_996:
        /* <DEDUP_REMOVED lines=36> */
.L_x_1000:
        /* <DEDUP_REMOVED lines=17> */
.L_x_1001:
[----:B------:R-:W-:Y:S05]  /*573b0*/  BSYNC.RECONVERGENT B2 ;  /* 0x0000000000027941 */ /* 0x000fea0003800200 */
.L_x_999:
        /* <DEDUP_REMOVED lines=36> */
.L_x_1003:
        /* <DEDUP_REMOVED lines=17> */
.L_x_1004:
[----:B------:R-:W-:Y:S05]  /*57710*/  BSYNC.RECONVERGENT B2 ;  /* 0x0000000000027941 */ /* 0x000fea0003800200 */
.L_x_1002:
        /* <DEDUP_REMOVED lines=36> */
.L_x_1006:
        /* <DEDUP_REMOVED lines=16> */
.L_x_1007:
[----:B------:R-:W-:Y:S05]  /*57a60*/  BSYNC.RECONVERGENT B2 ;  /* 0x0000000000027941 */ /* 0x000fea0003800200 */
.L_x_1005:
        /* <DEDUP_REMOVED lines=31> */
.L_x_1009:
[----:B------:R-:W-:Y:S01]  /*57c60*/  MOV R3, R5 ;  /* 0x0000000500037202 */ /* 0x000fe20000000f00 */
[----:B------:R-:W-:Y:S01]  /*57c70*/  IMAD.MOV.U32 R6, RZ, RZ, R56 ;  /* 0x000000ffff067224 */ /* 0x000fe200078e0038 */
[----:B------:R-:W-:Y:S02]  /*57c80*/  MOV R5, R57 ;  /* 0x0000003900057202 */ /* 0x000fe40000000f00 */
[----:B------:R-:W-:-:S07]  /*57c90*/  MOV R2, 0x57cb0 ;  /* 0x00057cb000027802 */ /* 0x000fce0000000f00 */
[----:B---34-:R-:W-:Y:S05]  /*57ca0*/  CALL.REL.NOINC `($__internal_1_$__cuda_sm20_rem_s64) ;  /* 0x0000030c008c7944 */ /* 0x018fea0003c00000 */
[----:B------:R-:W-:Y:S01]  /*57cb0*/  IMAD.MOV.U32 R54, RZ, RZ, R4 ;  /* 0x000000ffff367224 */ /* 0x000fe200078e0004 */
[----:B------:R-:W-:-:S07]  /*57cc0*/  MOV R55, R3 ;  /* 0x0000000300377202 */ /* 0x000fce0000000f00 */
.L_x_1010:
[----:B------:R-:W-:Y:S05]  /*57cd0*/  BSYNC.RECONVERGENT B2 ;  /* 0x0000000000027941 */ /* 0x000fea0003800200 */
.L_x_1008:
        /* <DEDUP_REMOVED lines=60> */
[C---:B---3--:R-:W-:Y:S02]  /*580a0*/  DFMA R76, R68.reuse, R76, RZ ;  /* 0x0000004c444c722b */ /* 0x048fe400000000ff */
[----:B----4-:R-:W-:-:S04]  /*580b0*/  DFMA R6, R68, R6, RZ ;  /* 0x000000064406722b */ /* 0x010fc800000000ff */
[C---:B------:R-:W-:Y:S02]  /*580c0*/  DFMA R134, R52.reuse, R134, R2 ;  /* 0x000000863486722b */ /* 0x040fe40000000002 */
[----:B------:R-:W3:Y:S01]  /*580d0*/  LDG.E.64 R2, desc[UR12][R4.64+0x260] ;  /* 0x0002600c04027981 */ /* 0x000ee2000c1e1b00 */
[----:B------:R-:W-:-:S03]  /*580e0*/  DFMA R130, R52, R130, R76 ;  /* 0x000000823482722b */ /* 0x000fc6000000004c */
[----:B------:R-:W4:Y:S01]  /*580f0*/  LDG.E.64 R76, desc[UR12][R4.64+0x2c0] ;  /* 0x0002c00c044c7981 */ /* 0x000f22000c1e1b00 */
[C---:B------:R-:W-:Y:S02]  /*58100*/  DFMA R70, R68.reuse, R70, RZ ;  /* 0x000000464446722b */ /* 0x040fe400000000ff */
[----:B------:R-:W-:Y:S02]  /*58110*/  DFMA R66, R68, R66, RZ ;  /* 0x000000424442722b */ /* 0x000fe400000000ff */
[----:B------:R-:W-:Y:S01]  /*58120*/  DFMA R142, R52, R142, R6 ;  /* 0x0000008e348e722b */ /* 0x000fe20000000006 */
[----:B------:R-:W5:Y:S01]  /*58130*/  LDG.E.64 R6, desc[UR12][R4.64+0x380] ;  /* 0x0003800c04067981 */ /* 0x000f62000c1e1b00 */
[C---:B------:R-:W-:Y:S02]  /*58140*/  DFMA R64, R68.reuse, R64, RZ ;  /* 0x000000404440722b */ /* 0x040fe400000000ff */
[----:B------:R-:W-:Y:S02]  /*58150*/  DFMA R60, R68, R60, RZ ;  /* 0x0000003c443c722b */ /* 0x000fe400000000ff */
[----:B------:R-:W-:Y:S01]  /*58160*/  DFMA R138, R52, R138, R70 ;  /* 0x0000008a348a722b */ /* 0x000fe20000000046 */
[----:B------:R-:W5:Y:S01]  /*58170*/  LDG.E.64 R70, desc[UR12][R4.64+0x88] ;  /* 0x0000880c04467981 */ /* 0x000f62000c1e1b00 */
[----:B------:R-:W-:-:S02]  /*58180*/  DFMA R58, R68, R58, RZ ;  /* 0x0000003a443a722b */ /* 0x000fc400000000ff */
        /* <DEDUP_REMOVED lines=67> */
[C---:B--2---:R-:W-:Y:S01]  /*585c0*/  DFMA R98, R14.reuse, R54, R100 ;  /* 0x000000360e62722b */ /* 0x044fe20000000064 */
[----:B------:R-:W0:Y:S02]  /*585d0*/  LDC.64 R54, c[0x0][0x3a8] ;  /* 0x0000ea00ff367b82 */ /* 0x000e240000000a00 */
[----:B------:R-:W2:Y:S01]  /*585e0*/  LDG.E.64 R100, desc[UR12][R4.64+0x340] ;  /* 0x0003400c04647981 */ /* 0x000ea2000c1e1b00 */
[----:B------:R-:W-:-:S03]  /*585f0*/  DFMA R72, R14, R72, R94 ;  /* 0x000000480e48722b */ /* 0x000fc6000000005e */
[----:B------:R-:W2:Y:S01]  /*58600*/  LDG.E.64 R94, desc[UR12][R4.64+0x2e0] ;  /* 0x0002e00c045e7981 */ /* 0x000ea2000c1e1b00 */
[----:B---3--:R-:W-:-:S03]  /*58610*/  DFMA R2, R14, R2, R110 ;  /* 0x000000020e02722b */ /* 0x008fc6000000006e */
[----:B------:R-:W3:Y:S01]  /*58620*/  LDG.E.64 R110, desc[UR12][R4.64+0x3a0] ;  /* 0x0003a00c046e7981 */ /* 0x000ee2000c1e1b00 */
[----:B----4-:R-:W-:-:S03]  /*58630*/  DFMA R76, R14, R76, R96 ;  /* 0x0000004c0e4c722b */ /* 0x010fc60000000060 */
[----:B------:R-:W4:Y:S04]  /*58640*/  LDG.E.64 R96, desc[UR12][R4.64+0x348] ;  /* 0x0003480c04607981 */ /* 0x000f28000c1e1b00 */
[----:B0-----:R-:W4:Y:S01]  /*58650*/  LDG.E.64 R136, desc[UR12][R54.64+0x18] ;  /* 0x0000180c36887981 */ /* 0x001f22000c1e1b00 */
[----:B-----5:R-:W-:-:S03]  /*58660*/  DFMA R6, R14, R6, R92 ;  /* 0x000000060e06722b */ /* 0x020fc6000000005c */
        /* <DEDUP_REMOVED lines=40> */
[----:B------:R-:W5:Y:S04]  /*588f0*/  LDG.E.64 R40, desc[UR12][R4.64+0xb0] ;  /* 0x0000b00c04287981 */ /* 0x000f68000c1e1b00 */
[----:B------:R-:W5:Y:S04]  /*58900*/  LDG.E.64 R6, desc[UR12][R54.64+0x10] ;  /* 0x0000100c36067981 */ /* 0x000f68000c1e1b00 */
[----:B------:R-:W5:Y:S04]  /*58910*/  LDG.E.64 R4, desc[UR12][R54.64+0x8] ;  /* 0x0000080c36047981 */ /* 0x000f68000c1e1b00 */
[----:B------:R-:W5:Y:S01]  /*58920*/  LDG.E.64 R54, desc[UR12][R54.64] ;  /* 0x0000000c36367981 */ /* 0x000f62000c1e1b00 */
[----:B------:R-:W-:-:S02]  /*58930*/  DFMA R56, R44, R56, R154 ;  /* 0x000000382c38722b */ /* 0x000fc4000000009a */
[C---:B------:R-:W-:Y:S02]  /*58940*/  DFMA R102, R44.reuse, R102, R156 ;  /* 0x000000662c66722b */ /* 0x040fe4000000009c */
[C---:B------:R-:W-:Y:S02]  /*58950*/  DFMA R104, R44.reuse, R104, R152 ;  /* 0x000000682c68722b */ /* 0x040fe40000000098 */
[C---:B------:R-:W-:Y:S02]  /*58960*/  DFMA R106, R44.reuse, R106, R150 ;  /* 0x0000006a2c6a722b */ /* 0x040fe40000000096 */
[----:B------:R-:W-:-:S06]  /*58970*/  DFMA R108, R44, R108, R148 ;  /* 0x0000006c2c6c722b */ /* 0x000fcc0000000094 */
[----:B------:R-:W-:Y:S02]  /*58980*/  DFMA R90, R48, R90, R106 ;  /* 0x0000005a305a722b */ /* 0x000fe4000000006a */
[----:B------:R-:W-:Y:S02]  /*58990*/  DFMA R78, R44, R78, R146 ;  /* 0x0000004e2c4e722b */ /* 0x000fe40000000092 */
        /* <DEDUP_REMOVED lines=8> */
[----:B------:R-:W-:-:S06]  /*58a20*/  DFMA R46, R48, R116, R46 ;  /* 0x00000074302e722b */ /* 0x000fcc000000002e */
[----:B------:R-:W-:-:S08]  /*58a30*/  DFMA R50, R48, R118, R50 ;  /* 0x000000763032722b */ /* 0x000fd00000000032 */
[----:B------:R-:W-:Y:S02]  /*58a40*/  DFMA R50, R38, R140, R50 ;  /* 0x0000008c2632722b */ /* 0x000fe40000000032 */
[C---:B--2---:R-:W-:Y:S02]  /*58a50*/  DFMA R56, R48.reuse, R100, R56 ;  /* 0x000000643038722b */ /* 0x044fe40000000038 */
[C---:B------:R-:W-:Y:S02]  /*58a60*/  DFMA R94, R48.reuse, R94, R104 ;  /* 0x0000005e305e722b */ /* 0x040fe40000000068 */
[----:B---3--:R-:W-:-:S04]  /*58a70*/  DFMA R102, R48, R110, R102 ;  /* 0x0000006e3066722b */ /* 0x008fc80000000066 */
[----:B----4-:R-:W-:-:S04]  /*58a80*/  DFMA R56, R38, R96, R56 ;  /* 0x000000602638722b */ /* 0x010fc80000000038 */
[----:B-----5:R-:W-:-:S04]  /*58a90*/  DFMA R92, R38, R92, R102 ;  /* 0x0000005c265c722b */ /* 0x020fc80000000066 */
[----:B------:R-:W-:Y:S02]  /*58aa0*/  DADD R14, R56, -R14 ;  /* 0x00000000380e7229 */ /* 0x000fe4000000080e */
[----:B------:R-:W-:Y:S02]  /*58ab0*/  DFMA R88, R38, R88, R94 ;  /* 0x000000582658722b */ /* 0x000fe4000000005e */
[----:B------:R-:W-:-:S04]  /*58ac0*/  DADD R86, R92, -R86 ;  /* 0x000000005c567229 */ /* 0x000fc80000000856 */
[----:B------:R-:W-:Y:S02]  /*58ad0*/  DSETP.GEU.AND P0, PT, |R14|, R84, PT ;  /* 0x000000540e00722a */ /* 0x000fe40003f0e200 */
[----:B------:R-:W-:Y:S02]  /*58ae0*/  DFMA R82, R38, R82, R90 ;  /* 0x000000522652722b */ /* 0x000fe4000000005a */
[----:B------:R-:W-:Y:S02]  /*58af0*/  DADD R88, R88, -R98 ;  /* 0x0000000058587229 */ /* 0x000fe40000000862 */
[----:B------:R-:W-:Y:S02]  /*58b00*/  DSETP.LT.AND P0, PT, |R86|, R58, !P0 ;  /* 0x0000003a5600722a */ /* 0x000fe40004701200 */
[----:B------:R-:W-:Y:S02]  /*58b10*/  DFMA R76, R38, R76, R108 ;  /* 0x0000004c264c722b */ /* 0x000fe4000000006c */
[----:B------:R-:W-:-:S02]  /*58b20*/  DADD R82, R82, -R124 ;  /* 0x0000000052527229 */ /* 0x000fc4000000087c */
[----:B------:R-:W-:-:S04]  /*58b30*/  DSETP.LT.AND P0, PT, |R88|, R42, P0 ;  /* 0x0000002a5800722a */ /* 0x000fc80000701200 */
[----:B------:R-:W-:Y:S02]  /*58b40*/  DADD R76, R76, -R128 ;  /* 0x000000004c4c7229 */ /* 0x000fe40000000880 */
[----:B------:R-:W-:Y:S02]  /*58b50*/  DFMA R78, R38, R126, R78 ;  /* 0x0000007e264e722b */ /* 0x000fe4000000004e */
[----:B------:R-:W-:Y:S02]  /*58b60*/  DSETP.LT.AND P0, PT, |R82|, R70, P0 ;  /* 0x000000465200722a */ /* 0x000fe40000701200 */
[----:B------:R-:W-:-:S04]  /*58b70*/  DFMA R52, R38, R130, R52 ;  /* 0x000000822634722b */ /* 0x000fc80000000034 */
[----:B------:R-:W-:Y:S02]  /*58b80*/  DADD R78, R78, -R132 ;  /* 0x000000004e4e7229 */ /* 0x000fe40000000884 */
[----:B------:R-:W-:Y:S02]  /*58b90*/  DSETP.LT.AND P0, PT, |R76|, R68, P0 ;  /* 0x000000444c00722a */ /* 0x000fe40000701200 */
[----:B------:R-:W-:Y:S02]  /*58ba0*/  DFMA R60, R38, R60, R66 ;  /* 0x0000003c263c722b */ /* 0x000fe40000000042 */
[----:B------:R-:W-:Y:S02]  /*58bb0*/  DADD R2, R52, -R2 ;  /* 0x0000000034027229 */ /* 0x000fe40000000802 */
[----:B------:R-:W-:Y:S02]  /*58bc0*/  DSETP.LT.AND P0, PT, |R78|, R62, P0 ;  /* 0x0000003e4e00722a */ /* 0x000fe40000701200 */
[----:B------:R-:W-:-:S04]  /*58bd0*/  DFMA R46, R38, R72, R46 ;  /* 0x00000048262e722b */ /* 0x000fc8000000002e */
[----:B------:R-:W-:Y:S02]  /*58be0*/  DSETP.LT.AND P0, PT, |R2|, R136, P0 ;  /* 0x000000880200722a */ /* 0x000fe40000701200 */
[----:B------:R-:W-:Y:S02]  /*58bf0*/  DADD R60, R60, -R138 ;  /* 0x000000003c3c7229 */ /* 0x000fe4000000088a */
[----:B------:R-:W-:-:S06]  /*58c00*/  DADD R40, R46, -R40 ;  /* 0x000000002e287229 */ /* 0x000fcc0000000828 */
[----:B------:R-:W-:Y:S02]  /*58c10*/  DSETP.LT.AND P0, PT, |R60|, R6, P0 ;  /* 0x000000063c00722a */ /* 0x000fe40000701200 */
[----:B------:R-:W-:-:S04]  /*58c20*/  DADD R50, R50, -R142 ;  /* 0x0000000032327229 */ /* 0x000fc8000000088e */
[----:B------:R-:W-:-:S06]  /*58c30*/  DSETP.LT.AND P0, PT, |R40|, R4, P0 ;  /* 0x000000042800722a */ /* 0x000fcc0000701200 */
[----:B------:R-:W-:-:S06]  /*58c40*/  DSETP.LT.AND P0, PT, |R50|, R54, P0 ;  /* 0x000000363200722a */ /* 0x000fcc0000701200 */
[----:B------:R-:W-:-:S08]  /*58c50*/  SEL R13, RZ, 0x1, !P0 ;  /* 0x00000001ff0d7807 */ /* 0x000fd00004000000 */
.L_x_980:
[----:B------:R-:W-:Y:S05]  /*58c60*/  BSYNC.RECONVERGENT B1 ;  /* 0x0000000000017941 */ /* 0x000fea0003800200 */
.L_x_979:
        /* <DEDUP_REMOVED lines=37> */
.L_x_1014:
        /* <DEDUP_REMOVED lines=15> */
.L_x_1015:
[----:B------:R-:W-:Y:S05]  /*58fb0*/  BSYNC.RECONVERGENT B2 ;  /* 0x0000000000027941 */ /* 0x000fea0003800200 */
.L_x_1013:
        /* <DEDUP_REMOVED lines=36> */
.L_x_1017:
        /* <DEDUP_REMOVED lines=17> */
.L_x_1018:
[----:B------:R-:W-:Y:S05]  /*59310*/  BSYNC.RECONVERGENT B2 ;  /* 0x0000000000027941 */ /* 0x000fea0003800200 */
.L_x_1016:
        /* <DEDUP_REMOVED lines=36> */
.L_x_1020:
        /* <DEDUP_REMOVED lines=17> */
.L_x_1021:
[----:B------:R-:W-:Y:S05]  /*59670*/  BSYNC.RECONVERGENT B2 ;  /* 0x0000000000027941 */ /* 0x000fea0003800200 */
.L_x_1019:
        /* <DEDUP_REMOVED lines=36> */
.L_x_1023:
        /* <DEDUP_REMOVED lines=17> */
.L_x_1024:
[----:B------:R-:W-:Y:S05]  /*599d0*/  BSYNC.RECONVERGENT B2 ;  /* 0x0000000000027941 */ /* 0x000fea0003800200 */
.L_x_1022:
        /* <DEDUP_REMOVED lines=36> */
.L_x_1026:
        /* <DEDUP_REMOVED lines=17> */
.L_x_1027:
[----:B------:R-:W-:Y:S05]  /*59d30*/  BSYNC.RECONVERGENT B2 ;  /* 0x0000000000027941 */ /* 0x000fea0003800200 */
.L_x_1025:
        /* <DEDUP_REMOVED lines=36> */
.L_x_1029:
        /* <DEDUP_REMOVED lines=17> */
.L_x_1030:
[----:B------:R-:W-:Y:S05]  /*5a090*/  BSYNC.RECONVERGENT B2 ;  /* 0x0000000000027941 */ /* 0x000fea0003800200 */
.L_x_1028:
        /* <DEDUP_REMOVED lines=36> */
.L_x_1032:
        /* <DEDUP_REMOVED lines=17> */
.L_x_1033:
[----:B------:R-:W-:Y:S05]  /*5a3f0*/  BSYNC.RECONVERGENT B2 ;  /* 0x0000000000027941 */ /* 0x000fea0003800200 */
.L_x_1031:
        /* <DEDUP_REMOVED lines=36> */
.L_x_1035:
        /* <DEDUP_REMOVED lines=17> */
.L_x_1036:
[----:B------:R-:W-:Y:S05]  /*5a750*/  BSYNC.RECONVERGENT B2 ;  /* 0x0000000000027941 */ /* 0x000fea0003800200 */
.L_x_1034:
        /* <DEDUP_REMOVED lines=36> */
.L_x_1038:
        /* <DEDUP_REMOVED lines=16> */
.L_x_1039:
[----:B------:R-:W-:Y:S05]  /*5aaa0*/  BSYNC.RECONVERGENT B2 ;  /* 0x0000000000027941 */ /* 0x000fea0003800200 */
.L_x_1037:
        /* <DEDUP_REMOVED lines=31> */
.L_x_1041:
[----:B------:R-:W-:Y:S01]  /*5aca0*/  MOV R3, R5 ;  /* 0x0000000500037202 */ /* 0x000fe20000000f00 */
[----:B------:R-:W-:Y:S01]  /*5acb0*/  IMAD.MOV.U32 R6, RZ, RZ, R54 ;  /* 0x000000ffff067224 */ /* 0x000fe200078e0036 */
[----:B------:R-:W-:Y:S02]  /*5acc0*/  MOV R5, R55 ;  /* 0x0000003700057202 */ /* 0x000fe40000000f00 */
[----:B------:R-:W-:-:S07]  /*5acd0*/  MOV R2, 0x5acf0 ;  /* 0x0005acf000027802 */ /* 0x000fce0000000f00 */
[----:B---34-:R-:W-:Y:S05]  /*5ace0*/  CALL.REL.NOINC `($__internal_1_$__cuda_sm20_rem_s64) ;  /* 0x000002dc007c7944 */ /* 0x018fea0003c00000 */
[----:B------:R-:W-:-:S07]  /*5acf0*/  IMAD.MOV.U32 R5, RZ, RZ, R3 ;  /* 0x000000ffff057224 */ /* 0x000fce00078e0003 */
.L_x_1042:
[----:B------:R-:W-:Y:S05]  /*5ad00*/  BSYNC.RECONVERGENT B2 ;  /* 0x0000000000027941 */ /* 0x000fea0003800200 */
.L_x_1040:
        /* <DEDUP_REMOVED lines=60> */
[C---:B----4-:R-:W-:Y:S01]  /*5b0d0*/  DFMA R92, R106.reuse, R90, RZ ;  /* 0x0000005a6a5c722b */ /* 0x050fe200000000ff */
[----:B------:R-:W3:Y:S01]  /*5b0e0*/  LDG.E.64 R90, desc[UR12][R2.64+0x260] ;  /* 0x0002600c025a7981 */ /* 0x000ee2000c1e1b00 */
[----:B------:R-:W-:-:S02]  /*5b0f0*/  DFMA R100, R106, R100, RZ ;  /* 0x000000646a64722b */ /* 0x000fc400000000ff */
[----:B------:R-:W-:Y:S02]  /*5b100*/  DFMA R134, R120, R134, R94 ;  /* 0x000000867886722b */ /* 0x000fe4000000005e */
[----:B------:R-:W4:Y:S01]  /*5b110*/  LDG.E.64 R94, desc[UR12][R2.64+0x320] ;  /* 0x0003200c025e7981 */ /* 0x000f22000c1e1b00 */
[C---:B------:R-:W-:Y:S02]  /*5b120*/  DFMA R102, R106.reuse, R102, RZ ;  /* 0x000000666a66722b */ /* 0x040fe400000000ff */
        /* <DEDUP_REMOVED lines=48> */
[C---:B------:R-:W-:Y:S01]  /*5b430*/  DFMA R66, R50.reuse, R66, R144 ;  /* 0x000000423242722b */ /* 0x040fe20000000090 */
[----:B------:R-:W0:Y:S01]  /*5b440*/  LDC.64 R144, c[0x0][0x3a8] ;  /* 0x0000ea00ff907b82 */ /* 0x000e220000000a00 */
        /* <DEDUP_REMOVED lines=16> */
[----:B0-----:R-:W5:Y:S01]  /*5b550*/  LDG.E.64 R140, desc[UR12][R144.64+0x8] ;  /* 0x0000080c908c7981 */ /* 0x001f62000c1e1b00 */
[----:B--2---:R-:W-:-:S03]  /*5b560*/  DFMA R4, R48, R4, R98 ;  /* 0x000000043004722b */ /* 0x004fc60000000062 */
[----:B------:R-:W2:Y:S01]  /*5b570*/  LDG.E.64 R98, desc[UR12][R2.64+0x40] ;  /* 0x0000400c02627981 */ /* 0x000ea2000c1e1b00 */
[----:B------:R-:W-:-:S03]  /*5b580*/  DFMA R6, R48, R6, R108 ;  /* 0x000000063006722b */ /* 0x000fc6000000006c */
[----:B------:R-:W2:Y:S01]  /*5b590*/  LDG.E.64 R108, desc[UR12][R2.64+0x220] ;  /* 0x0002200c026c7981 */ /* 0x000ea2000c1e1b00 */
[----:B------:R-:W-:-:S03]  /*5b5a0*/  DFMA R4, R50, R68, R4 ;  /* 0x000000443204722b */ /* 0x000fc60000000004 */
[----:B------:R-:W2:Y:S01]  /*5b5b0*/  LDG.E.64 R48, desc[UR12][R2.64+0x158] ;  /* 0x0001580c02307981 */ /* 0x000ea2000c1e1b00 */
[----:B------:R-:W-:-:S03]  /*5b5c0*/  DFMA R70, R50, R70, R6 ;  /* 0x000000463246722b */ /* 0x000fc60000000006 */
[----:B------:R-:W2:Y:S01]  /*5b5d0*/  LDG.E.64 R50, desc[UR12][R2.64+0x338] ;  /* 0x0003380c02327981 */ /* 0x000ea2000c1e1b00 */
[----:B----4-:R-:W-:-:S03]  /*5b5e0*/  DFMA R74, R40, R94, R74 ;  /* 0x0000005e284a722b */ /* 0x010fc6000000004a */
[----:B------:R-:W4:Y:S04]  /*5b5f0*/  LDG.E.64 R68, desc[UR12][R2.64+0x160] ;  /* 0x0001600c02447981 */ /* 0x000f28000c1e1b00 */
[----:B------:R-:W4:Y:S01]  /*5b600*/  LDG.E.64 R94, desc[UR12][R2.64+0x348] ;  /* 0x0003480c025e7981 */ /* 0x000f22000c1e1b00 */
[C---:B------:R-:W-:Y:S02]  /*5b610*/  DFMA R88, R40.reuse, R88, R4 ;  /* 0x000000582858722b */ /* 0x040fe40000000004 */
[C---:B---3--:R-:W-:Y:S01]  /*5b620*/  DFMA R90, R40.reuse, R90, R70 ;  /* 0x0000005a285a722b */ /* 0x048fe20000000046 */
[----:B------:R-:W3:Y:S01]  /*5b630*/  LDG.E.64 R4, desc[UR12][R2.64+0x98] ;  /* 0x0000980c02047981 */ /* 0x000ee2000c1e1b00 */
[----:B-----5:R-:W-:-:S03]  /*5b640*/  DFMA R76, R40, R96, R76 ;  /* 0x00000060284c722b */ /* 0x020fc6000000004c */
[----:B------:R-:W5:Y:S01]  /*5b650*/  LDG.E.64 R70, desc[UR12][R2.64+0x100] ;  /* 0x0001000c02467981 */ /* 0x000f62000c1e1b00 */
[----:B------:R-:W-:-:S03]  /*5b660*/  DFMA R92, R40, R92, R72 ;  /* 0x0000005c285c722b */ /* 0x000fc60000000048 */
[----:B------:R-:W3:Y:S04]  /*5b670*/  LDG.E.64 R96, desc[UR12][R2.64+0x2e0] ;  /* 0x0002e00c02607981 */ /* 0x000ee8000c1e1b00 */
[----:B------:R-:W5:Y:S01]  /*5b680*/  LDG.E.64 R40, desc[UR12][R2.64+0x3a8] ;  /* 0x0003a80c02287981 */ /* 0x000f62000c1e1b00 */
[----:B------:R-:W-:-:S03]  /*5b690*/  DFMA R78, R14, R100, R78 ;  /* 0x000000640e4e722b */ /* 0x000fc6000000004e */
[----:B------:R-:W5:Y:S04]  /*5b6a0*/  LDG.E.64 R6, desc[UR12][R2.64+0x38] ;  /* 0x0000380c02067981 */ /* 0x000f68000c1e1b00 */
        /* <DEDUP_REMOVED lines=43> */
[----:B------:R-:W-:-:S02]  /*5b960*/  DFMA R60, R44, R60, R156 ;  /* 0x0000003c2c3c722b */ /* 0x000fc4000000009c */
[----:B------:R-:W-:-:S06]  /*5b970*/  DFMA R62, R44, R62, R152 ;  /* 0x0000003e2c3e722b */ /* 0x000fcc0000000098 */
[----:B------:R-:W-:Y:S02]  /*5b980*/  DFMA R60, R46, R66, R60 ;  /* 0x000000422e3c722b */ /* 0x000fe4000000003c */
[C---:B------:R-:W-:Y:S02]  /*5b990*/  DFMA R64, R44.reuse, R64, R150 ;  /* 0x000000402c40722b */ /* 0x040fe40000000096 */
[C---:B------:R-:W-:Y:S02]  /*5b9a0*/  DFMA R56, R44.reuse, R56, R148 ;  /* 0x000000382c38722b */ /* 0x040fe40000000094 */
[C---:B------:R-:W-:Y:S02]  /*5b9b0*/  DFMA R54, R44.reuse, R54, R146 ;  /* 0x000000362c36722b */ /* 0x040fe40000000092 */
[----:B------:R-:W-:-:S06]  /*5b9c0*/  DFMA R52, R44, R52, R82 ;  /* 0x000000342c34722b */ /* 0x000fcc0000000052 */
[----:B------:R-:W-:Y:S02]  /*5b9d0*/  DFMA R54, R46, R112, R54 ;  /* 0x000000702e36722b */ /* 0x000fe40000000036 */
[----:B--2---:R-:W-:-:S08]  /*5b9e0*/  DFMA R50, R44, R50, R154 ;  /* 0x000000322c32722b */ /* 0x004fd0000000009a */
[----:B------:R-:W-:-:S08]  /*5b9f0*/  DFMA R50, R46, R58, R50 ;  /* 0x0000003a2e32722b */ /* 0x000fd00000000032 */
[----:B----4-:R-:W-:Y:S02]  /*5ba00*/  DFMA R50, R38, R94, R50 ;  /* 0x0000005e2632722b */ /* 0x010fe40000000032 */
[----:B---3--:R-:W-:Y:S02]  /*5ba10*/  DFMA R62, R46, R96, R62 ;  /* 0x000000602e3e722b */ /* 0x008fe4000000003e */
[----:B-----5:R-:W-:-:S04]  /*5ba20*/  DFMA R40, R38, R40, R60 ;  /* 0x000000282628722b */ /* 0x020fc8000000003c */
[----:B------:R-:W-:Y:S02]  /*5ba30*/  DADD R50, R50, -R100 ;  /* 0x0000000032327229 */ /* 0x000fe40000000864 */
[C---:B------:R-:W-:Y:S02]  /*5ba40*/  DFMA R56, R46.reuse, R108, R56 ;  /* 0x0000006c2e38722b */ /* 0x040fe40000000038 */
[----:B------:R-:W-:Y:S02]  /*5ba50*/  DFMA R64, R46, R102, R64 ;  /* 0x000000662e40722b */ /* 0x000fe40000000040 */
[----:B------:R-:W-:Y:S02]  /*5ba60*/  DFMA R62, R38, R104, R62 ;  /* 0x00000068263e722b */ /* 0x000fe4000000003e */
[----:B------:R-:W-:Y:S02]  /*5ba70*/  DADD R40, R40, -R106 ;  /* 0x0000000028287229 */ /* 0x000fe4000000086a */
[----:B------:R-:W-:-:S02]  /*5ba80*/  DSETP.GEU.AND P0, PT, |R50|, R110, PT ;  /* 0x0000006e3200722a */ /* 0x000fc40003f0e200 */
[----:B------:R-:W-:Y:S02]  /*5ba90*/  DFMA R48, R44, R48, R84 ;  /* 0x000000302c30722b */ /* 0x000fe40000000054 */
[----:B------:R-:W-:Y:S02]  /*5baa0*/  DFMA R64, R38, R114, R64 ;  /* 0x000000722640722b */ /* 0x000fe40000000040 */
[----:B------:R-:W-:Y:S02]  /*5bab0*/  DADD R62, R62, -R116 ;  /* 0x000000003e3e7229 */ /* 0x000fe40000000874 */
[----:B------:R-:W-:Y:S02]  /*5bac0*/  DSETP.LT.AND P0, PT, |R40|, R118, !P0 ;  /* 0x000000762800722a */ /* 0x000fe40004701200 */
[----:B------:R-:W-:Y:S02]  /*5bad0*/  DFMA R56, R38, R120, R56 ;  /* 0x000000782638722b */ /* 0x000fe40000000038 */
[----:B------:R-:W-:-:S02]  /*5bae0*/  DADD R64, R64, -R122 ;  /* 0x0000000040407229 */ /* 0x000fc4000000087a */
[----:B------:R-:W-:Y:S02]  /*5baf0*/  DFMA R48, R46, R68, R48 ;  /* 0x000000442e30722b */ /* 0x000fe40000000030 */
[----:B------:R-:W-:Y:S02]  /*5bb00*/  DFMA R4, R44, R4, R134 ;  /* 0x000000042c04722b */ /* 0x000fe40000000086 */
[----:B------:R-:W-:Y:S02]  /*5bb10*/  DSETP.LT.AND P0, PT, |R62|, R14, P0 ;  /* 0x0000000e3e00722a */ /* 0x000fe40000701200 */
[----:B------:R-:W-:Y:S02]  /*5bb20*/  DFMA R54, R38, R124, R54 ;  /* 0x0000007c2636722b */ /* 0x000fe40000000036 */
[----:B------:R-:W-:Y:S02]  /*5bb30*/  DFMA R52, R46, R70, R52 ;  /* 0x000000462e34722b */ /* 0x000fe40000000034 */
[----:B------:R-:W-:-:S02]  /*5bb40*/  DADD R56, R56, -R80 ;  /* 0x0000000038387229 */ /* 0x000fc40000000850 */
[----:B------:R-:W-:Y:S02]  /*5bb50*/  DSETP.LT.AND P0, PT, |R64|, R126, P0 ;  /* 0x0000007e4000722a */ /* 0x000fe40000701200 */
[----:B------:R-:W-:Y:S02]  /*5bb60*/  DFMA R48, R38, R128, R48 ;  /* 0x000000802630722b */ /* 0x000fe40000000030 */
[----:B------:R-:W-:Y:S02]  /*5bb70*/  DFMA R6, R44, R6, R78 ;  /* 0x000000062c06722b */ /* 0x000fe4000000004e */
[----:B------:R-:W-:Y:S02]  /*5bb80*/  DADD R54, R54, -R86 ;  /* 0x0000000036367229 */ /* 0x000fe40000000856 */
[----:B------:R-:W-:Y:S02]  /*5bb90*/  DFMA R4, R46, R72, R4 ;  /* 0x000000482e04722b */ /* 0x000fe40000000004 */
[----:B------:R-:W-:-:S02]  /*5bba0*/  DSETP.LT.AND P0, PT, |R56|, R88, P0 ;  /* 0x000000583800722a */ /* 0x000fc40000701200 */
[----:B------:R-:W-:Y:S02]  /*5bbb0*/  DFMA R52, R38, R90, R52 ;  /* 0x0000005a2634722b */ /* 0x000fe40000000034 */
[----:B------:R-:W-:Y:S02]  /*5bbc0*/  DADD R48, R48, -R92 ;  /* 0x0000000030307229 */ /* 0x000fe4000000085c */
[----:B------:R-:W-:Y:S02]  /*5bbd0*/  DFMA R6, R46, R98, R6 ;  /* 0x000000622e06722b */ /* 0x000fe40000000006 */
[----:B------:R-:W-:Y:S02]  /*5bbe0*/  DSETP.LT.AND P0, PT, |R54|, R74, P0 ;  /* 0x0000004a3600722a */ /* 0x000fe40000701200 */
[----:B------:R-:W-:Y:S02]  /*5bbf0*/  DADD R52, R52, -R132 ;  /* 0x0000000034347229 */ /* 0x000fe40000000884 */
[----:B------:R-:W-:-:S02]  /*5bc00*/  DFMA R4, R38, R138, R4 ;  /* 0x0000008a2604722b */ /* 0x000fc40000000004 */
[----:B------:R-:W-:Y:S02]  /*5bc10*/  DFMA R6, R38, R136, R6 ;  /* 0x000000882606722b */ /* 0x000fe40000000006 */
[----:B------:R-:W-:-:S04]  /*5bc20*/  DSETP.LT.AND P0, PT, |R48|, R130, P0 ;  /* 0x000000823000722a */ /* 0x000fc80000701200 */
[----:B------:R-:W-:Y:S02]  /*5bc30*/  DADD R4, R4, -R76 ;  /* 0x0000000004047229 */ /* 0x000fe4000000084c */
[----:B------:R-:W-:-:S06]  /*5bc40*/  DSETP.LT.AND P0, PT, |R52|, R42, P0 ;  /* 0x0000002a3400722a */ /* 0x000fcc0000701200 */
[----:B------:R-:W-:Y:S02]  /*5bc50*/  DSETP.LT.AND P0, PT, |R4|, R140, P0 ;  /* 0x0000008c0400722a */ /* 0x000fe40000701200 */
[----:B------:R-:W-:-:S08]  /*5bc60*/  DADD R2, R6, -R2 ;  /* 0x0000000006027229 */ /* 0x000fd00000000802 */
[----:B------:R-:W-:-:S06]  /*5bc70*/  DSETP.LT.AND P0, PT, |R2|, R142, P0 ;  /* 0x0000008e0200722a */ /* 0x000fcc0000701200 */
[----:B------:R-:W-:-:S08]  /*5bc80*/  SEL R14, RZ, 0x1, !P0 ;  /* 0x00000001ff0e7807 */ /* 0x000fd00004000000 */
.L_x_1012:
[----:B------:R-:W-:Y:S05]  /*5bc90*/  BSYNC.RECONVERGENT B1 ;  /* 0x0000000000017941 */ /* 0x000fea0003800200 */
.L_x_1011:
        /* <DEDUP_REMOVED lines=16> */
[----:B------:R-:W-:Y:S01]  /*5bda0*/  HFMA2 R39, -RZ, RZ, 0, 0 ;  /* 0x00000000ff277431 */ /* 0x000fe200000001ff */
        /* <DEDUP_REMOVED lines=20> */
.L_x_1046:
[----:B------:R-:W-:Y:S01]  /*5bef0*/  IMAD.MOV.U32 R6, RZ, RZ, R34 ;  /* 0x000000ffff067224 */ /* 0x000fe200078e0022 */
[----:B------:R-:W-:Y:S01]  /*5bf00*/  MOV R5, R35 ;  /* 0x0000002300057202 */ /* 0x000fe20000000f00 */
[----:B------:R-:W-:Y:S01]  /*5bf10*/  IMAD.MOV.U32 R4, RZ, RZ, R38 ;  /* 0x000000ffff047224 */ /* 0x000fe200078e0026 */
[----:B------:R-:W-:Y:S02]  /*5bf20*/  MOV R3, R39 ;  /* 0x0000002700037202 */ /* 0x000fe40000000f00 */
[----:B------:R-:W-:-:S07]  /*5bf30*/  MOV R2, 0x5bf50 ;  /* 0x0005bf5000027802 */ /* 0x000fce0000000f00 */
[----:B---34-:R-:W-:Y:S05]  /*5bf40*/  CALL.REL.NOINC `($__internal_0_$__cuda_sm20_div_s64) ;  /* 0x000002c400947944 */ /* 0x018fea0003c00000 */
[----:B------:R-:W-:-:S05]  /*5bf50*/  IADD3 R15, P0, PT, RZ, -R4, RZ ;  /* 0x80000004ff0f7210 */ /* 0x000fca0007f1e0ff */
        /* <DEDUP_REMOVED lines=8> */
.L_x_1047:
[----:B------:R-:W-:Y:S05]  /*5bfe0*/  BSYNC.RECONVERGENT B2 ;  /* 0x0000000000027941 */ /* 0x000fea0003800200 */
.L_x_1045:
        /* <DEDUP_REMOVED lines=36> */
.L_x_1049:
        /* <DEDUP_REMOVED lines=17> */
.L_x_1050:
[----:B------:R-:W-:Y:S05]  /*5c340*/  BSYNC.RECONVERGENT B2 ;  /* 0x0000000000027941 */ /* 0x000fea0003800200 */
.L_x_1048:
        /* <DEDUP_REMOVED lines=36> */
.L_x_1052:
        /* <DEDUP_REMOVED lines=17> */
.L_x_1053:
[----:B------:R-:W-:Y:S05]  /*5c6a0*/  BSYNC.RECONVERGENT B2 ;  /* 0x0000000000027941 */ /* 0x000fea0003800200 */
.L_x_1051:
        /* <DEDUP_REMOVED lines=36> */
.L_x_1055:
        /* <DEDUP_REMOVED lines=17> */
.L_x_1056:
[----:B------:R-:W-:Y:S05]  /*5ca00*/  BSYNC.RECONVERGENT B2 ;  /* 0x0000000000027941 */ /* 0x000fea0003800200 */
.L_x_1054:
        /* <DEDUP_REMOVED lines=36> */
.L_x_1058:
        /* <DEDUP_REMOVED lines=17> */
.L_x_1059:
[----:B------:R-:W-:Y:S05]  /*5cd60*/  BSYNC.RECONVERGENT B2 ;  /* 0x0000000000027941 */ /* 0x000fea0003800200 */
.L_x_1057:
        /* <DEDUP_REMOVED lines=36> */
.L_x_1061:
        /* <DEDUP_REMOVED lines=17> */
.L_x_1062:
[----:B------:R-:W-:Y:S05]  /*5d0c0*/  BSYNC.RECONVERGENT B2 ;  /* 0x0000000000027941 */ /* 0x000fea0003800200 */
.L_x_1060:
        /* <DEDUP_REMOVED lines=36> */
.L_x_1064:
        /* <DEDUP_REMOVED lines=17> */
.L_x_1065:
[----:B------:R-:W-:Y:S05]  /*5d420*/  BSYNC.RECONVERGENT B2 ;  /* 0x0000000000027941 */ /* 0x000fea0003800200 */
.L_x_1063:
        /* <DEDUP_REMOVED lines=36> */
.L_x_1067:
        /* <DEDUP_REMOVED lines=17> */
.L_x_1068:
[----:B------:R-:W-:Y:S05]  /*5d780*/  BSYNC.RECONVERGENT B2 ;  /* 0x0000000000027941 */ /* 0x000fea0003800200 */
.L_x_1066:
        /* <DEDUP_REMOVED lines=36> */
.L_x_1070:
        /* <DEDUP_REMOVED lines=16> */
.L_x_1071:
[----:B------:R-:W-:Y:S05]  /*5dad0*/  BSYNC.RECONVERGENT B2 ;  /* 0x0000000000027941 */ /* 0x000fea0003800200 */
.L_x_1069:
        /* <DEDUP_REMOVED lines=31> */
.L_x_1073:
[----:B------:R-:W-:Y:S01]  /*5dcd0*/  IMAD.MOV.U32 R3, RZ, RZ, R5 ;  /* 0x000000ffff037224 */ /* 0x000fe200078e0005 */
[----:B------:R-:W-:Y:S01]  /*5dce0*/  MOV R6, R58 ;  /* 0x0000003a00067202 */ /* 0x000fe20000000f00 */
[----:B------:R-:W-:Y:S01]  /*5dcf0*/  IMAD.MOV.U32 R5, RZ, RZ, R59 ;  /* 0x000000ffff057224 */ /* 0x000fe200078e003b */
[----:B------:R-:W-:-:S07]  /*5dd00*/  MOV R2, 0x5dd20 ;  /* 0x0005dd2000027802 */ /* 0x000fce0000000f00 */
[----:B---34-:R-:W-:Y:S05]  /*5dd10*/  CALL.REL.NOINC `($__internal_1_$__cuda_sm20_rem_s64) ;  /* 0x000002ac00707944 */ /* 0x018fea0003c00000 */
[----:B------:R-:W-:Y:S01]  /*5dd20*/  MOV R56, R4 ;  /* 0x0000000400387202 */ /* 0x000fe20000000f00 */
[----:B------:R-:W-:-:S07]  /*5dd30*/  IMAD.MOV.U32 R57, RZ, RZ, R3 ;  /* 0x000000ffff397224 */ /* 0x000fce00078e0003 */
.L_x_1074:
[----:B------:R-:W-:Y:S05]  /*5dd40*/  BSYNC.RECONVERGENT B2 ;  /* 0x0000000000027941 */ /* 0x000fea0003800200 */
.L_x_1072:
        /* <DEDUP_REMOVED lines=60> */
[C---:B----4-:R-:W-:Y:S02]  /*5e110*/  DFMA R80, R74.reuse, R80, RZ ;  /* 0x000000504a50722b */ /* 0x050fe400000000ff */
[----:B------:R-:W-:-:S02]  /*5e120*/  DFMA R84, R74, R84, RZ ;  /* 0x000000544a54722b */ /* 0x000fc400000000ff */
[----:B------:R-:W-:Y:S02]  /*5e130*/  DFMA R60, R144, R60, R2 ;  /* 0x0000003c903c722b */ /* 0x000fe40000000002 */
[----:B------:R-:W3:Y:S01]  /*5e140*/  LDG.E.64 R2, desc[UR12][R6.64+0x2c0] ;  /* 0x0002c00c06027981 */ /* 0x000ee2000c1e1b00 */
[----:B------:R-:W-:Y:S02]  /*5e150*/  DFMA R72, R74, R72, RZ ;  /* 0x000000484a48722b */ /* 0x000fe400000000ff */
[----:B------:R-:W-:Y:S01]  /*5e160*/  DFMA R62, R144, R62, R54 ;  /* 0x0000003e903e722b */ /* 0x000fe20000000036 */
[----:B------:R-:W4:Y:S01]  /*5e170*/  LDG.E.64 R54, desc[UR12][R6.64+0x28] ;  /* 0x0000280c06367981 */ /* 0x000f22000c1e1b00 */
[----:B------:R-:W-:Y:S02]  /*5e180*/  DFMA R76, R74, R76, RZ ;  /* 0x0000004c4a4c722b */ /* 0x000fe400000000ff */
[----:B------:R-:W-:Y:S01]  /*5e190*/  DFMA R58, R144, R58, R80 ;  /* 0x0000003a903a722b */ /* 0x000fe20000000050 */
[----:B------:R-:W5:Y:S01]  /*5e1a0*/  LDG.E.64 R80, desc[UR12][R6.64+0x88] ;  /* 0x0000880c06507981 */ /* 0x000f62000c1e1b00 */
[----:B------:R-:W-:-:S02]  /*5e1b0*/  DFMA R66, R74, R66, RZ ;  /* 0x000000424a42722b */ /* 0x000fc400000000ff */
[----:B------:R-:W-:Y:S01]  /*5e1c0*/  DFMA R4, R144, R4, R84 ;  /* 0x000000049004722b */ /* 0x000fe20000000054 */
[----:B------:R-:W5:Y:S01]  /*5e1d0*/  LDG.E.64 R84, desc[UR12][R6.64+0xe8] ;  /* 0x0000e80c06547981 */ /* 0x000f62000c1e1b00 */
[C---:B------:R-:W-:Y:S02]  /*5e1e0*/  DFMA R86, R74.reuse, R86, RZ ;  /* 0x000000564a56722b */ /* 0x040fe400000000ff */
        /* <DEDUP_REMOVED lines=73> */
[----:B------:R-:W2:Y:S04]  /*5e680*/  LDG.E.64 R56, desc[UR12][R6.64+0x1b8] ;  /* 0x0001b80c06387981 */ /* 0x000ea8000c1e1b00 */
[----:B------:R-:W2:Y:S01]  /*5e690*/  LDG.E.64 R132, desc[UR12][R6.64+0x160] ;  /* 0x0001600c06847981 */ /* 0x000ea2000c1e1b00 */
[----:B---3--:R-:W-:-:S03]  /*5e6a0*/  DFMA R2, R42, R2, R134 ;  /* 0x000000022a02722b */ /* 0x008fc60000000086 */
[----:B------:R-:W3:Y:S04]  /*5e6b0*/  LDG.E.64 R42, desc[UR12][R6.64+0x3a8] ;  /* 0x0003a80c062a7981 */ /* 0x000ee8000c1e1b00 */
        /* <DEDUP_REMOVED lines=52> */
[C---:B------:R-:W-:Y:S02]  /*5ea00*/  DFMA R96, R48.reuse, R128, R96 ;  /* 0x000000803060722b */ /* 0x040fe40000000060 */
[C---:B------:R-:W-:Y:S02]  /*5ea10*/  DFMA R78, R48.reuse, R118, R78 ;  /* 0x00000076304e722b */ /* 0x040fe4000000004e */
[----:B------:R-:W-:-:S06]  /*5ea20*/  DFMA R58, R48, R98, R58 ;  /* 0x00000062303a722b */ /* 0x000fcc000000003a */
[----:B------:R-:W-:Y:S02]  /*5ea30*/  DFMA R78, R50, R142, R78 ;  /* 0x0000008e324e722b */ /* 0x000fe4000000004e */
[C---:B------:R-:W-:Y:S02]  /*5ea40*/  DFMA R84, R48.reuse, R114, R84 ;  /* 0x000000723054722b */ /* 0x040fe40000000054 */
[C---:B------:R-:W-:Y:S02]  /*5ea50*/  DFMA R46, R48.reuse, R46, R80 ;  /* 0x0000002e302e722b */ /* 0x040fe40000000050 */
[----:B------:R-:W-:-:S06]  /*5ea60*/  DFMA R52, R48, R52, R54 ;  /* 0x000000343034722b */ /* 0x000fcc0000000036 */
[C---:B------:R-:W-:Y:S02]  /*5ea70*/  DFMA R46, R50.reuse, R138, R46 ;  /* 0x0000008a322e722b */ /* 0x040fe4000000002e */
[----:B------:R-:W-:-:S06]  /*5ea80*/  DFMA R52, R50, R140, R52 ;  /* 0x0000008c3234722b */ /* 0x000fcc0000000034 */
[C---:B------:R-:W-:Y:S02]  /*5ea90*/  DFMA R46, R40.reuse, R150, R46 ;  /* 0x00000096282e722b */ /* 0x040fe4000000002e */
[----:B------:R-:W-:Y:S02]  /*5eaa0*/  DFMA R52, R40, R148, R52 ;  /* 0x000000942834722b */ /* 0x000fe40000000034 */
[----:B--2---:R-:W-:Y:S02]  /*5eab0*/  DFMA R86, R50, R110, R86 ;  /* 0x0000006e3256722b */ /* 0x004fe40000000056 */
[----:B------:R-:W-:Y:S02]  /*5eac0*/  DFMA R56, R48, R56, R72 ;  /* 0x000000383038722b */ /* 0x000fe40000000048 */
[----:B---3--:R-:W-:Y:S02]  /*5ead0*/  DFMA R42, R40, R42, R124 ;  /* 0x0000002a282a722b */ /* 0x008fe4000000007c */
[----:B----4-:R-:W-:-:S02]  /*5eae0*/  DADD R94, R94, -R108 ;  /* 0x000000005e5e7229 */ /* 0x010fc4000000086c */
[----:B-----5:R-:W-:Y:S02]  /*5eaf0*/  DFMA R96, R50, R106, R96 ;  /* 0x0000006a3260722b */ /* 0x020fe40000000060 */
[----:B------:R-:W-:Y:S02]  /*5eb00*/  DFMA R86, R40, R104, R86 ;  /* 0x000000682856722b */ /* 0x000fe40000000056 */
[----:B------:R-:W-:Y:S02]  /*5eb10*/  DFMA R56, R50, R144, R56 ;  /* 0x000000903238722b */ /* 0x000fe40000000038 */
[----:B------:R-:W-:Y:S02]  /*5eb20*/  DADD R42, R42, -R102 ;  /* 0x000000002a2a7229 */ /* 0x000fe40000000866 */
[----:B------:R-:W-:Y:S02]  /*5eb30*/  DSETP.GEU.AND P0, PT, |R94|, R100, PT ;  /* 0x000000645e00722a */ /* 0x000fe40003f0e200 */
[----:B------:R-:W-:-:S02]  /*5eb40*/  DFMA R96, R40, R116, R96 ;  /* 0x000000742860722b */ /* 0x000fc40000000060 */
[----:B------:R-:W-:Y:S02]  /*5eb50*/  DADD R86, R86, -R120 ;  /* 0x0000000056567229 */ /* 0x000fe40000000878 */
[----:B------:R-:W-:Y:S02]  /*5eb60*/  DFMA R58, R50, R132, R58 ;  /* 0x00000084323a722b */ /* 0x000fe4000000003a */
[----:B------:R-:W-:Y:S02]  /*5eb70*/  DSETP.LT.AND P0, PT, |R42|, R64, !P0 ;  /* 0x000000402a00722a */ /* 0x000fe40004701200 */
[----:B------:R-:W-:Y:S02]  /*5eb80*/  DFMA R78, R40, R90, R78 ;  /* 0x0000005a284e722b */ /* 0x000fe4000000004e */
[----:B------:R-:W-:Y:S02]  /*5eb90*/  DADD R88, R96, -R88 ;  /* 0x0000000060587229 */ /* 0x000fe40000000858 */
[----:B------:R-:W-:-:S02]  /*5eba0*/  DSETP.LT.AND P0, PT, |R86|, R38, P0 ;  /* 0x000000265600722a */ /* 0x000fc40000701200 */
[----:B------:R-:W-:Y:S02]  /*5ebb0*/  DFMA R56, R40, R82, R56 ;  /* 0x000000522838722b */ /* 0x000fe40000000038 */
[----:B------:R-:W-:Y:S02]  /*5ebc0*/  DFMA R84, R50, R134, R84 ;  /* 0x000000863254722b */ /* 0x000fe40000000054 */
[----:B------:R-:W-:Y:S02]  /*5ebd0*/  DADD R4, R78, -R4 ;  /* 0x000000004e047229 */ /* 0x000fe40000000804 */
[----:B------:R-:W-:Y:S02]  /*5ebe0*/  DSETP.LT.AND P0, PT, |R88|, R92, P0 ;  /* 0x0000005c5800722a */ /* 0x000fe40000701200 */
[----:B------:R-:W-:Y:S02]  /*5ebf0*/  DFMA R58, R40, R74, R58 ;  /* 0x0000004a283a722b */ /* 0x000fe4000000003a */
[----:B------:R-:W-:-:S02]  /*5ec00*/  DADD R56, R56, -R62 ;  /* 0x0000000038387229 */ /* 0x000fc4000000083e */
[----:B------:R-:W-:Y:S02]  /*5ec10*/  DSETP.LT.AND P0, PT, |R4|, R76, P0 ;  /* 0x0000004c0400722a */ /* 0x000fe40000701200 */
[----:B------:R-:W-:Y:S02]  /*5ec20*/  DFMA R66, R40, R66, R84 ;  /* 0x000000422842722b */ /* 0x000fe40000000054 */
[----:B------:R-:W-:Y:S02]  /*5ec30*/  DADD R2, R58, -R2 ;  /* 0x000000003a027229 */ /* 0x000fe40000000802 */
[----:B------:R-:W-:-:S04]  /*5ec40*/  DSETP.LT.AND P0, PT, |R56|, R68, P0 ;  /* 0x000000443800722a */ /* 0x000fc80000701200 */
[----:B------:R-:W-:Y:S02]  /*5ec50*/  DADD R66, R66, -R146 ;  /* 0x0000000042427229 */ /* 0x000fe40000000892 */
[----:B------:R-:W-:Y:S02]  /*5ec60*/  DSETP.LT.AND P0, PT, |R2|, R70, P0 ;  /* 0x000000460200722a */ /* 0x000fe40000701200 */
[----:B------:R-:W-:-:S04]  /*5ec70*/  DADD R46, R46, -R60 ;  /* 0x000000002e2e7229 */ /* 0x000fc8000000083c */
[----:B------:R-:W-:Y:S02]  /*5ec80*/  DSETP.LT.AND P0, PT, |R66|, R44, P0 ;  /* 0x0000002c4200722a */ /* 0x000fe40000701200 */
[----:B------:R-:W-:-:S04]  /*5ec90*/  DADD R6, R52, -R6 ;  /* 0x0000000034067229 */ /* 0x000fc80000000806 */
[----:B------:R-:W-:-:S06]  /*5eca0*/  DSETP.LT.AND P0, PT, |R46|, R154, P0 ;  /* 0x0000009a2e00722a */ /* 0x000fcc0000701200 */
[----:B------:R-:W-:-:S06]  /*5ecb0*/  DSETP.LT.AND P0, PT, |R6|, R156, P0 ;  /* 0x0000009c0600722a */ /* 0x000fcc0000701200 */
[----:B------:R-:W-:-:S08]  /*5ecc0*/  SEL R15, RZ, 0x1, !P0 ;  /* 0x00000001ff0f7807 */ /* 0x000fd00004000000 */
.L_x_1044:
[----:B------:R-:W-:Y:S05]  /*5ecd0*/  BSYNC.RECONVERGENT B1 ;  /* 0x0000000000017941 */ /* 0x000fea0003800200 */
.L_x_1043:
[----:B------:R-:W1:Y:S01]  /*5ece0*/  S2R R2, SR_TID.X ;  /* 0x0000000000027919 */ /* 0x000e620000002100 */
[----:B------:R-:W-:Y:S01]  /*5ecf0*/  BSSY.RECONVERGENT B1, `(.L_x_1075) ;  /* 0x0000301000017945 */ /* 0x000fe20003800200 */
[----:B-1----:R-:W-:-:S05]  /*5ed00*/  IMAD R2, R2, 0xb, RZ ;  /* 0x0000000b02027824 */ /* 0x002fca00078e02ff */
[----:B------:R-:W-:-:S04]  /*5ed10*/  IADD3 R2, PT, PT, R2, 0xa, RZ ;  /* 0x0000000a02027810 */ /* 0x000fc80007ffe0ff */
[----:B------:R-:W-:Y:S01]  /*5ed20*/  ISETP.GE.AND P0, PT, R2, UR6, PT ;  /* 0x0000000602007c0c */ /* 0x000fe2000bf06270 */
[----:B------:R-:W-:-:S12]  /*5ed30*/  IMAD.MOV.U32 R2, RZ, RZ, 0x1 ;  /* 0x00000001ff027424 */ /* 0x000fd800078e00ff */
        /* <DEDUP_REMOVED lines=30> */
.L_x_1078:
        /* <DEDUP_REMOVED lines=15> */
.L_x_1079:
[----:B------:R-:W-:Y:S05]  /*5f010*/  BSYNC.RECONVERGENT B2 ;  /* 0x0000000000027941 */ /* 0x000fea0003800200 */
.L_x_1077:
        /* <DEDUP_REMOVED lines=36> */
.L_x_1081:
        /* <DEDUP_REMOVED lines=17> */
.L_x_1082:
[----:B------:R-:W-:Y:S05]  /*5f370*/  BSYNC.RECONVERGENT B2 ;  /* 0x0000000000027941 */ /* 0x000fea0003800200 */
.L_x_1080:
        /* <DEDUP_REMOVED lines=36> */
.L_x_1084:
        /* <DEDUP_REMOVED lines=17> */
.L_x_1085:
[----:B------:R-:W-:Y:S05]  /*5f6d0*/  BSYNC.RECONVERGENT B2 ;  /* 0x0000000000027941 */ /* 0x000fea0003800200 */
.L_x_1083:
        /* <DEDUP_REMOVED lines=36> */
.L_x_1087:
        /* <DEDUP_REMOVED lines=17> */
.L_x_1088:
[----:B------:R-:W-:Y:S05]  /*5fa30*/  BSYNC.RECONVERGENT B2 ;  /* 0x0000000000027941 */ /* 0x000fea0003800200 */
.L_x_1086:
        /* <DEDUP_REMOVED lines=36> */
.L_x_1090:
        /* <DEDUP_REMOVED lines=17> */
.L_x_1091:
[----:B------:R-:W-:Y:S05]  /*5fd90*/  BSYNC.RECONVERGENT B2 ;  /* 0x0000000000027941 */ /* 0x000fea0003800200 */
.L_x_1089:
        /* <DEDUP_REMOVED lines=36> */
.L_x_1093:
        /* <DEDUP_REMOVED lines=17> */
.L_x_1094:
[----:B------:R-:W-:Y:S05]  /*600f0*/  BSYNC.RECONVERGENT B2 ;  /* 0x0000000000027941 */ /* 0x000fea0003800200 */
.L_x_1092:
        /* <DEDUP_REMOVED lines=36> */
.L_x_1096:
        /* <DEDUP_REMOVED lines=17> */
.L_x_1097:
[----:B------:R-:W-:Y:S05]  /*60450*/  BSYNC.RECONVERGENT B2 ;  /* 0x0000000000027941 */ /* 0x000fea0003800200 */
.L_x_1095:
        /* <DEDUP_REMOVED lines=36> */
.L_x_1099:
        /* <DEDUP_REMOVED lines=17> */
.L_x_1100:
[----:B------:R-:W-:Y:S05]  /*607b0*/  BSYNC.RECONVERGENT B2 ;  /* 0x0000000000027941 */ /* 0x000fea0003800200 */
.L_x_1098:
        /* <DEDUP_REMOVED lines=36> */
.L_x_1102:
        /* <DEDUP_REMOVED lines=16> */
.L_x_1103:
[----:B------:R-:W-:Y:S05]  /*60b00*/  BSYNC.RECONVERGENT B2 ;  /* 0x0000000000027941 */ /* 0x000fea0003800200 */
.L_x_1101:
        /* <DEDUP_REMOVED lines=31> */
.L_x_1105:
[----:B------:R-:W-:Y:S01]  /*60d00*/  MOV R3, R5 ;  /* 0x0000000500037202 */ /* 0x000fe20000000f00 */
[----:B------:R-:W-:Y:S01]  /*60d10*/  IMAD.MOV.U32 R6, RZ, RZ, R50 ;  /* 0x000000ffff067224 */ /* 0x000fe200078e0032 */
[----:B------:R-:W-:Y:S02]  /*60d20*/  MOV R5, R51 ;  /* 0x0000003300057202 */ /* 0x000fe40000000f00 */
[----:B------:R-:W-:-:S07]  /*60d30*/  MOV R2, 0x60d50 ;  /* 0x00060d5000027802 */ /* 0x000fce0000000f00 */
[----:B---34-:R-:W-:Y:S05]  /*60d40*/  CALL.REL.NOINC `($__internal_1_$__cuda_sm20_rem_s64) ;  /* 0x0000027c00647944 */ /* 0x018fea0003c00000 */
[----:B------:R-:W-:Y:S01]  /*60d50*/  IMAD.MOV.U32 R76, RZ, RZ, R4 ;  /* 0x000000ffff4c7224 */ /* 0x000fe200078e0004 */
[----:B------:R-:W-:-:S07]  /*60d60*/  MOV R77, R3 ;  /* 0x00000003004d7202 */ /* 0x000fce0000000f00 */
.L_x_1106:
[----:B------:R-:W-:Y:S05]  /*60d70*/  BSYNC.RECONVERGENT B2 ;  /* 0x0000000000027941 */ /* 0x000fea0003800200 */
.L_x_1104:
        /* <DEDUP_REMOVED lines=63> */
[----:B------:R-:W-:-:S03]  /*61170*/  DFMA R94, R86, R74, RZ ;  /* 0x0000004a565e722b */ /* 0x000fc600000000ff */
[----:B------:R-:W4:Y:S01]  /*61180*/  LDG.E.64 R74, desc[UR12][R150.64+0x260] ;  /* 0x0002600c964a7981 */ /* 0x000f22000c1e1b00 */
[----:B------:R-:W-:-:S03]  /*61190*/  DFMA R62, R106, R62, R92 ;  /* 0x0000003e6a3e722b */ /* 0x000fc6000000005c */
[----:B------:R-:W5:Y:S01]  /*611a0*/  LDG.E.64 R92, desc[UR12][R150.64+0x380] ;  /* 0x0003800c965c7981 */ /* 0x000f62000c1e1b00 */
        /* <DEDUP_REMOVED lines=38> */
[C---:B------:R-:W-:Y:S01]  /*61410*/  DFMA R98, R72.reuse, R144, R98 ;  /* 0x000000904862722b */ /* 0x040fe20000000062 */
[----:B------:R-:W0:Y:S01]  /*61420*/  LDC.64 R160, c[0x0][0x3a8] ;  /* 0x0000ea00ffa07b82 */ /* 0x000e220000000a00 */
[----:B------:R-:W5:Y:S01]  /*61430*/  LDG.E.64 R126, desc[UR12][R150.64+0x1b8] ;  /* 0x0001b80c967e7981 */ /* 0x000f62000c1e1b00 */
[----:B------:R-:W-:-:S03]  /*61440*/  DFMA R148, R72, R148, R152 ;  /* 0x000000944894722b */ /* 0x000fc60000000098 */
[----:B------:R-:W5:Y:S01]  /*61450*/  LDG.E.64 R144, desc[UR12][R150.64+0x48] ;  /* 0x0000480c96907981 */ /* 0x000f62000c1e1b00 */
[----:B------:R-:W-:-:S03]  /*61460*/  DFMA R110, R72, R146, R110 ;  /* 0x00000092486e722b */ /* 0x000fc6000000006e */
[----:B------:R-:W5:Y:S01]  /*61470*/  LDG.E.64 R146, desc[UR12][R150.64+0xb0] ;  /* 0x0000b00c96927981 */ /* 0x000f62000c1e1b00 */
[----:B------:R-:W-:Y:S02]  /*61480*/  DFMA R106, R72, R142, R106 ;  /* 0x0000008e486a722b */ /* 0x000fe4000000006a */
        /* <DEDUP_REMOVED lines=39> */
[----:B------:R-:W4:Y:S01]  /*61700*/  LDG.E.64 R124, desc[UR12][R150.64+0x218] ;  /* 0x0002180c967c7981 */ /* 0x000f22000c1e1b00 */
        /* <DEDUP_REMOVED lines=48> */
[C---:B------:R-:W-:Y:S02]  /*61a10*/  DFMA R46, R44.reuse, R130, R46 ;  /* 0x000000822c2e722b */ /* 0x040fe4000000002e */
[----:B------:R-:W-:-:S04]  /*61a20*/  DFMA R2, R44, R132, R2 ;  /* 0x000000842c02722b */ /* 0x000fc80000000002 */
[C---:B------:R-:W-:Y:S02]  /*61a30*/  DFMA R62, R42.reuse, R102, R62 ;  /* 0x000000662a3e722b */ /* 0x040fe4000000003e */
[----:B------:R-:W-:Y:S02]  /*61a40*/  DFMA R46, R42, R108, R46 ;  /* 0x0000006c2a2e722b */ /* 0x000fe4000000002e */
[----:B------:R-:W-:Y:S02]  /*61a50*/  DFMA R84, R44, R134, R84 ;  /* 0x000000862c54722b */ /* 0x000fe40000000054 */
[----:B------:R-:W-:Y:S02]  /*61a60*/  DFMA R2, R42, R110, R2 ;  /* 0x0000006e2a02722b */ /* 0x000fe40000000002 */
[----:B------:R-:W-:-:S04]  /*61a70*/  DFMA R136, R44, R136, R156 ;  /* 0x000000882c88722b */ /* 0x000fc8000000009c */
[----:B------:R-:W-:-:S04]  /*61a80*/  DFMA R84, R42, R112, R84 ;  /* 0x000000702a54722b */ /* 0x000fc80000000054 */
[----:B------:R-:W-:-:S08]  /*61a90*/  DFMA R114, R42, R114, R136 ;  /* 0x000000722a72722b */ /* 0x000fd00000000088 */
[----:B------:R-:W-:Y:S02]  /*61aa0*/  DFMA R114, R38, R144, R114 ;  /* 0x000000902672722b */ /* 0x000fe40000000072 */
[----:B--2---:R-:W-:Y:S02]  /*61ab0*/  DFMA R40, R44, R118, R40 ;  /* 0x000000762c28722b */ /* 0x004fe40000000028 */
[----:B------:R-:W-:-:S06]  /*61ac0*/  DFMA R54, R42, R116, R54 ;  /* 0x000000742a36722b */ /* 0x000fcc0000000036 */
[----:B------:R-:W-:Y:S02]  /*61ad0*/  DFMA R40, R42, R106, R40 ;  /* 0x0000006a2a28722b */ /* 0x000fe40000000028 */
[----:B------:R-:W-:Y:S02]  /*61ae0*/  DFMA R54, R38, R104, R54 ;  /* 0x000000682636722b */ /* 0x000fe40000000036 */
[----:B---3--:R-:W-:Y:S02]  /*61af0*/  DFMA R86, R42, R98, R86 ;  /* 0x000000622a56722b */ /* 0x008fe40000000056 */
[----:B----4-:R-:W-:Y:S02]  /*61b00*/  DFMA R94, R44, R124, R94 ;  /* 0x0000007c2c5e722b */ /* 0x010fe4000000005e */
[----:B-----5:R-:W-:Y:S02]  /*61b10*/  DFMA R40, R38, R96, R40 ;  /* 0x000000602628722b */ /* 0x020fe40000000028 */
[----:B------:R-:W-:-:S02]  /*61b20*/  DFMA R70, R42, R92, R70 ;  /* 0x0000005c2a46722b */ /* 0x000fc40000000046 */
[----:B------:R-:W-:-:S04]  /*61b30*/  DADD R54, R54, -R88 ;  /* 0x0000000036367229 */ /* 0x000fc80000000858 */
[----:B------:R-:W-:Y:S02]  /*61b40*/  DADD R40, R40, -R80 ;  /* 0x0000000028287229 */ /* 0x000fe40000000850 */
[----:B------:R-:W-:Y:S02]  /*61b50*/  DFMA R94, R42, R100, R94 ;  /* 0x000000642a5e722b */ /* 0x000fe4000000005e */
[----:B------:R-:W-:Y:S02]  /*61b60*/  DFMA R86, R38, R90, R86 ;  /* 0x0000005a2656722b */ /* 0x000fe40000000056 */
[----:B------:R-:W-:Y:S02]  /*61b70*/  DSETP.GEU.AND P0, PT, |R54|, R78, PT ;  /* 0x0000004e3600722a */ /* 0x000fe40003f0e200 */
[----:B------:R-:W-:-:S04]  /*61b80*/  DFMA R70, R38, R82, R70 ;  /* 0x000000522646722b */ /* 0x000fc80000000046 */
[----:B------:R-:W-:Y:S02]  /*61b90*/  DADD R74, R86, -R74 ;  /* 0x00000000564a7229 */ /* 0x000fe4000000084a */
[----:B------:R-:W-:Y:S02]  /*61ba0*/  DFMA R76, R38, R76, R94 ;  /* 0x0000004c264c722b */ /* 0x000fe4000000005e */
[----:B------:R-:W-:Y:S02]  /*61bb0*/  DSETP.LT.AND P0, PT, |R40|, R72, !P0 ;  /* 0x000000482800722a */ /* 0x000fe40004701200 */
[----:B------:R-:W-:-:S04]  /*61bc0*/  DADD R66, R70, -R66 ;  /* 0x0000000046427229 */ /* 0x000fc80000000842 */
[----:B------:R-:W-:Y:S02]  /*61bd0*/  DSETP.LT.AND P0, PT, |R74|, R64, P0 ;  /* 0x000000404a00722a */ /* 0x000fe40000701200 */
        /* <DEDUP_REMOVED lines=18> */
.L_x_1076:
[----:B------:R-:W-:Y:S05]  /*61d00*/  BSYNC.RECONVERGENT B1 ;  /* 0x0000000000017941 */ /* 0x000fea0003800200 */
.L_x_1075:
[----:B------:R-:W-:Y:S01]  /*61d10*/  IMAD.IADD R48, R9, 0x1, R0 ;  /* 0x0000000109307824 */ /* 0x000fe200078e0200 */
[----:B------:R-:W1:Y:S01]  /*61d20*/  S2R R59, SR_LANEID ;  /* 0x00000000003b7919 */ /* 0x000e620000000000 */
[----:B------:R-:W2:Y:S01]  /*61d30*/  S2UR UR7, SR_CgaCtaId ;  /* 0x00000000000779c3 */ /* 0x000ea20000008800 */
[----:B------:R-:W-:Y:S01]  /*61d40*/  UMOV UR5, 0x400 ;  /* 0x0000040000057882 */ /* 0x000fe20000000000 */
[----:B------:R-:W-:Y:S01]  /*61d50*/  BSSY.RECONVERGENT B1, `(.L_x_1107) ;  /* 0x0000186000017945 */ /* 0x000fe20003800200 */
[----:B------:R-:W-:-:S05]  /*61d60*/  IADD3 R49, PT, PT, R48, R159, RZ ;  /* 0x0000009f30317210 */ /* 0x000fca0007ffe0ff */
[----:B------:R-:W-:Y:S01]  /*61d70*/  BAR.SYNC.DEFER_BLOCKING 0x0 ;  /* 0x0000000000007b1d */ /* 0x000fe20000010000 */
[----:B------:R-:W-:-:S05]  /*61d80*/  IMAD.IADD R51, R49, 0x1, R158 ;  /* 0x0000000131337824 */ /* 0x000fca00078e029e */
[----:B------:R-:W-:-:S05]  /*61d90*/  IADD3 R50, PT, PT, R51, R10, RZ ;  /* 0x0000000a33327210 */ /* 0x000fca0007ffe0ff */
[----:B------:R-:W-:-:S05]  /*61da0*/  IMAD.IADD R53, R50, 0x1, R11 ;  /* 0x0000000132357824 */ /* 0x000fca00078e020b */
[----:B------:R-:W-:Y:S01]  /*61db0*/  IADD3 R52, PT, PT, R53, R12, RZ ;  /* 0x0000000c35347210 */ /* 0x000fe20007ffe0ff */
[----:B--2---:R-:W-:-:S04]  /*61dc0*/  ULEA UR5, UR7, UR5, 0x18 ;  /* 0x0000000507057291 */ /* 0x004fc8000f8ec0ff */
[----:B------:R-:W-:Y:S01]  /*61dd0*/  IMAD.IADD R55, R52, 0x1, R13 ;  /* 0x0000000134377824 */ /* 0x000fe200078e020d */
[----:B-1----:R-:W-:-:S04]  /*61de0*/  ISETP.NE.AND P1, PT, R59, 0x1f, PT ;  /* 0x0000001f3b00780c */ /* 0x002fc80003f25270 */
[----:B------:R-:W-:Y:S02]  /*61df0*/  IADD3 R54, PT, PT, R55, R14, RZ ;  /* 0x0000000e37367210 */ /* 0x000fe40007ffe0ff */
[----:B------:R-:W-:-:S03]  /*61e00*/  ISETP.NE.AND P2, PT, R59, RZ, PT ;  /* 0x000000ff3b00720c */ /* 0x000fc60003f45270 */
[----:B------:R-:W-:-:S05]  /*61e10*/  IMAD.IADD R57, R54, 0x1, R15 ;  /* 0x0000000136397824 */ /* 0x000fca00078e020f */
[----:B------:R-:W-:Y:S02]  /*61e20*/  IADD3 R56, PT, PT, R57, R2, RZ ;  /* 0x0000000239387210 */ /* 0x000fe40007ffe0ff */
[----:B------:R-:W-:-:S03]  /*61e30*/  @!P1 LEA R58, R165, UR5, 0x2 ;  /* 0x00000005a53a9c11 */ /* 0x000fc6000f8e10ff */
[----:B------:R-:W1:Y:S02]  /*61e40*/  SHFL.UP P0, R3, R56, 0x1, RZ ;  /* 0x0420000038037989 */ /* 0x000e6400000000ff */
[----:B-1----:R-:W-:-:S05]  /*61e50*/  @P0 IMAD.IADD R3, R56, 0x1, R3 ;  /* 0x0000000138030824 */ /* 0x002fca00078e0203 */
[----:B------:R-:W1:Y:S02]  /*61e60*/  SHFL.UP P0, R4, R3, 0x2, RZ ;  /* 0x0440000003047989 */ /* 0x000e6400000000ff */
[----:B-1----:R-:W-:-:S05]  /*61e70*/  @P0 IADD3 R4, PT, PT, R3, R4, RZ ;  /* 0x0000000403040210 */ /* 0x002fca0007ffe0ff */
[----:B------:R-:W1:Y:S02]  /*61e80*/  SHFL.UP P0, R5, R4, 0x4, RZ ;  /* 0x0480000004057989 */ /* 0x000e6400000000ff */
[----:B-1----:R-:W-:-:S05]  /*61e90*/  @P0 IMAD.IADD R5, R4, 0x1, R5 ;  /* 0x0000000104050824 */ /* 0x002fca00078e0205 */
[----:B------:R-:W1:Y:S02]  /*61ea0*/  SHFL.UP P0, R38, R5, 0x8, RZ ;  /* 0x0500000005267989 */ /* 0x000e6400000000ff */
[----:B-1----:R-:W-:-:S05]  /*61eb0*/  @P0 IADD3 R38, PT, PT, R5, R38, RZ ;  /* 0x0000002605260210 */ /* 0x002fca0007ffe0ff */
[----:B------:R-:W1:Y:S02]  /*61ec0*/  SHFL.UP P0, R39, R38, 0x10, RZ ;  /* 0x0600000026277989 */ /* 0x000e6400000000ff */
[----:B-1----:R-:W-:Y:S01]  /*61ed0*/  @P0 IMAD.IADD R39, R38, 0x1, R39 ;  /* 0x0000000126270824 */ /* 0x002fe200078e0227 */
[----:B------:R-:W-:-:S04]  /*61ee0*/  ISETP.NE.AND P0, PT, R165, 0x2, PT ;  /* 0x00000002a500780c */ /* 0x000fc80003f05270 */
[----:B------:R1:W-:Y:S01]  /*61ef0*/  @!P1 STS [R58], R39 ;  /* 0x000000273a009388 */ /* 0x0003e20000000800 */
[----:B------:R-:W-:Y:S01]  /*61f00*/  BAR.SYNC.DEFER_BLOCKING 0x0 ;  /* 0x0000000000007b1d */ /* 0x000fe20000010000 */
[----:B------:R-:W-:Y:S02]  /*61f10*/  ISETP.NE.AND P1, PT, R165, 0x3, PT ;  /* 0x00000003a500780c */ /* 0x000fe40003f25270 */
[----:B-1----:R-:W-:-:S04]  /*61f20*/  IADD3 R39, PT, PT, -R56, R39, RZ ;  /* 0x0000002738277210 */ /* 0x002fc80007ffe1ff */
[----:B------:R-:W-:Y:S01]  /*61f30*/  SEL R39, R39, RZ, P2 ;  /* 0x000000ff27277207 */ /* 0x000fe20001000000 */
[----:B------:R-:W1:Y:S04]  /*61f40*/  LDS.128 R4, [UR5] ;  /* 0x00000005ff047984 */ /* 0x000e680008000c00 */
[----:B------:R-:W2:Y:S04]  /*61f50*/  LDS.128 R40, [UR5+0x10] ;  /* 0x00001005ff287984 */ /* 0x000ea80008000c00 */
[----:B------:R-:W5:Y:S01]  /*61f60*/  LDS.128 R44, [UR5+0x20] ;  /* 0x00002005ff2c7984 */ /* 0x000f620008000c00 */
[----:B-1----:R-:W-:-:S04]  /*61f70*/  IADD3 R3, PT, PT, R4, R5, RZ ;  /* 0x0000000504037210 */ /* 0x002fc80007ffe0ff */
[----:B------:R-:W-:Y:S01]  /*61f80*/  SEL R38, R3, R4, !P0 ;  /* 0x0000000403267207 */ /* 0x000fe20004000000 */
[----:B------:R-:W-:Y:S01]  /*61f90*/  IMAD.IADD R3, R6, 0x1, R3 ;  /* 0x0000000106037824 */ /* 0x000fe200078e0203 */
[----:B------:R-:W-:-:S04]  /*61fa0*/  ISETP.NE.AND P0, PT, R165, 0x4, PT ;  /* 0x00000004a500780c */ /* 0x000fc80003f05270 */
[----:B------:R-:W-:Y:S02]  /*61fb0*/  SEL R38, R3, R38, !P1 ;  /* 0x0000002603267207 */ /* 0x000fe40004800000 */
[----:B------:R-:W-:Y:S02]  /*61fc0*/  IADD3 R3, PT, PT, R7, R3, RZ ;  /* 0x0000000307037210 */ /* 0x000fe40007ffe0ff */
[----:B------:R-:W-:Y:S02]  /*61fd0*/  ISETP.NE.AND P1, PT, R165, 0x5, PT ;  /* 0x00000005a500780c */ /* 0x000fe40003f25270 */
[C---:B------:R-:W-:Y:S01]  /*61fe0*/  SEL R38, R3.reuse, R38, !P0 ;  /* 0x0000002603267207 */ /* 0x040fe20004000000 */
[----:B--2---:R-:W-:Y:S01]  /*61ff0*/  IMAD.IADD R3, R3, 0x1, R40 ;  /* 0x0000000103037824 */ /* 0x004fe200078e0228 */
[----:B------:R-:W-:-:S04]  /*62000*/  ISETP.NE.AND P0, PT, R165, 0x6, PT ;  /* 0x00000006a500780c */ /* 0x000fc80003f05270 */
[----:B------:R-:W-:Y:S02]  /*62010*/  SEL R38, R3, R38, !P1 ;  /* 0x0000002603267207 */ /* 0x000fe40004800000 */
[----:B------:R-:W-:Y:S02]  /*62020*/  IADD3 R3, PT, PT, R41, R3, RZ ;  /* 0x0000000329037210 */ /* 0x000fe40007ffe0ff */
[----:B------:R-:W-:Y:S02]  /*62030*/  ISETP.NE.AND P1, PT, R165, 0x7, PT ;  /* 0x00000007a500780c */ /* 0x000fe40003f25270 */
[----:B------:R-:W-:Y:S01]  /*62040*/  SEL R38, R3, R38, !P0 ;  /* 0x0000002603267207 */ /* 0x000fe20004000000 */
[----:B------:R-:W-:Y:S01]  /*62050*/  IMAD.IADD R3, R42, 0x1, R3 ;  /* 0x000000012a037824 */ /* 0x000fe200078e0203 */
[----:B------:R-:W-:-:S04]  /*62060*/  ISETP.NE.AND P0, PT, R165, 0x8, PT ;  /* 0x00000008a500780c */ /* 0x000fc80003f05270 */
[----:B------:R-:W-:Y:S02]  /*62070*/  SEL R38, R3, R38, !P1 ;  /* 0x0000002603267207 */ /* 0x000fe40004800000 */
[----:B------:R-:W-:Y:S02]  /*62080*/  IADD3 R3, PT, PT, R43, R3, RZ ;  /* 0x000000032b037210 */ /* 0x000fe40007ffe0ff */
[----:B------:R-:W-:Y:S02]  /*62090*/  ISETP.NE.AND P1, PT, R165, 0x9, PT ;  /* 0x00000009a500780c */ /* 0x000fe40003f25270 */
[C---:B------:R-:W-:Y:S01]  /*620a0*/  SEL R38, R3.reuse, R38, !P0 ;  /* 0x0000002603267207 */ /* 0x040fe20004000000 */
[----:B-----5:R-:W-:Y:S01]  /*620b0*/  IMAD.IADD R3, R3, 0x1, R44 ;  /* 0x0000000103037824 */ /* 0x020fe200078e022c */
[----:B------:R-:W-:-:S04]  /*620c0*/  ISETP.NE.AND P0, PT, R165, 0xa, PT ;  /* 0x0000000aa500780c */ /* 0x000fc80003f05270 */
[----:B------:R-:W-:Y:S02]  /*620d0*/  SEL R38, R3, R38, !P1 ;  /* 0x0000002603267207 */ /* 0x000fe40004800000 */
[----:B------:R-:W-:Y:S02]  /*620e0*/  IADD3 R3, PT, PT, R45, R3, RZ ;  /* 0x000000032d037210 */ /* 0x000fe40007ffe0ff */
[----:B------:R-:W-:Y:S02]  /*620f0*/  ISETP.NE.AND P1, PT, R165, 0xb, PT ;  /* 0x0000000ba500780c */ /* 0x000fe40003f25270 */
[----:B------:R-:W-:Y:S01]  /*62100*/  SEL R38, R3, R38, !P0 ;  /* 0x0000002603267207 */ /* 0x000fe20004000000 */
[----:B------:R-:W-:Y:S01]  /*62110*/  IMAD.IADD R3, R46, 0x1, R3 ;  /* 0x000000012e037824 */ /* 0x000fe200078e0203 */
[----:B------:R-:W-:-:S04]  /*62120*/  ISETP.GE.U32.AND P0, PT, R8, 0x20, PT ;  /* 0x000000200800780c */ /* 0x000fc80003f06070 */
[C---:B------:R-:W-:Y:S02]  /*62130*/  SEL R38, R3.reuse, R38, !P1 ;  /* 0x0000002603267207 */ /* 0x040fe40004800000 */
[----:B------:R-:W-:Y:S02]  /*62140*/  IADD3 R3, PT, PT, R3, UR6, R47 ;  /* 0x0000000603037c10 */ /* 0x000fe4000fffe02f */
[----:B------:R-:W-:-:S03]  /*62150*/  SEL R38, R38, RZ, P0 ;  /* 0x000000ff26267207 */ /* 0x000fc60000000000 */
[----:B------:R-:W-:Y:S01]  /*62160*/  VIADD R3, R3, 0xffffef80 ;  /* 0xffffef8003037836 */ /* 0x000fe20000000000 */
[----:B------:R-:W-:-:S04]  /*62170*/  IADD3 R39, PT, PT, R38, R39, RZ ;  /* 0x0000002726277210 */ /* 0x000fc80007ffe0ff */
[----:B------:R-:W-:Y:S01]  /*62180*/  ISETP.GT.AND P0, PT, R3, 0x180, PT ;  /* 0x000001800300780c */ /* 0x000fe20003f04270 */
        /* <DEDUP_REMOVED lines=9> */
[----:B------:R-:W-:-:S03]  /*62220*/  IADD3 R49, PT, PT, R39, R0, RZ ;  /* 0x0000000027317210 */ /* 0x000fc60007ffe0ff */
[----:B------:R-:W-:Y:S05]  /*62230*/  @P0 BRA `(.L_x_1108) ;  /* 0x0000000800c00947 */ /* 0x000fea0003800000 */
[----:B------:R-:W-:Y:S01]  /*62240*/  ISETP.GE.AND P0, PT, R39, R3, PT ;  /* 0x000000032700720c */ /* 0x000fe20003f06270 */
[----:B------:R-:W1:Y:S01]  /*62250*/  LDCU.U8 UR6, c[0x0][0x3d8] ;  /* 0x00007b00ff0677ac */ /* 0x000e620008000000 */
[----:B------:R-:W-:Y:S02]  /*62260*/  BSSY.RECONVERGENT B2, `(.L_x_1109) ;  /* 0x000000e000027945 */ /* 0x000fe40003800200 */
[----:B------:R-:W-:-:S13]  /*62270*/  ISETP.NE.AND P0, PT, R0, RZ, !P0 ;  /* 0x000000ff0000720c */ /* 0x000fda0004705270 */
[----:B------:R-:W-:Y:S05]  /*62280*/  @!P0 BRA `(.L_x_1110) ;  /* 0x00000000002c8947 */ /* 0x000fea0003800000 */
[----:B-1----:R-:W-:Y:S01]  /*62290*/  UISETP.NE.AND UP0, UPT, UR6, URZ, UPT ;  /* 0x000000ff0600728c */ /* 0x002fe2000bf05270 */
[----:B------:R-:W-:Y:S01]  /*622a0*/  CS2R R4, SRZ ;  /* 0x0000000000047805 */ /* 0x000fe2000001ff00 */
[----:B------:R-:W1:Y:S07]  /*622b0*/  LDCU.64 UR8, c[0x0][0x390] ;  /* 0x00007200ff0877ac */ /* 0x000e6e0008000a00 */
[----:B------:R-:W-:Y:S05]  /*622c0*/  BRA.U UP0, `(.L_x_1111) ;  /* 0x0000000100087547 */ /* 0x000fea000b800000 */
[----:B------:R-:W2:Y:S02]  /*622d0*/  LDC.64 R4, c[0x0][0x3f0] ;  /* 0x0000fc00ff047b82 */ /* 0x000ea40000000a00 */
[----:B--2---:R-:W5:Y:S02]  /*622e0*/  LDG.E.64 R4, desc[UR12][R4.64] ;  /* 0x0000000c04047981 */ /* 0x004f64000c1e1b00 */
.L_x_1111:
[----:B-----5:R-:W-:-:S04]  /*622f0*/  IADD3 R0, P0, PT, R39, R4, RZ ;  /* 0x0000000427007210 */ /* 0x020fc80007f1e0ff */
[----:B------:R-:W-:Y:S02]  /*62300*/  LEA.HI.X.SX32 R5, R39, R5, 0x1, P0 ;  /* 0x0000000527057211 */ /* 0x000fe400000f0eff */
[----:B-1----:R-:W-:-:S04]  /*62310*/  LEA R4, P0, R0, UR8, 0x3 ;  /* 0x0000000800047c11 */ /* 0x002fc8000f8018ff */
[----:B------:R-:W-:-:S05]  /*62320*/  LEA.HI.X R5, R0, UR9, R5, 0x3, P0 ;  /* 0x0000000900057c11 */ /* 0x000fca00080f1c05 */
[----:B------:R2:W-:Y:S04]  /*62330*/  STG.E.64 desc[UR12][R4.64], R16 ;  /* 0x0000001004007986 */ /* 0x0005e8000c101b0c */
.L_x_1110:
[----:B-1----:R-:W-:Y:S05]  /*62340*/  BSYNC.RECONVERGENT B2 ;  /* 0x0000000000027941 */ /* 0x002fea0003800200 */
.L_x_1109:
[----:B------:R-:W-:Y:S01]  /*62350*/  ISETP.GE.AND P0, PT, R49, R3, PT ;  /* 0x000000033100720c */ /* 0x000fe20003f06270 */
[----:B------:R-:W-:Y:S03]  /*62360*/  BSSY.RECONVERGENT B2, `(.L_x_1112) ;  /* 0x000000e000027945 */ /* 0x000fe60003800200 */
[----:B------:R-:W-:-:S13]  /*62370*/  ISETP.EQ.OR P0, PT, R9, RZ, P0 ;  /* 0x000000ff0900720c */ /* 0x000fda0000702670 */
[----:B------:R-:W-:Y:S05]  /*62380*/  @P0 BRA `(.L_x_1113) ;  /* 0x00000000002c0947 */ /* 0x000fea0003800000 */
[----:B------:R-:W-:Y:S01]  /*62390*/  UISETP.NE.AND UP0, UPT, UR6, URZ, UPT ;  /* 0x000000ff0600728c */ /* 0x000fe2000bf05270 */
[----:B--2---:R-:W-:Y:S01]  /*623a0*/  CS2R R4, SRZ ;  /* 0x0000000000047805 */ /* 0x004fe2000001ff00 */
[----:B------:R-:W1:Y:S07]  /*623b0*/  LDCU.64 UR8, c[0x0][0x390] ;  /* 0x00007200ff0877ac */ /* 0x000e6e0008000a00 */
[----:B------:R-:W-:Y:S05]  /*623c0*/  BRA.U UP0, `(.L_x_1114) ;  /* 0x0000000100087547 */ /* 0x000fea000b800000 */
[----:B------:R-:W2:Y:S02]  /*623d0*/  LDC.64 R4, c[0x0][0x3f0] ;  /* 0x0000fc00ff047b82 */ /* 0x000ea40000000a00 */
[----:B--2---:R-:W5:Y:S02]  /*623e0*/  LDG.E.64 R4, desc[UR12][R4.64] ;  /* 0x0000000c04047981 */ /* 0x004f64000c1e1b00 */
.L_x_1114:
[----:B-----5:R-:W-:-:S04]  /*623f0*/  IADD3 R0, P0, PT, R49, R4, RZ ;  /* 0x0000000431007210 */ /* 0x020fc80007f1e0ff */
[----:B------:R-:W-:Y:S02]  /*62400*/  LEA.HI.X.SX32 R5, R49, R5, 0x1, P0 ;  /* 0x0000000531057211 */ /* 0x000fe400000f0eff */
[----:B-1----:R-:W-:-:S04]  /*62410*/  LEA R4, P0, R0, UR8, 0x3 ;  /* 0x0000000800047c11 */ /* 0x002fc8000f8018ff */
[----:B------:R-:W-:-:S05]  /*62420*/  LEA.HI.X R5, R0, UR9, R5, 0x3, P0 ;  /* 0x0000000900057c11 */ /* 0x000fca00080f1c05 */
[----:B0-----:R1:W-:Y:S04]  /*62430*/  STG.E.64 desc[UR12][R4.64], R18 ;  /* 0x0000001204007986 */ /* 0x0013e8000c101b0c */
.L_x_1113:
[----:B------:R-:W-:Y:S05]  /*62440*/  BSYNC.RECONVERGENT B2 ;  /* 0x0000000000027941 */ /* 0x000fea0003800200 */
.L_x_1112:
[----:B------:R-:W-:Y:S01]  /*62450*/  ISETP.GE.AND P0, PT, R59, R3, PT ;  /* 0x000000033b00720c */ /* 0x000fe20003f06270 */
[----:B------:R-:W-:Y:S03]  /*62460*/  BSSY.RECONVERGENT B2, `(.L_x_1115) ;  /* 0x000000e000027945 */ /* 0x000fe60003800200 */
[----:B------:R-:W-:-:S13]  /*62470*/  ISETP.EQ.OR P0, PT, R159, RZ, P0 ;  /* 0x000000ff9f00720c */ /* 0x000fda0000702670 */
[----:B------:R-:W-:Y:S05]  /*62480*/  @P0 BRA `(.L_x_1116) ;  /* 0x00000000002c0947 */ /* 0x000fea0003800000 */
[----:B------:R-:W-:Y:S01]  /*62490*/  UISETP.NE.AND UP0, UPT, UR6, URZ, UPT ;  /* 0x000000ff0600728c */ /* 0x000fe2000bf05270 */
[----:B-12---:R-:W-:Y:S01]  /*624a0*/  CS2R R4, SRZ ;  /* 0x0000000000047805 */ /* 0x006fe2000001ff00 */
[----:B------:R-:W1:Y:S07]  /*624b0*/  LDCU.64 UR8, c[0x0][0x390] ;  /* 0x00007200ff0877ac */ /* 0x000e6e0008000a00 */
[----:B------:R-:W-:Y:S05]  /*624c0*/  BRA.U UP0, `(.L_x_1117) ;  /* 0x0000000100087547 */ /* 0x000fea000b800000 */
[----:B------:R-:W2:Y:S02]  /*624d0*/  LDC.64 R4, c[0x0][0x3f0] ;  /* 0x0000fc00ff047b82 */ /* 0x000ea40000000a00 */
[----:B--2---:R-:W5:Y:S02]  /*624e0*/  LDG.E.64 R4, desc[UR12][R4.64] ;  /* 0x0000000c04047981 */ /* 0x004f64000c1e1b00 */
.L_x_1117:
[----:B-----5:R-:W-:-:S04]  /*624f0*/  IADD3 R0, P0, PT, R59, R4, RZ ;  /* 0x000000043b007210 */ /* 0x020fc80007f1e0ff */
[----:B------:R-:W-:Y:S02]  /*62500*/  LEA.HI.X.SX32 R5, R59, R5, 0x1, P0 ;  /* 0x000000053b057211 */ /* 0x000fe400000f0eff */
[----:B-1----:R-:W-:-:S04]  /*62510*/  LEA R4, P0, R0, UR8, 0x3 ;  /* 0x0000000800047c11 */ /* 0x002fc8000f8018ff */
[----:B------:R-:W-:-:S05]  /*62520*/  LEA.HI.X R5, R0, UR9, R5, 0x3, P0 ;  /* 0x0000000900057c11 */ /* 0x000fca00080f1c05 */
[----:B---3--:R1:W-:Y:S04]  /*62530*/  STG.E.64 desc[UR12][R4.64], R20 ;  /* 0x0000001404007986 */ /* 0x0083e8000c101b0c */
.L_x_1116:
[----:B------:R-:W-:Y:S05]  /*62540*/  BSYNC.RECONVERGENT B2 ;  /* 0x0000000000027941 */ /* 0x000fea0003800200 */
.L_x_1115:
        /* <DEDUP_REMOVED lines=10> */
.L_x_1120:
[----:B-----5:R-:W-:-:S04]  /*625f0*/  IADD3 R0, P0, PT, R61, R4, RZ ;  /* 0x000000043d007210 */ /* 0x020fc80007f1e0ff */
[----:B------:R-:W-:Y:S02]  /*62600*/  LEA.HI.X.SX32 R5, R61, R5, 0x1, P0 ;  /* 0x000000053d057211 */ /* 0x000fe400000f0eff */
[----:B-1----:R-:W-:-:S04]  /*62610*/  LEA R4, P0, R0, UR8, 0x3 ;  /* 0x0000000800047c11 */ /* 0x002fc8000f8018ff */
[----:B------:R-:W-:-:S05]  /*62620*/  LEA.HI.X R5, R0, UR9, R5, 0x3, P0 ;  /* 0x0000000900057c11 */ /* 0x000fca00080f1c05 */
[----:B----4-:R1:W-:Y:S04]  /*62630*/  STG.E.64 desc[UR12][R4.64], R22 ;  /* 0x0000001604007986 */ /* 0x0103e8000c101b0c */
.L_x_1119:
[----:B------:R-:W-:Y:S05]  /*62640*/  BSYNC.RECONVERGENT B2 ;  /* 0x0000000000027941 */ /* 0x000fea0003800200 */
.L_x_1118:
        /* <DEDUP_REMOVED lines=10> */
.L_x_1123:
[----:B-----5:R-:W-:-:S04]  /*626f0*/  IADD3 R0, P0, PT, R51, R4, RZ ;  /* 0x0000000433007210 */ /* 0x020fc80007f1e0ff */
[----:B------:R-:W-:Y:S02]  /*62700*/  LEA.HI.X.SX32 R5, R51, R5, 0x1, P0 ;  /* 0x0000000533057211 */ /* 0x000fe400000f0eff */
[----:B-1----:R-:W-:-:S04]  /*62710*/  LEA R4, P0, R0, UR8, 0x3 ;  /* 0x0000000800047c11 */ /* 0x002fc8000f8018ff */
[----:B------:R-:W-:-:S05]  /*62720*/  LEA.HI.X R5, R0, UR9, R5, 0x3, P0 ;  /* 0x0000000900057c11 */ /* 0x000fca00080f1c05 */
[----:B0-----:R0:W-:Y:S04]  /*62730*/  STG.E.64 desc[UR12][R4.64], R24 ;  /* 0x0000001804007986 */ /* 0x0011e8000c101b0c */
.L_x_1122:
[----:B------:R-:W-:Y:S05]  /*62740*/  BSYNC.RECONVERGENT B2 ;  /* 0x0000000000027941 */ /* 0x000fea0003800200 */
.L_x_1121:
[----:B------:R-:W-:Y:S01]  /*62750*/  ISETP.GE.AND P0, PT, R63, R3, PT ;  /* 0x000000033f00720c */ /* 0x000fe20003f06270 */
[----:B------:R-:W-:Y:S03]  /*62760*/  BSSY.RECONVERGENT B2, `(.L_x_1124) ;  /* 0x000000e000027945 */ /* 0x000fe60003800200 */
[----:B------:R-:W-:-:S13]  /*62770*/  ISETP.EQ.OR P0, PT, R11, RZ, P0 ;  /* 0x000000ff0b00720c */ /* 0x000fda0000702670 */
[----:B------:R-:W-:Y:S05]  /*62780*/  @P0 BRA `(.L_x_1125) ;  /* 0x00000000002c0947 */ /* 0x000fea0003800000 */
[----:B------:R-:W-:Y:S01]  /*62790*/  UISETP.NE.AND UP0, UPT, UR6, URZ, UPT ;  /* 0x000000ff0600728c */ /* 0x000fe2000bf05270 */
[----:B012---:R-:W-:Y:S01]  /*627a0*/  CS2R R4, SRZ ;  /* 0x0000000000047805 */ /* 0x007fe2000001ff00 */
[----:B------:R-:W0:Y:S07]  /*627b0*/  LDCU.64 UR8, c[0x0][0x390] ;  /* 0x00007200ff0877ac */ /* 0x000e2e0008000a00 */
[----:B------:R-:W-:Y:S05]  /*627c0*/  BRA.U UP0, `(.L_x_1126) ;  /* 0x0000000100087547 */ /* 0x000fea000b800000 */
[----:B------:R-:W1:Y:S02]  /*627d0*/  LDC.64 R4, c[0x0][0x3f0] ;  /* 0x0000fc00ff047b82 */ /* 0x000e640000000a00 */
[----:B-1----:R-:W5:Y:S02]  /*627e0*/  LDG.E.64 R4, desc[UR12][R4.64] ;  /* 0x0000000c04047981 */ /* 0x002f64000c1e1b00 */
.L_x_1126:
[----:B-----5:R-:W-:-:S04]  /*627f0*/  IADD3 R0, P0, PT, R63, R4, RZ ;  /* 0x000000043f007210 */ /* 0x020fc80007f1e0ff */
[----:B------:R-:W-:Y:S02]  /*62800*/  LEA.HI.X.SX32 R5, R63, R5, 0x1, P0 ;  /* 0x000000053f057211 */ /* 0x000fe400000f0eff */
[----:B0-----:R-:W-:-:S04]  /*62810*/  LEA R4, P0, R0, UR8, 0x3 ;  /* 0x0000000800047c11 */ /* 0x001fc8000f8018ff */
[----:B------:R-:W-:-:S05]  /*62820*/  LEA.HI.X R5, R0, UR9, R5, 0x3, P0 ;  /* 0x0000000900057c11 */ /* 0x000fca00080f1c05 */
[----:B------:R0:W-:Y:S04]  /*62830*/  STG.E.64 desc[UR12][R4.64], R26 ;  /* 0x0000001a04007986 */ /* 0x0001e8000c101b0c */
.L_x_1125:
[----:B------:R-:W-:Y:S05]  /*62840*/  BSYNC.RECONVERGENT B2 ;  /* 0x0000000000027941 */ /* 0x000fea0003800200 */
.L_x_1124:
        /* <DEDUP_REMOVED lines=10> */
.L_x_1129:
[----:B-----5:R-:W-:-:S04]  /*628f0*/  IADD3 R0, P0, PT, R53, R4, RZ ;  /* 0x0000000435007210 */ /* 0x020fc80007f1e0ff */
[----:B------:R-:W-:Y:S02]  /*62900*/  LEA.HI.X.SX32 R5, R53, R5, 0x1, P0 ;  /* 0x0000000535057211 */ /* 0x000fe400000f0eff */
[----:B0-----:R-:W-:-:S04]  /*62910*/  LEA R4, P0, R0, UR8, 0x3 ;  /* 0x0000000800047c11 */ /* 0x001fc8000f8018ff */
[----:B------:R-:W-:-:S05]  /*62920*/  LEA.HI.X R5, R0, UR9, R5, 0x3, P0 ;  /* 0x0000000900057c11 */ /* 0x000fca00080f1c05 */
[----:B------:R0:W-:Y:S04]  /*62930*/  STG.E.64 desc[UR12][R4.64], R28 ;  /* 0x0000001c04007986 */ /* 0x0001e8000c101b0c */
.L_x_1128:
[----:B------:R-:W-:Y:S05]  /*62940*/  BSYNC.RECONVERGENT B2 ;  /* 0x0000000000027941 */ /* 0x000fea0003800200 */
.L_x_1127:
        /* <DEDUP_REMOVED lines=10> */
.L_x_1132:
[----:B-----5:R-:W-:-:S04]  /*629f0*/  IADD3 R0, P0, PT, R65, R4, RZ ;  /* 0x0000000441007210 */ /* 0x020fc80007f1e0ff */
[----:B------:R-:W-:Y:S02]  /*62a00*/  LEA.HI.X.SX32 R5, R65, R5, 0x1, P0 ;  /* 0x0000000541057211 */ /* 0x000fe400000f0eff */
[----:B0-----:R-:W-:-:S04]  /*62a10*/  LEA R4, P0, R0, UR8, 0x3 ;  /* 0x0000000800047c11 */ /* 0x001fc8000f8018ff */
[----:B------:R-:W-:-:S05]  /*62a20*/  LEA.HI.X R5, R0, UR9, R5, 0x3, P0 ;  /* 0x0000000900057c11 */ /* 0x000fca00080f1c05 */
[----:B------:R0:W-:Y:S04]  /*62a30*/  STG.E.64 desc[UR12][R4.64], R30 ;  /* 0x0000001e04007986 */ /* 0x0001e8000c101b0c */
.L_x_1131:
[----:B------:R-:W-:Y:S05]  /*62a40*/  BSYNC.RECONVERGENT B2 ;  /* 0x0000000000027941 */ /* 0x000fea0003800200 */
.L_x_1130:
        /* <DEDUP_REMOVED lines=10> */
.L_x_1135:
[----:B-----5:R-:W-:-:S04]  /*62af0*/  IADD3 R0, P0, PT, R55, R4, RZ ;  /* 0x0000000437007210 */ /* 0x020fc80007f1e0ff */
[----:B------:R-:W-:Y:S02]  /*62b00*/  LEA.HI.X.SX32 R5, R55, R5, 0x1, P0 ;  /* 0x0000000537057211 */ /* 0x000fe400000f0eff */
[----:B0-----:R-:W-:-:S04]  /*62b10*/  LEA R4, P0, R0, UR8, 0x3 ;  /* 0x0000000800047c11 */ /* 0x001fc8000f8018ff */
[----:B------:R-:W-:-:S05]  /*62b20*/  LEA.HI.X R5, R0, UR9, R5, 0x3, P0 ;  /* 0x0000000900057c11 */ /* 0x000fca00080f1c05 */
[----:B------:R0:W-:Y:S04]  /*62b30*/  STG.E.64 desc[UR12][R4.64], R32 ;  /* 0x0000002004007986 */ /* 0x0001e8000c101b0c */
.L_x_1134:
[----:B------:R-:W-:Y:S05]  /*62b40*/  BSYNC.RECONVERGENT B2 ;  /* 0x0000000000027941 */ /* 0x000fea0003800200 */
.L_x_1133:
        /* <DEDUP_REMOVED lines=10> */
.L_x_1138:
[----:B-----5:R-:W-:-:S04]  /*62bf0*/  IADD3 R0, P0, PT, R67, R4, RZ ;  /* 0x0000000443007210 */ /* 0x020fc80007f1e0ff */
[----:B------:R-:W-:Y:S02]  /*62c00*/  LEA.HI.X.SX32 R5, R67, R5, 0x1, P0 ;  /* 0x0000000543057211 */ /* 0x000fe400000f0eff */
[----:B0-----:R-:W-:-:S04]  /*62c10*/  LEA R4, P0, R0, UR8, 0x3 ;  /* 0x0000000800047c11 */ /* 0x001fc8000f8018ff */
[----:B------:R-:W-:-:S05]  /*62c20*/  LEA.HI.X R5, R0, UR9, R5, 0x3, P0 ;  /* 0x0000000900057c11 */ /* 0x000fca00080f1c05 */
[----:B------:R0:W-:Y:S04]  /*62c30*/  STG.E.64 desc[UR12][R4.64], R34 ;  /* 0x0000002204007986 */ /* 0x0001e8000c101b0c */
.L_x_1137:
[----:B------:R-:W-:Y:S05]  /*62c40*/  BSYNC.RECONVERGENT B2 ;  /* 0x0000000000027941 */ /* 0x000fea0003800200 */
.L_x_1136:
[----:B------:R-:W-:-:S04]  /*62c50*/  ISETP.GE.AND P0, PT, R57, R3, PT ;  /* 0x000000033900720c */ /* 0x000fc80003f06270 */
        /* <DEDUP_REMOVED lines=8> */
.L_x_1140:
[----:B-----5:R-:W-:-:S04]  /*62ce0*/  IADD3 R0, P0, PT, R57, R4, RZ ;  /* 0x0000000439007210 */ /* 0x020fc80007f1e0ff */
[----:B------:R-:W-:Y:S02]  /*62cf0*/  LEA.HI.X.SX32 R5, R57, R5, 0x1, P0 ;  /* 0x0000000539057211 */ /* 0x000fe400000f0eff */
[----:B0-----:R-:W-:-:S04]  /*62d00*/  LEA R4, P0, R0, UR8, 0x3 ;  /* 0x0000000800047c11 */ /* 0x001fc8000f8018ff */
[----:B------:R-:W-:-:S05]  /*62d10*/  LEA.HI.X R5, R0, UR9, R5, 0x3, P0 ;  /* 0x0000000900057c11 */ /* 0x000fca00080f1c05 */
[----:B------:R0:W-:Y:S01]  /*62d20*/  STG.E.64 desc[UR12][R4.64], R36 ;  /* 0x0000002404007986 */ /* 0x0001e2000c101b0c */
[----:B------:R-:W-:Y:S05]  /*62d30*/  BRA `(.L_x_1139) ;  /* 0x00000008001c7947 */ /* 0x000fea0003800000 */
.L_x_1108:
[----:B------:R-:W-:Y:S01]  /*62d40*/  BAR.SYNC.DEFER_BLOCKING 0x0 ;  /* 0x0000000000007b1d */ /* 0x000fe20000010000 */
[----:B------:R-:W-:Y:S02]  /*62d50*/  ISETP.NE.AND P5, PT, R0, RZ, PT ;  /* 0x000000ff0000720c */ /* 0x000fe40003fa5270 */
[----:B------:R-:W-:Y:S02]  /*62d60*/  ISETP.NE.AND P6, PT, R9, RZ, PT ;  /* 0x000000ff0900720c */ /* 0x000fe40003fc5270 */
[----:B------:R-:W-:Y:S01]  /*62d70*/  ISETP.NE.AND P0, PT, R159, RZ, PT ;  /* 0x000000ff9f00720c */ /* 0x000fe20003f05270 */
[----:B------:R-:W1:Y:S01]  /*62d80*/  LDCU.64 UR8, c[0x0][0x390] ;  /* 0x00007200ff0877ac */ /* 0x000e620008000a00 */
[----:B------:R-:W-:Y:S02]  /*62d90*/  ISETP.NE.AND P3, PT, R11, RZ, PT ;  /* 0x000000ff0b00720c */ /* 0x000fe40003f65270 */
[----:B------:R-:W-:Y:S02]  /*62da0*/  ISETP.NE.AND P1, PT, R158, RZ, PT ;  /* 0x000000ff9e00720c */ /* 0x000fe40003f25270 */
[----:B------:R-:W-:-:S02]  /*62db0*/  ISETP.NE.AND P2, PT, R10, RZ, PT ;  /* 0x000000ff0a00720c */ /* 0x000fc40003f45270 */
[----:B------:R-:W-:Y:S02]  /*62dc0*/  ISETP.NE.AND P4, PT, R12, RZ, PT ;  /* 0x000000ff0c00720c */ /* 0x000fe40003f85270 */
[----:B------:R-:W-:Y:S02]  /*62dd0*/  @P5 LEA R9, R39, UR5, 0x3 ;  /* 0x0000000527095c11 */ /* 0x000fe4000f8e18ff */
[----:B------:R-:W-:Y:S02]  /*62de0*/  @P6 LEA R11, R49, UR5, 0x3 ;  /* 0x00000005310b6c11 */ /* 0x000fe4000f8e18ff */
[----:B------:R-:W-:Y:S01]  /*62df0*/  @P0 LEA R39, R59, UR5, 0x3 ;  /* 0x000000053b270c11 */ /* 0x000fe2000f8e18ff */
[----:B------:R2:W-:Y:S01]  /*62e00*/  @P5 STS.64 [R9], R16 ;  /* 0x0000001009005388 */ /* 0x0005e20000000a00 */
[----:B------:R-:W-:Y:S02]  /*62e10*/  ISETP.NE.AND P5, PT, R13, RZ, PT ;  /* 0x000000ff0d00720c */ /* 0x000fe40003fa5270 */
[----:B------:R-:W-:Y:S01]  /*62e20*/  @P1 LEA R13, R61, UR5, 0x3 ;  /* 0x000000053d0d1c11 */ /* 0x000fe2000f8e18ff */
[----:B0-----:R0:W-:Y:S01]  /*62e30*/  @P6 STS.64 [R11], R18 ;  /* 0x000000120b006388 */ /* 0x0011e20000000a00 */
[----:B------:R-:W-:-:S03]  /*62e40*/  ISETP.NE.AND P6, PT, R14, RZ, PT ;  /* 0x000000ff0e00720c */ /* 0x000fc60003fc5270 */
[----:B---3--:R3:W-:Y:S01]  /*62e50*/  @P0 STS.64 [R39], R20 ;  /* 0x0000001427000388 */ /* 0x0087e20000000a00 */
[----:B------:R-:W-:Y:S02]  /*62e60*/  ISETP.NE.AND P0, PT, R15, RZ, PT ;  /* 0x000000ff0f00720c */ /* 0x000fe40003f05270 */
[----:B------:R-:W-:Y:S01]  /*62e70*/  @P2 LEA R15, R51, UR5, 0x3 ;  /* 0x00000005330f2c11 */ /* 0x000fe2000f8e18ff */
[----:B----4-:R4:W-:Y:S01]  /*62e80*/  @P1 STS.64 [R13], R22 ;  /* 0x000000160d001388 */ /* 0x0109e20000000a00 */
[----:B--2---:R-:W-:Y:S02]  /*62e90*/  @P3 LEA R9, R63, UR5, 0x3 ;  /* 0x000000053f093c11 */ /* 0x004fe4000f8e18ff */
[----:B------:R-:W-:Y:S01]  /*62ea0*/  @P4 LEA R17, R53, UR5, 0x3 ;  /* 0x0000000535114c11 */ /* 0x000fe2000f8e18ff */
[----:B------:R4:W-:Y:S01]  /*62eb0*/  @P2 STS.64 [R15], R24 ;  /* 0x000000180f002388 */ /* 0x0009e20000000a00 */
[----:B0-----:R-:W-:Y:S02]  /*62ec0*/  @P5 LEA R11, R65, UR5, 0x3 ;  /* 0x00000005410b5c11 */ /* 0x001fe4000f8e18ff */
[----:B------:R-:W-:Y:S01]  /*62ed0*/  ISETP.NE.AND P1, PT, R2, RZ, PT ;  /* 0x000000ff0200720c */ /* 0x000fe20003f25270 */
[----:B------:R4:W-:Y:S01]  /*62ee0*/  @P3 STS.64 [R9], R26 ;  /* 0x0000001a09003388 */ /* 0x0009e20000000a00 */
[----:B------:R-:W-:-:S02]  /*62ef0*/  @P6 LEA R19, R55, UR5, 0x3 ;  /* 0x0000000537136c11 */ /* 0x000fc4000f8e18ff */
[----:B---3--:R-:W-:Y:S01]  /*62f00*/  @P0 LEA R21, R67, UR5, 0x3 ;  /* 0x0000000543150c11 */ /* 0x008fe2000f8e18ff */
[----:B------:R4:W-:Y:S04]  /*62f10*/  @P4 STS.64 [R17], R28 ;  /* 0x0000001c11004388 */ /* 0x0009e80000000a00 */
[----:B------:R4:W-:Y:S04]  /*62f20*/  @P5 STS.64 [R11], R30 ;  /* 0x0000001e0b005388 */ /* 0x0009e80000000a00 */
[----:B------:R4:W-:Y:S01]  /*62f30*/  @P6 STS.64 [R19], R32 ;  /* 0x0000002013006388 */ /* 0x0009e20000000a00 */
[----:B------:R-:W-:-:S03]  /*62f40*/  @P1 LEA R39, R57, UR5, 0x3 ;  /* 0x0000000539271c11 */ /* 0x000fc6000f8e18ff */
[----:B------:R4:W-:Y:S01]  /*62f50*/  @P0 STS.64 [R21], R34 ;  /* 0x0000002215000388 */ /* 0x0009e20000000a00 */
[----:B------:R-:W-:-:S03]  /*62f60*/  ISETP.GE.U32.AND P0, PT, R8, R3, PT ;  /* 0x000000030800720c */ /* 0x000fc60003f06070 */
[----:B------:R4:W-:Y:S01]  /*62f70*/  @P1 STS.64 [R39], R36 ;  /* 0x0000002427001388 */ /* 0x0009e20000000a00 */
[----:B------:R-:W-:Y:S09]  /*62f80*/  BAR.SYNC.DEFER_BLOCKING 0x0 ;  /* 0x0000000000007b1d */ /* 0x000ff20000010000 */
[----:B-1----:R-:W-:Y:S05]  /*62f90*/  @P0 BRA `(.L_x_1139) ;  /* 0x0000000400840947 */ /* 0x002fea0003800000 */
[----:B------:R-:W-:Y:S01]  /*62fa0*/  IADD3 R5, PT, PT, R7, R5, R6 ;  /* 0x0000000507057210 */ /* 0x000fe20007ffe006 */
[----:B------:R-:W0:Y:S01]  /*62fb0*/  LDCU UR6, c[0x0][0x3cc] ;  /* 0x00007980ff0677ac */ /* 0x000e220008000800 */
[----:B------:R-:W1:Y:S01]  /*62fc0*/  LDC.U8 R14, c[0x0][0x3d8] ;  /* 0x0000f600ff0e7b82 */ /* 0x000e620000000000 */
[----:B------:R-:W-:Y:S01]  /*62fd0*/  BSSY.RECONVERGENT B2, `(.L_x_1141) ;  /* 0x0000025000027945 */ /* 0x000fe20003800200 */
[----:B------:R-:W-:-:S04]  /*62fe0*/  IADD3 R5, PT, PT, R41, R5, R40 ;  /* 0x0000000529057210 */ /* 0x000fc80007ffe028 */
[----:B------:R-:W-:-:S04]  /*62ff0*/  IADD3 R5, PT, PT, R43, R5, R42 ;  /* 0x000000052b057210 */ /* 0x000fc80007ffe02a */
[----:B------:R-:W-:-:S04]  /*63000*/  IADD3 R5, PT, PT, R45, R5, R44 ;  /* 0x000000052d057210 */ /* 0x000fc80007ffe02c */
[----:B------:R-:W-:-:S04]  /*63010*/  IADD3 R5, PT, PT, R47, R5, R46 ;  /* 0x000000052f057210 */ /* 0x000fc80007ffe02e */
[----:B0-----:R-:W-:-:S04]  /*63020*/  IADD3 R5, PT, PT, R5, UR6, R4 ;  /* 0x0000000605057c10 */ /* 0x001fc8000fffe004 */
[----:B------:R-:W-:-:S05]  /*63030*/  IADD3 R12, PT, PT, R5, -0x1081, -R8 ;  /* 0xffffef7f050c7810 */ /* 0x000fca0007ffe808 */
[----:B------:R-:W-:-:S05]  /*63040*/  IMAD.HI.U32 R0, R12, -0x55555555, RZ ;  /* 0xaaaaaaab0c007827 */ /* 0x000fca00078e00ff */
[----:B------:R-:W-:-:S04]  /*63050*/  SHF.R.U32.HI R0, RZ, 0x8, R0 ;  /* 0x00000008ff007819 */ /* 0x000fc80000011600 */
[----:B------:R-:W-:-:S04]  /*63060*/  LOP3.LUT R2, R0, 0x3, RZ, 0xc0, !PT ;  /* 0x0000000300027812 */ /* 0x000fc800078ec0ff */
[----:B------:R-:W-:-:S13]  /*63070*/  ISETP.NE.AND P0, PT, R2, 0x3, PT ;  /* 0x000000030200780c */ /* 0x000fda0003f05270 */
[----:B-1----:R-:W-:Y:S05]  /*63080*/  @!P0 BRA `(.L_x_1142) ;  /* 0x0000000000648947 */ /* 0x002fea0003800000 */
[----:B------:R-:W-:Y:S01]  /*63090*/  VIADD R0, R0, 0x1 ;  /* 0x0000000100007836 */ /* 0x000fe20000000000 */
[----:B------:R-:W-:Y:S01]  /*630a0*/  BSSY.RECONVERGENT B3, `(.L_x_1142) ;  /* 0x0000017000037945 */ /* 0x000fe20003800200 */
[----:B------:R-:W-:Y:S01]  /*630b0*/  ISETP.NE.AND P2, PT, R14, RZ, PT ;  /* 0x000000ff0e00720c */ /* 0x000fe20003f45270 */
[----:B----4-:R-:W-:Y:S01]  /*630c0*/  IMAD.MOV.U32 R13, RZ, RZ, RZ ;  /* 0x000000ffff0d7224 */ /* 0x010fe200078e00ff */
[----:B------:R-:W-:Y:S02]  /*630d0*/  LEA R2, R8, UR5, 0x3 ;  /* 0x0000000508027c11 */ /* 0x000fe4000f8e18ff */
[----:B------:R-:W-:Y:S02]  /*630e0*/  LOP3.LUT R0, R0, 0x3, RZ, 0xc0, !PT ;  /* 0x0000000300007812 */ /* 0x000fe400078ec0ff */
[----:B------:R-:W-:Y:S02]  /*630f0*/  MOV R11, R8 ;  /* 0x00000008000b7202 */ /* 0x000fe40000000f00 */
[----:B------:R-:W-:-:S07]  /*63100*/  IADD3 R0, PT, PT, -R0, RZ, RZ ;  /* 0x000000ff00007210 */ /* 0x000fce0007ffe1ff */
.L_x_1143:
[----:B0-----:R-:W0:Y:S01]  /*63110*/  @!P2 LDC.64 R8, c[0x0][0x3f0] ;  /* 0x0000fc00ff08ab82 */ /* 0x001e220000000a00 */
[----:B------:R-:W-:Y:S01]  /*63120*/  CS2R R4, SRZ ;  /* 0x0000000000047805 */ /* 0x000fe2000001ff00 */
[----:B------:R1:W2:Y:S05]  /*63130*/  LDS.64 R6, [R2] ;  /* 0x0000000002067984 */ /* 0x0002aa0000000a00 */
[----:B0-----:R0:W3:Y:S01]  /*63140*/  @!P2 LDG.E.64 R4, desc[UR12][R8.64] ;  /* 0x0000000c0804a981 */ /* 0x0010e2000c1e1b00 */
[----:B------:R-:W-:Y:S01]  /*63150*/  IADD3 R0, PT, PT, R0, 0x1, RZ ;  /* 0x0000000100007810 */ /* 0x000fe20007ffe0ff */
[----:B-1----:R-:W-:Y:S01]  /*63160*/  VIADD R2, R2, 0xc00 ;  /* 0x00000c0002027836 */ /* 0x002fe20000000000 */
[----:B0-----:R-:W-:-:S02]  /*63170*/  IADD3 R8, P1, PT, R11, 0x180, RZ ;  /* 0x000001800b087810 */ /* 0x001fc40007f3e0ff */
[----:B---3--:R-:W-:Y:S02]  /*63180*/  IADD3 R10, P0, PT, R11, R4, RZ ;  /* 0x000000040b0a7210 */ /* 0x008fe40007f1e0ff */
[----:B------:R-:W-:-:S03]  /*63190*/  MOV R11, R8 ;  /* 0x00000008000b7202 */ /* 0x000fc60000000f00 */
        /* <DEDUP_REMOVED lines=8> */
.L_x_1142:
[----:B------:R-:W-:Y:S05]  /*63220*/  BSYNC.RECONVERGENT B2 ;  /* 0x0000000000027941 */ /* 0x000fea0003800200 */
.L_x_1141:
[----:B------:R-:W-:-:S13]  /*63230*/  ISETP.GE.U32.AND P0, PT, R12, 0x480, PT ;  /* 0x000004800c00780c */ /* 0x000fda0003f06070 */
[----:B------:R-:W-:Y:S05]  /*63240*/  @!P0 BRA `(.L_x_1139) ;  /* 0x0000000000d88947 */ /* 0x000fea0003800000 */
[----:B------:R-:W1:Y:S01]  /*63250*/  S2UR UR7, SR_CgaCtaId ;  /* 0x00000000000779c3 */ /* 0x000e620000008800 */
[----:B------:R-:W-:Y:S01]  /*63260*/  UMOV UR6, 0x400 ;  /* 0x0000040000067882 */ /* 0x000fe20000000000 */
[----:B----4-:R-:W-:Y:S01]  /*63270*/  HFMA2 R23, -RZ, RZ, 0, 0 ;  /* 0x00000000ff177431 */ /* 0x010fe200000001ff */
[C---:B------:R-:W-:Y:S01]  /*63280*/  ISETP.NE.AND P0, PT, R14.reuse, RZ, PT ;  /* 0x000000ff0e00720c */ /* 0x040fe20003f05270 */
[----:B------:R-:W-:Y:S01]  /*63290*/  IMAD.MOV.U32 R25, RZ, RZ, RZ ;  /* 0x000000ffff197224 */ /* 0x000fe200078e00ff */
[----:B------:R-:W-:-:S03]  /*632a0*/  ISETP.NE.AND P1, PT, R14, RZ, PT ;  /* 0x000000ff0e00720c */ /* 0x000fc60003f25270 */
[----:B------:R-:W2:Y:S01]  /*632b0*/  LDC.64 R16, c[0x0][0x390] ;  /* 0x0000e400ff107b82 */ /* 0x000ea20000000a00 */
[----:B-1----:R-:W-:-:S06]  /*632c0*/  ULEA UR6, UR7, UR6, 0x18 ;  /* 0x0000000607067291 */ /* 0x002fcc000f8ec0ff */
[C---:B------:R-:W-:Y:S01]  /*632d0*/  LEA R0, R8.reuse, UR6, 0x3 ;  /* 0x0000000608007c11 */ /* 0x040fe2000f8e18ff */
[----:B--2---:R-:W-:-:S03]  /*632e0*/  IMAD.WIDE.U32 R16, R8, 0x8, R16 ;  /* 0x0000000808107825 */ /* 0x004fc600078e0010 */
[----:B------:R-:W-:-:S07]  /*632f0*/  IADD3 R0, PT, PT, R0, 0x1800, RZ ;  /* 0x0000180000007810 */ /* 0x000fce0007ffe0ff */
.L_x_1144:
[----:B0-----:R-:W1:Y:S01]  /*63300*/  @!P0 LDC.64 R10, c[0x0][0x3f0] ;  /* 0x0000fc00ff0a8b82 */ /* 0x001e620000000a00 */
[----:B0-----:R-:W-:Y:S01]  /*63310*/  CS2R R4, SRZ ;  /* 0x0000000000047805 */ /* 0x001fe2000001ff00 */
[----:B------:R-:W0:Y:S05]  /*63320*/  LDS.64 R6, [R0+-0x1800] ;  /* 0xffe8000000067984 */ /* 0x000e2a0000000a00 */
[----:B-1----:R1:W2:Y:S01]  /*63330*/  @!P0 LDG.E.64 R4, desc[UR12][R10.64] ;  /* 0x0000000c0a048981 */ /* 0x0022a2000c1e1b00 */
[----:B------:R-:W-:-:S03]  /*63340*/  PLOP3.LUT P0, PT, P1, PT, PT, 0x80, 0x8 ;  /* 0x000000000008781c */ /* 0x000fc60000f0f070 */
[----:B-1----:R-:W1:Y:S10]  /*63350*/  LDS.64 R10, [R0+-0xc00] ;  /* 0xfff40000000a7984 */ /* 0x002e740000000a00 */
[----:B------:R-:W3:Y:S01]  /*63360*/  @!P0 LDC.64 R18, c[0x0][0x3f0] ;  /* 0x0000fc00ff128b82 */ /* 0x000ee20000000a00 */
[----:B--2---:R-:W-:-:S04]  /*63370*/  LEA R13, P2, R4, R23, 0x3 ;  /* 0x00000017040d7211 */ /* 0x004fc800078418ff */
[----:B------:R-:W-:Y:S02]  /*63380*/  LEA.HI.X R5, R4, R25, R5, 0x3, P2 ;  /* 0x0000001904057211 */ /* 0x000fe400010f1c05 */
[----:B------:R-:W-:-:S05]  /*63390*/  IADD3 R12, P2, PT, R16, R13, RZ ;  /* 0x0000000d100c7210 */ /* 0x000fca0007f5e0ff */
[----:B------:R-:W-:Y:S01]  /*633a0*/  IMAD.X R13, R17, 0x1, R5, P2 ;  /* 0x00000001110d7824 */ /* 0x000fe200010e0605 */
[----:B------:R-:W-:-:S04]  /*633b0*/  CS2R R4, SRZ ;  /* 0x0000000000047805 */ /* 0x000fc8000001ff00 */
[----:B0-----:R0:W-:Y:S04]  /*633c0*/  STG.E.64 desc[UR12][R12.64], R6 ;  /* 0x000000060c007986 */ /* 0x0011e8000c101b0c */
        /* <DEDUP_REMOVED lines=8> */
[----:B-1----:R-:W-:Y:S04]  /*63450*/  STG.E.64 desc[UR12][R14.64+0xc00], R10 ;  /* 0x000c000a0e007986 */ /* 0x002fe8000c101b0c */
[----:B---3--:R-:W0:Y:S01]  /*63460*/  @!P0 LDG.E.64 R4, desc[UR12][R20.64] ;  /* 0x0000000c14048981 */ /* 0x008e22000c1e1b00 */
[----:B------:R-:W1:Y:S03]  /*63470*/  @!P0 LDC.64 R18, c[0x0][0x3f0] ;  /* 0x0000fc00ff128b82 */ /* 0x000e660000000a00 */
[----:B------:R2:W3:Y:S01]  /*63480*/  LDS.64 R10, [R0+0xc00] ;  /* 0x000c0000000a7984 */ /* 0x0004e20000000a00 */
[----:B0-----:R-:W-:-:S04]  /*63490*/  LEA R13, P2, R4, R23, 0x3 ;  /* 0x00000017040d7211 */ /* 0x001fc800078418ff */
[----:B------:R-:W-:Y:S02]  /*634a0*/  LEA.HI.X R5, R4, R25, R5, 0x3, P2 ;  /* 0x0000001904057211 */ /* 0x000fe400010f1c05 */
[----:B------:R-:W-:-:S05]  /*634b0*/  IADD3 R12, P2, PT, R16, R13, RZ ;  /* 0x0000000d100c7210 */ /* 0x000fca0007f5e0ff */
[----:B------:R-:W-:Y:S01]  /*634c0*/  IMAD.X R13, R17, 0x1, R5, P2 ;  /* 0x00000001110d7824 */ /* 0x000fe200010e0605 */
[----:B------:R-:W-:-:S04]  /*634d0*/  CS2R R4, SRZ ;  /* 0x0000000000047805 */ /* 0x000fc8000001ff00 */
[----:B----4-:R0:W-:Y:S04]  /*634e0*/  STG.E.64 desc[UR12][R12.64+0x1800], R6 ;  /* 0x001800060c007986 */ /* 0x0101e8000c101b0c */
[----:B-1----:R-:W4:Y:S01]  /*634f0*/  @!P0 LDG.E.64 R4, desc[UR12][R18.64] ;  /* 0x0000000c12048981 */ /* 0x002f22000c1e1b00 */
[----:B------:R-:W-:Y:S01]  /*63500*/  VIADD R8, R8, 0x600 ;  /* 0x0000060008087836 */ /* 0x000fe20000000000 */
[----:B--2---:R-:W-:Y:S02]  /*63510*/  IADD3 R0, PT, PT, R0, 0x3000, RZ ;  /* 0x0000300000007810 */ /* 0x004fe40007ffe0ff */
[----:B----4-:R-:W-:Y:S02]  /*63520*/  LEA R9, P2, R4, R23, 0x3 ;  /* 0x0000001704097211 */ /* 0x010fe400078418ff */
[----:B------:R-:W-:-:S02]  /*63530*/  IADD3 R23, P3, PT, R23, 0x3000, RZ ;  /* 0x0000300017177810 */ /* 0x000fc40007f7e0ff */
[----:B------:R-:W-:Y:S02]  /*63540*/  LEA.HI.X R5, R4, R25, R5, 0x3, P2 ;  /* 0x0000001904057211 */ /* 0x000fe400010f1c05 */
[----:B------:R-:W-:Y:S01]  /*63550*/  IADD3 R4, P2, PT, R16, R9, RZ ;  /* 0x0000000910047210 */ /* 0x000fe20007f5e0ff */
[----:B------:R-:W-:-:S03]  /*63560*/  IMAD.X R25, RZ, RZ, R25, P3 ;  /* 0x000000ffff197224 */ /* 0x000fc600018e0619 */
[----:B------:R-:W-:Y:S02]  /*63570*/  IADD3.X R5, PT, PT, R17, R5, RZ, P2, !PT ;  /* 0x0000000511057210 */ /* 0x000fe400017fe4ff */
[----:B------:R-:W-:-:S03]  /*63580*/  ISETP.GE.AND P2, PT, R8, R3, PT ;  /* 0x000000030800720c */ /* 0x000fc60003f46270 */
[----:B---3--:R0:W-:Y:S10]  /*63590*/  STG.E.64 desc[UR12][R4.64+0x2400], R10 ;  /* 0x0024000a04007986 */ /* 0x0081f4000c101b0c */
[----:B------:R-:W-:Y:S05]  /*635a0*/  @!P2 BRA `(.L_x_1144) ;  /* 0xfffffffc0054a947 */ /* 0x000fea000383ffff */
.L_x_1139:
[----:B------:R-:W-:Y:S05]  /*635b0*/  BSYNC.RECONVERGENT B1 ;  /* 0x0000000000017941 */ /* 0x000fea0003800200 */
.L_x_1107:
[----:B------:R-:W-:Y:S05]  /*635c0*/  BRA `(.L_x_1145) ;  /* 0x0000023800607947 */ /* 0x000fea0003800000 */
.L_x_754:
[----:B------:R-:W0:Y:S01]  /*635d0*/  S2R R14, SR_TID.X ;  /* 0x00000000000e7919 */ /* 0x000e220000002100 */
[----:B------:R-:W1:Y:S01]  /*635e0*/  LDCU.U8 UR7, c[0x0][0x3d8] ;  /* 0x00007b00ff0777ac */ /* 0x000e620008000000 */
[----:B------:R-:W2:Y:S01]  /*635f0*/  S2UR UR14, SR_CgaCtaId ;  /* 0x00000000000e79c3 */ /* 0x000ea20000008800 */
[----:B------:R-:W-:Y:S01]  /*63600*/  BSSY.RECONVERGENT B1, `(.L_x_1146) ;  /* 0x0000349000017945 */ /* 0x000fe20003800200 */
[----:B------:R-:W3:Y:S01]  /*63610*/  S2R R165, SR_LANEID ;  /* 0x0000000000a57919 */ /* 0x000ee20000000000 */
[----:B------:R-:W4:Y:S01]  /*63620*/  LDCU.64 UR8, c[0x0][0x3e8] ;  /* 0x00007d00ff0877ac */ /* 0x000f220008000a00 */
[----:B------:R-:W5:Y:S01]  /*63630*/  LDCU.64 UR10, c[0x0][0x380] ;  /* 0x00007000ff0a77ac */ /* 0x000f620008000a00 */
[----:B-1----:R-:W-:Y:S02]  /*63640*/  UISETP.NE.AND UP0, UPT, UR7, URZ, UPT ;  /* 0x000000ff0700728c */ /* 0x002fe4000bf05270 */
[----:B------:R-:W-:Y:S02]  /*63650*/  USHF.R.S32.HI UR7, URZ, 0x1f, UR4 ;  /* 0x0000001fff077899 */ /* 0x000fe40008011404 */
[----:B----4-:R-:W-:-:S02]  /*63660*/  USEL UR8, UR8, URZ, !UP0 ;  /* 0x000000ff08087287 */ /* 0x010fc4000c000000 */
[----:B------:R-:W-:Y:S02]  /*63670*/  USEL UR9, UR9, URZ, !UP0 ;  /* 0x000000ff09097287 */ /* 0x000fe4000c000000 */
[----:B-----5:R-:W-:-:S04]  /*63680*/  UIADD3 UR8, UP0, UP1, UR8, UR10, UR4 ;  /* 0x0000000a08087290 */ /* 0x020fc8000f91e004 */
[----:B------:R-:W-:Y:S01]  /*63690*/  UIADD3.X UR7, UPT, UPT, UR9, UR11, UR7, UP0, UP1 ;  /* 0x0000000b09077290 */ /* 0x000fe200087e2407 */
[C---:B0-----:R-:W-:Y:S01]  /*636a0*/  LOP3.LUT R0, R14.reuse, 0x1f, RZ, 0xc0, !PT ;  /* 0x0000001f0e007812 */ /* 0x041fe200078ec0ff */
[C---:B------:R-:W-:Y:S01]  /*636b0*/  IMAD R38, R14.reuse, 0xb, RZ ;  /* 0x0000000b0e267824 */ /* 0x040fe200078e02ff */
[----:B------:R-:W-:Y:S01]  /*636c0*/  LOP3.LUT R3, R14, 0x3e0, RZ, 0xc0, !PT ;  /* 0x000003e00e037812 */ /* 0x000fe200078ec0ff */
[----:B------:R-:W-:Y:S01]  /*636d0*/  UMOV UR9, 0x400 ;  /* 0x0000040000097882 */ /* 0x000fe20000000000 */
[----:B------:R-:W-:Y:S01]  /*636e0*/  SHF.R.U32.HI R2, RZ, 0x5, R14 ;  /* 0x00000005ff027819 */ /* 0x000fe2000001160e */
[----:B--2---:R-:W-:Y:S02]  /*636f0*/  ULEA UR9, UR14, UR9, 0x18 ;  /* 0x000000090e097291 */ /* 0x004fe4000f8ec0ff */
[----:B------:R-:W-:Y:S02]  /*63700*/  IMAD R0, R3, 0xb, R0 ;  /* 0x0000000b03007824 */ /* 0x000fe400078e0200 */
[----:B---3--:R-:W-:-:S02]  /*63710*/  IMAD R5, R2, 0x160, R165 ;  /* 0x0000016002057824 */ /* 0x008fc400078e02a5 */
[C---:B------:R-:W-:Y:S01]  /*63720*/  VIADD R8, R0.reuse, 0x60 ;  /* 0x0000006000087836 */ /* 0x040fe20000000000 */
[C---:B------:R-:W-:Y:S02]  /*63730*/  IADD3 R2, P0, PT, R0.reuse, UR8, RZ ;  /* 0x0000000800027c10 */ /* 0x040fe4000ff1e0ff */
[C---:B------:R-:W-:Y:S02]  /*63740*/  IADD3 R4, PT, PT, R0.reuse, 0x20, RZ ;  /* 0x0000002000047810 */ /* 0x040fe40007ffe0ff */
[----:B------:R-:W-:Y:S01]  /*63750*/  IADD3 R6, PT, PT, R0, 0x40, RZ ;  /* 0x0000004000067810 */ /* 0x000fe20007ffe0ff */
[----:B------:R-:W-:Y:S01]  /*63760*/  IMAD.X R3, RZ, RZ, UR7, P0 ;  /* 0x00000007ff037e24 */ /* 0x000fe200080e06ff */
[----:B------:R-:W-:Y:S02]  /*63770*/  LEA R33, R5, UR9, 0x3 ;  /* 0x0000000905217c11 */ /* 0x000fe4000f8e18ff */
[----:B------:R-:W-:Y:S02]  /*63780*/  IADD3 R4, P0, PT, R4, UR8, RZ ;  /* 0x0000000804047c10 */ /* 0x000fe4000ff1e0ff */
[----:B------:R-:W-:Y:S01]  /*63790*/  IADD3 R6, P1, PT, R6, UR8, RZ ;  /* 0x0000000806067c10 */ /* 0x000fe2000ff3e0ff */
[----:B------:R0:W-:Y:S01]  /*637a0*/  STS.64 [R33], R2 ;  /* 0x0000000221007388 */ /* 0x0001e20000000a00 */
[C---:B------:R-:W-:Y:S01]  /*637b0*/  IADD3 R10, PT, PT, R0.reuse, 0x80, RZ ;  /* 0x00000080000a7810 */ /* 0x040fe20007ffe0ff */
[----:B------:R-:W-:Y:S01]  /*637c0*/  IMAD.X R5, RZ, RZ, UR7, P0 ;  /* 0x00000007ff057e24 */ /* 0x000fe200080e06ff */
[----:B------:R-:W-:Y:S01]  /*637d0*/  IADD3 R12, PT, PT, R0, 0xa0, RZ ;  /* 0x000000a0000c7810 */ /* 0x000fe20007ffe0ff */
[----:B------:R-:W-:Y:S01]  /*637e0*/  IMAD.X R7, RZ, RZ, UR7, P1 ;  /* 0x00000007ff077e24 */ /* 0x000fe200088e06ff */
[----:B------:R-:W-:-:S02]  /*637f0*/  IADD3 R8, P0, PT, R8, UR8, RZ ;  /* 0x0000000808087c10 */ /* 0x000fc4000ff1e0ff */
[----:B------:R-:W-:Y:S01]  /*63800*/  IADD3 R10, P2, PT, R10, UR8, RZ ;  /* 0x000000080a0a7c10 */ /* 0x000fe2000ff5e0ff */
[----:B------:R1:W-:Y:S01]  /*63810*/  STS.64 [R33+0x100], R4 ;  /* 0x0001000421007388 */ /* 0x0003e20000000a00 */
[----:B------:R-:W-:Y:S02]  /*63820*/  IADD3 R12, P1, PT, R12, UR8, RZ ;  /* 0x000000080c0c7c10 */ /* 0x000fe4000ff3e0ff */
[----:B------:R-:W-:Y:S01]  /*63830*/  IADD3.X R9, PT, PT, RZ, UR7, RZ, P0, !PT ;  /* 0x00000007ff097c10 */ /* 0x000fe200087fe4ff */
[C---:B0-----:R-:W-:Y:S01]  /*63840*/  VIADD R2, R0.reuse, 0xc0 ;  /* 0x000000c000027836 */ /* 0x041fe20000000000 */
[----:B------:R-:W-:Y:S01]  /*63850*/  IADD3 R3, PT, PT, R0, 0xe0, RZ ;  /* 0x000000e000037810 */ /* 0x000fe20007ffe0ff */
[----:B------:R-:W-:Y:S01]  /*63860*/  IMAD.X R11, RZ, RZ, UR7, P2 ;  /* 0x00000007ff0b7e24 */ /* 0x000fe200090e06ff */
[----:B------:R-:W-:Y:S01]  /*63870*/  IADD3.X R13, PT, PT, RZ, UR7, RZ, P1, !PT ;  /* 0x00000007ff0d7c10 */ /* 0x000fe20008ffe4ff */
[----:B------:R0:W-:Y:S01]  /*63880*/  STS.64 [R33+0x200], R6 ;  /* 0x0002000621007388 */ /* 0x0001e20000000a00 */
[----:B------:R-:W-:-:S02]  /*63890*/  IADD3 R2, P0, PT, R2, UR8, RZ ;  /* 0x0000000802027c10 */ /* 0x000fc4000ff1e0ff */
        /* <DEDUP_REMOVED lines=11> */
[----:B------:R-:W-:Y:S02]  /*63950*/  ISETP.GE.AND P0, PT, R38, UR6, PT ;  /* 0x0000000626007c0c */ /* 0x000fe4000bf06270 */
[----:B-1----:R-:W-:Y:S01]  /*63960*/  IADD3 R8, P2, PT, R15, UR8, RZ ;  /* 0x000000080f087c10 */ /* 0x002fe2000ff5e0ff */
[----:B------:R-:W-:Y:S01]  /*63970*/  STS.64 [R33+0x600], R2 ;  /* 0x0006000221007388 */ /* 0x000fe20000000a00 */
[----:B0-----:R-:W-:-:S03]  /*63980*/  IADD3 R10, P1, PT, R0, UR8, RZ ;  /* 0x00000008000a7c10 */ /* 0x001fc6000ff3e0ff */
[----:B------:R-:W-:Y:S01]  /*63990*/  IMAD.X R9, RZ, RZ, UR7, P2 ;  /* 0x00000007ff097e24 */ /* 0x000fe200090e06ff */
[----:B------:R-:W-:Y:S01]  /*639a0*/  STS.64 [R33+0x700], R4 ;  /* 0x0007000421007388 */ /* 0x000fe20000000a00 */
[----:B------:R-:W-:Y:S01]  /*639b0*/  IMAD.MOV.U32 R0, RZ, RZ, 0x1 ;  /* 0x00000001ff007424 */ /* 0x000fe200078e00ff */
[----:B------:R-:W-:Y:S01]  /*639c0*/  IADD3.X R11, PT, PT, RZ, UR7, RZ, P1, !PT ;  /* 0x00000007ff0b7c10 */ /* 0x000fe20008ffe4ff */
[----:B--2---:R-:W-:Y:S01]  /*639d0*/  IMAD R12, R165, 0x50, R33 ;  /* 0x00000050a50c7824 */ /* 0x004fe200078e0221 */
[----:B------:R-:W-:Y:S04]  /*639e0*/  STS.64 [R33+0x800], R6 ;  /* 0x0008000621007388 */ /* 0x000fe80000000a00 */
        /* <DEDUP_REMOVED lines=45> */
.L_x_1149:
        /* <DEDUP_REMOVED lines=15> */
.L_x_1150:
[----:B------:R-:W-:Y:S05]  /*63db0*/  BSYNC.RECONVERGENT B2 ;  /* 0x0000000000027941 */ /* 0x000fea0003800200 */
.L_x_1148:
        /* <DEDUP_REMOVED lines=36> */
.L_x_1152:
        /* <DEDUP_REMOVED lines=17> */
.L_x_1153:
[----:B------:R-:W-:Y:S05]  /*64110*/  BSYNC.RECONVERGENT B2 ;  /* 0x0000000000027941 */ /* 0x000fea0003800200 */
.L_x_1151:
        /* <DEDUP_REMOVED lines=36> */
.L_x_1155:
        /* <DEDUP_REMOVED lines=17> */
.L_x_1156:
[----:B------:R-:W-:Y:S05]  /*64470*/  BSYNC.RECONVERGENT B2 ;  /* 0x0000000000027941 */ /* 0x000fea0003800200 */
.L_x_1154:
        /* <DEDUP_REMOVED lines=36> */
.L_x_1158:
        /* <DEDUP_REMOVED lines=17> */
.L_x_1159:
[----:B------:R-:W-:Y:S05]  /*647d0*/  BSYNC.RECONVERGENT B2 ;  /* 0x0000000000027941 */ /* 0x000fea0003800200 */
.L_x_1157:
        /* <DEDUP_REMOVED lines=36> */
.L_x_1161:
        /* <DEDUP_REMOVED lines=17> */
.L_x_1162:
[----:B------:R-:W-:Y:S05]  /*64b30*/  BSYNC.RECONVERGENT B2 ;  /* 0x0000000000027941 */ /* 0x000fea0003800200 */
.L_x_1160:
        /* <DEDUP_REMOVED lines=36> */
.L_x_1164:
        /* <DEDUP_REMOVED lines=17> */
.L_x_1165:
[----:B------:R-:W-:Y:S05]  /*64e90*/  BSYNC.RECONVERGENT B2 ;  /* 0x0000000000027941 */ /* 0x000fea0003800200 */
.L_x_1163:
        /* <DEDUP_REMOVED lines=36> */
.L_x_1167:
        /* <DEDUP_REMOVED lines=17> */
.L_x_1168:
[----:B------:R-:W-:Y:S05]  /*651f0*/  BSYNC.RECONVERGENT B2 ;  /* 0x0000000000027941 */ /* 0x000fea0003800200 */
.L_x_1166:
        /* <DEDUP_REMOVED lines=36> */
.L_x_1170:
        /* <DEDUP_REMOVED lines=17> */
.L_x_1171:
[----:B------:R-:W-:Y:S05]  /*65550*/  BSYNC.RECONVERGENT B2 ;  /* 0x0000000000027941 */ /* 0x000fea0003800200 */
.L_x_1169:
        /* <DEDUP_REMOVED lines=35> */
.L_x_1173:
        /* <DEDUP_REMOVED lines=16> */
.L_x_1174:
[----:B------:R-:W-:Y:S05]  /*65890*/  BSYNC.RECONVERGENT B2 ;  /* 0x0000000000027941 */ /* 0x000fea0003800200 */
.L_x_1172:
        /* <DEDUP_REMOVED lines=31> */
.L_x_1176:
[----:B------:R-:W-:Y:S01]  /*65a90*/  MOV R3, R5 ;  /* 0x0000000500037202 */ /* 0x000fe20000000f00 */
[----:B------:R-:W-:Y:S01]  /*65aa0*/  IMAD.MOV.U32 R6, RZ, RZ, R52 ;  /* 0x000000ffff067224 */ /* 0x000fe200078e0034 */
[----:B------:R-:W-:Y:S02]  /*65ab0*/  MOV R5, R53 ;  /* 0x0000003500057202 */ /* 0x000fe40000000f00 */
[----:B------:R-:W-:-:S07]  /*65ac0*/  MOV R2, 0x65ae0 ;  /* 0x00065ae000027802 */ /* 0x000fce0000000f00 */
[----:B0--34-:R-:W-:Y:S05]  /*65ad0*/  CALL.REL.NOINC `($__internal_1_$__cuda_sm20_rem_s64) ;  /* 0x0000023000007944 */ /* 0x019fea0003c00000 */
[----:B------:R-:W-:Y:S01]  /*65ae0*/  IMAD.MOV.U32 R98, RZ, RZ, R4 ;  /* 0x000000ffff627224 */ /* 0x000fe200078e0004 */
[----:B------:R-:W-:-:S07]  /*65af0*/  MOV R99, R3 ;  /* 0x0000000300637202 */ /* 0x000fce0000000f00 */
.L_x_1177:
[----:B------:R-:W-:Y:S05]  /*65b00*/  BSYNC.RECONVERGENT B2 ;  /* 0x0000000000027941 */ /* 0x000fea0003800200 */
.L_x_1175:
        /* <DEDUP_REMOVED lines=248> */
.L_x_1147:
[----:B------:R-:W-:Y:S05]  /*66a90*/  BSYNC.RECONVERGENT B1 ;  /* 0x0000000000017941 */ /* 0x000fea0003800200 */
.L_x_1146:
        /* <DEDUP_REMOVED lines=36> */
.L_x_1181:
        /* <DEDUP_REMOVED lines=15> */
.L_x_1182:
[----:B------:R-:W-:Y:S05]  /*66dd0*/  BSYNC.RECONVERGENT B2 ;  /* 0x0000000000027941 */ /* 0x000fea0003800200 */
.L_x_1180:
        /* <DEDUP_REMOVED lines=36> */
.L_x_1184:
        /* <DEDUP_REMOVED lines=17> */
.L_x_1185:
[----:B------:R-:W-:Y:S05]  /*67130*/  BSYNC.RECONVERGENT B2 ;  /* 0x0000000000027941 */ /* 0x000fea0003800200 */
.L_x_1183:
        /* <DEDUP_REMOVED lines=36> */
.L_x_1187:
        /* <DEDUP_REMOVED lines=17> */
.L_x_1188:
[----:B------:R-:W-:Y:S05]  /*67490*/  BSYNC.RECONVERGENT B2 ;  /* 0x0000000000027941 */ /* 0x000fea0003800200 */
.L_x_1186:
        /* <DEDUP_REMOVED lines=36> */
.L_x_1190:
        /* <DEDUP_REMOVED lines=17> */
.L_x_1191:
[----:B------:R-:W-:Y:S05]  /*677f0*/  BSYNC.RECONVERGENT B2 ;  /* 0x0000000000027941 */ /* 0x000fea0003800200 */
.L_x_1189:
        /* <DEDUP_REMOVED lines=36> */
.L_x_1193:
        /* <DEDUP_REMOVED lines=17> */
.L_x_1194:
[----:B------:R-:W-:Y:S05]  /*67b50*/  BSYNC.RECONVERGENT B2 ;  /* 0x0000000000027941 */ /* 0x000fea0003800200 */
.L_x_1192:
        /* <DEDUP_REMOVED lines=36> */
.L_x_1196:
        /* <DEDUP_REMOVED lines=17> */
.L_x_1197:
[----:B------:R-:W-:Y:S05]  /*67eb0*/  BSYNC.RECONVERGENT B2 ;  /* 0x0000000000027941 */ /* 0x000fea0003800200 */
.L_x_1195:
        /* <DEDUP_REMOVED lines=36> */
.L_x_1199:
        /* <DEDUP_REMOVED lines=17> */
.L_x_1200:
[----:B------:R-:W-:Y:S05]  /*68210*/  BSYNC.RECONVERGENT B2 ;  /* 0x0000000000027941 */ /* 0x000fea0003800200 */
.L_x_1198:
        /* <DEDUP_REMOVED lines=36> */
.L_x_1202:
        /* <DEDUP_REMOVED lines=17> */
.L_x_1203:
[----:B------:R-:W-:Y:S05]  /*68570*/  BSYNC.RECONVERGENT B2 ;  /* 0x0000000000027941 */ /* 0x000fea0003800200 */
.L_x_1201:
        /* <DEDUP_REMOVED lines=36> */
.L_x_1205:
        /* <DEDUP_REMOVED lines=16> */
.L_x_1206:
[----:B------:R-:W-:Y:S05]  /*688c0*/  BSYNC.RECONVERGENT B2 ;  /* 0x0000000000027941 */ /* 0x000fea0003800200 */
.L_x_1204:
        /* <DEDUP_REMOVED lines=31> */
.L_x_1208:
[----:B------:R-:W-:Y:S01]  /*68ac0*/  IMAD.MOV.U32 R3, RZ, RZ, R5 ;  /* 0x000000ffff037224 */ /* 0x000fe200078e0005 */
[----:B------:R-:W-:Y:S01]  /*68ad0*/  MOV R6, R54 ;  /* 0x0000003600067202 */ /* 0x000fe20000000f00 */
[----:B------:R-:W-:Y:S01]  /*68ae0*/  IMAD.MOV.U32 R5, RZ, RZ, R55 ;  /* 0x000000ffff057224 */ /* 0x000fe200078e0037 */
[----:B------:R-:W-:-:S07]  /*68af0*/  MOV R2, 0x68b10 ;  /* 0x00068b1000027802 */ /* 0x000fce0000000f00 */
[----:B---34-:R-:W-:Y:S05]  /*68b00*/  CALL.REL.NOINC `($__internal_1_$__cuda_sm20_rem_s64) ;  /* 0x000001fc00f47944 */ /* 0x018fea0003c00000 */
[----:B------:R-:W-:Y:S01]  /*68b10*/  MOV R52, R4 ;  /* 0x0000000400347202 */ /* 0x000fe20000000f00 */
[----:B------:R-:W-:-:S07]  /*68b20*/  IMAD.MOV.U32 R53, RZ, RZ, R3 ;  /* 0x000000ffff357224 */ /* 0x000fce00078e0003 */
.L_x_1209:
[----:B------:R-:W-:Y:S05]  /*68b30*/  BSYNC.RECONVERGENT B2 ;  /* 0x0000000000027941 */ /* 0x000fea0003800200 */
.L_x_1207:
        /* <DEDUP_REMOVED lines=248> */
.L_x_1179:
[----:B------:R-:W-:Y:S05]  /*69ac0*/  BSYNC.RECONVERGENT B1 ;  /* 0x0000000000017941 */ /* 0x000fea0003800200 */
.L_x_1178:
        /* <DEDUP_REMOVED lines=36> */
.L_x_1213:
        /* <DEDUP_REMOVED lines=15> */
.L_x_1214:
[----:B------:R-:W-:Y:S05]  /*69e00*/  BSYNC.RECONVERGENT B2 ;  /* 0x0000000000027941 */ /* 0x000fea0003800200 */
.L_x_1212:
        /* <DEDUP_REMOVED lines=36> */
.L_x_1216:
[----:B------:R-:W-:Y:S01]  /*6a050*/  IMAD.MOV.U32 R6, RZ, RZ, R12 ;  /* 0x000000ffff067224 */ /* 0x000fe200078e000c */
[----:B------:R-:W-:Y:S01]  /*6a060*/  MOV R5, R13 ;  /* 0x0000000d00057202 */ /* 0x000fe20000000f00 */
[----:B------:R-:W-:Y:S01]  /*6a070*/  IMAD.MOV.U32 R4, RZ, RZ, R14 ;  /* 0x000000ffff047224 */ /* 0x000fe200078e000e */
[----:B------:R-:W-:Y:S02]  /*6a080*/  MOV R3, R15 ;  /* 0x0000000f00037202 */ /* 0x000fe40000000f00 */
[----:B------:R-:W-:-:S07]  /*6a090*/  MOV R2, 0x6a0b0 ;  /* 0x0006a0b000027802 */ /* 0x000fce0000000f00 */
[----:B0---4-:R-:W-:Y:S05]  /*6a0a0*/  CALL.REL.NOINC `($__internal_0_$__cuda_sm20_div_s64) ;  /* 0x000001e4003c7944 */ /* 0x011fea0003c00000 */
        /* <DEDUP_REMOVED lines=11> */
.L_x_1217:
[----:B------:R-:W-:Y:S05]  /*6a160*/  BSYNC.RECONVERGENT B2 ;  /* 0x0000000000027941 */ /* 0x000fea0003800200 */
.L_x_1215:
        /* <DEDUP_REMOVED lines=36> */
.L_x_1219:
        /* <DEDUP_REMOVED lines=17> */
.L_x_1220:
[----:B------:R-:W-:Y:S05]  /*6a4c0*/  BSYNC.RECONVERGENT B2 ;  /* 0x0000000000027941 */ /* 0x000fea0003800200 */
.L_x_1218:
        /* <DEDUP_REMOVED lines=36> */
.L_x_1222:
        /* <DEDUP_REMOVED lines=17> */
.L_x_1223:
[----:B------:R-:W-:Y:S05]  /*6a820*/  BSYNC.RECONVERGENT B2 ;  /* 0x0000000000027941 */ /* 0x000fea0003800200 */
.L_x_1221:
        /* <DEDUP_REMOVED lines=36> */
.L_x_1225:
        /* <DEDUP_REMOVED lines=17> */
.L_x_1226:
[----:B------:R-:W-:Y:S05]  /*6ab80*/  BSYNC.RECONVERGENT B2 ;  /* 0x0000000000027941 */ /* 0x000fea0003800200 */
.L_x_1224:
        /* <DEDUP_REMOVED lines=36> */
.L_x_1228:
        /* <DEDUP_REMOVED lines=17> */
.L_x_1229:
[----:B------:R-:W-:Y:S05]  /*6aee0*/  BSYNC.RECONVERGENT B2 ;  /* 0x0000000000027941 */ /* 0x000fea0003800200 */
.L_x_1227:
        /* <DEDUP_REMOVED lines=36> */
.L_x_1231:
        /* <DEDUP_REMOVED lines=17> */
.L_x_1232:
[----:B------:R-:W-:Y:S05]  /*6b240*/  BSYNC.RECONVERGENT B2 ;  /* 0x0000000000027941 */ /* 0x000fea0003800200 */
.L_x_1230:
        /* <DEDUP_REMOVED lines=36> */
.L_x_1234:
        /* <DEDUP_REMOVED lines=17> */
.L_x_1235:
[----:B------:R-:W-:Y:S05]  /*6b5a0*/  BSYNC.RECONVERGENT B2 ;  /* 0x0000000000027941 */ /* 0x000fea0003800200 */
.L_x_1233:
        /* <DEDUP_REMOVED lines=36> */
.L_x_1237:
        /* <DEDUP_REMOVED lines=16> */
.L_x_1238:
[----:B------:R-:W-:Y:S05]  /*6b8f0*/  BSYNC.RECONVERGENT B2 ;  /* 0x0000000000027941 */ /* 0x000fea0003800200 */
.L_x_1236:
        /* <DEDUP_REMOVED lines=31> */
.L_x_1240:
[----:B------:R-:W-:Y:S01]  /*6baf0*/  MOV R3, R5 ;  /* 0x0000000500037202 */ /* 0x000fe20000000f00 */
[----:B------:R-:W-:Y:S01]  /*6bb00*/  IMAD.MOV.U32 R6, RZ, RZ, R54 ;  /* 0x000000ffff067224 */ /* 0x000fe200078e0036 */
[----:B------:R-:W-:Y:S02]  /*6bb10*/  MOV R5, R55 ;  /* 0x0000003700057202 */ /* 0x000fe40000000f00 */
[----:B------:R-:W-:-:S07]  /*6bb20*/  MOV R2, 0x6bb40 ;  /* 0x0006bb4000027802 */ /* 0x000fce0000000f00 */
[----:B0---4-:R-:W-:Y:S05]  /*6bb30*/  CALL.REL.NOINC `($__internal_1_$__cuda_sm20_rem_s64) ;  /* 0x000001cc00e87944 */ /* 0x011fea0003c00000 */
[----:B------:R-:W-:Y:S01]  /*6bb40*/  IMAD.MOV.U32 R52, RZ, RZ, R4 ;  /* 0x000000ffff347224 */ /* 0x000fe200078e0004 */
[----:B------:R-:W-:-:S07]  /*6bb50*/  MOV R53, R3 ;  /* 0x0000000300357202 */ /* 0x000fce0000000f00 */
.L_x_1241:
[----:B------:R-:W-:Y:S05]  /*6bb60*/  BSYNC.RECONVERGENT B2 ;  /* 0x0000000000027941 */ /* 0x000fea0003800200 */
.L_x_1239:
        /* <DEDUP_REMOVED lines=248> */
.L_x_1211:
[----:B------:R-:W-:Y:S05]  /*6caf0*/  BSYNC.RECONVERGENT B1 ;  /* 0x0000000000017941 */ /* 0x000fea0003800200 */
.L_x_1210:
        /* <DEDUP_REMOVED lines=36> */
.L_x_1245:
        /* <DEDUP_REMOVED lines=15> */
.L_x_1246:
[----:B------:R-:W-:Y:S05]  /*6ce30*/  BSYNC.RECONVERGENT B2 ;  /* 0x0000000000027941 */ /* 0x000fea0003800200 */
.L_x_1244:
        /* <DEDUP_REMOVED lines=36> */
.L_x_1248:
[----:B------:R-:W-:Y:S01]  /*6d080*/  MOV R6, R12 ;  /* 0x0000000c00067202 */ /* 0x000fe20000000f00 */
[----:B------:R-:W-:Y:S01]  /*6d090*/  IMAD.MOV.U32 R5, RZ, RZ, R13 ;  /* 0x000000ffff057224 */ /* 0x000fe200078e000d */
[----:B------:R-:W-:Y:S01]  /*6d0a0*/  MOV R4, R14 ;  /* 0x0000000e00047202 */ /* 0x000fe20000000f00 */
[----:B------:R-:W-:Y:S01]  /*6d0b0*/  IMAD.MOV.U32 R3, RZ, RZ, R15 ;  /* 0x000000ffff037224 */ /* 0x000fe200078e000f */
[----:B------:R-:W-:-:S07]  /*6d0c0*/  MOV R2, 0x6d0e0 ;  /* 0x0006d0e000027802 */ /* 0x000fce0000000f00 */
[----:B0--3--:R-:W-:Y:S05]  /*6d0d0*/  CALL.REL.NOINC `($__internal_0_$__cuda_sm20_div_s64) ;  /* 0x000001b400307944 */ /* 0x009fea0003c00000 */
        /* <DEDUP_REMOVED lines=11> */
.L_x_1249:
[----:B------:R-:W-:Y:S05]  /*6d190*/  BSYNC.RECONVERGENT B2 ;  /* 0x0000000000027941 */ /* 0x000fea0003800200 */
.L_x_1247:
        /* <DEDUP_REMOVED lines=36> */
.L_x_1251:
[----:B------:R-:W-:Y:S01]  /*6d3e0*/  IMAD.MOV.U32 R6, RZ, RZ, R14 ;  /* 0x000000ffff067224 */ /* 0x000fe200078e000e */
[----:B------:R-:W-:Y:S01]  /*6d3f0*/  MOV R5, R15 ;  /* 0x0000000f00057202 */ /* 0x000fe20000000f00 */
[----:B------:R-:W-:Y:S01]  /*6d400*/  IMAD.MOV.U32 R4, RZ, RZ, R38 ;  /* 0x000000ffff047224 */ /* 0x000fe200078e0026 */
[----:B------:R-:W-:Y:S02]  /*6d410*/  MOV R3, R39 ;  /* 0x0000002700037202 */ /* 0x000fe40000000f00 */
[----:B------:R-:W-:-:S07]  /*6d420*/  MOV R2, 0x6d440 ;  /* 0x0006d44000027802 */ /* 0x000fce0000000f00 */
[----:B0--3--:R-:W-:Y:S05]  /*6d430*/  CALL.REL.NOINC `($__internal_0_$__cuda_sm20_div_s64) ;  /* 0x000001b000587944 */ /* 0x009fea0003c00000 */
        /* <DEDUP_REMOVED lines=11> */
.L_x_1252:
[----:B------:R-:W-:Y:S05]  /*6d4f0*/  BSYNC.RECONVERGENT B2 ;  /* 0x0000000000027941 */ /* 0x000fea0003800200 */
.L_x_1250:
        /* <DEDUP_REMOVED lines=36> */
.L_x_1254:
        /* <DEDUP_REMOVED lines=17> */
.L_x_1255:
[----:B------:R-:W-:Y:S05]  /*6d850*/  BSYNC.RECONVERGENT B2 ;  /* 0x0000000000027941 */ /* 0x000fea0003800200 */
.L_x_1253:
        /* <DEDUP_REMOVED lines=36> */
.L_x_1257:
        /* <DEDUP_REMOVED lines=17> */
.L_x_1258:
[----:B------:R-:W-:Y:S05]  /*6dbb0*/  BSYNC.RECONVERGENT B2 ;  /* 0x0000000000027941 */ /* 0x000fea0003800200 */
.L_x_1256:
        /* <DEDUP_REMOVED lines=36> */
.L_x_1260:
        /* <DEDUP_REMOVED lines=17> */
.L_x_1261:
[----:B------:R-:W-:Y:S05]  /*6df10*/  BSYNC.RECONVERGENT B2 ;  /* 0x0000000000027941 */ /* 0x000fea0003800200 */
.L_x_1259:
        /* <DEDUP_REMOVED lines=36> */
.L_x_1263:
        /* <DEDUP_REMOVED lines=17> */
.L_x_1264:
[----:B------:R-:W-:Y:S05]  /*6e270*/  BSYNC.RECONVERGENT B2 ;  /* 0x0000000000027941 */ /* 0x000fea0003800200 */
.L_x_1262:
        /* <DEDUP_REMOVED lines=36> */
.L_x_1266:
        /* <DEDUP_REMOVED lines=17> */
.L_x_1267:
[----:B------:R-:W-:Y:S05]  /*6e5d0*/  BSYNC.RECONVERGENT B2 ;  /* 0x0000000000027941 */ /* 0x000fea0003800200 */
.L_x_1265:
        /* <DEDUP_REMOVED lines=36> */
.L_x_1269:
        /* <DEDUP_REMOVED lines=16> */
.L_x_1270:
[----:B------:R-:W-:Y:S05]  /*6e920*/  BSYNC.RECONVERGENT B2 ;  /* 0x0000000000027941 */ /* 0x000fea0003800200 */
.L_x_1268:
        /* <DEDUP_REMOVED lines=31> */
.L_x_1272:
[----:B------:R-:W-:Y:S01]  /*6eb20*/  IMAD.MOV.U32 R3, RZ, RZ, R5 ;  /* 0x000000ffff037224 */ /* 0x000fe200078e0005 */
[----:B------:R-:W-:Y:S01]  /*6eb30*/  MOV R6, R54 ;  /* 0x0000003600067202 */ /* 0x000fe20000000f00 */
[----:B------:R-:W-:Y:S01]  /*6eb40*/  IMAD.MOV.U32 R5, RZ, RZ, R55 ;  /* 0x000000ffff057224 */ /* 0x000fe200078e0037 */
[----:B------:R-:W-:-:S07]  /*6eb50*/  MOV R2, 0x6eb70 ;  /* 0x0006eb7000027802 */ /* 0x000fce0000000f00 */
[----:B0--3--:R-:W-:Y:S05]  /*6eb60*/  CALL.REL.NOINC `($__internal_1_$__cuda_sm20_rem_s64) ;  /* 0x0000019c00dc7944 */ /* 0x009fea0003c00000 */
[----:B------:R-:W-:Y:S01]  /*6eb70*/  MOV R52, R4 ;  /* 0x0000000400347202 */ /* 0x000fe20000000f00 */
[----:B------:R-:W-:-:S07]  /*6eb80*/  IMAD.MOV.U32 R53, RZ, RZ, R3 ;  /* 0x000000ffff357224 */ /* 0x000fce00078e0003 */
.L_x_1273:
[----:B------:R-:W-:Y:S05]  /*6eb90*/  BSYNC.RECONVERGENT B2 ;  /* 0x0000000000027941 */ /* 0x000fea0003800200 */
.L_x_1271:
        /* <DEDUP_REMOVED lines=248> */
.L_x_1243:
[----:B------:R-:W-:Y:S05]  /*6fb20*/  BSYNC.RECONVERGENT B1 ;  /* 0x0000000000017941 */ /* 0x000fea0003800200 */
.L_x_1242:
        /* <DEDUP_REMOVED lines=36> */
.L_x_1277:
        /* <DEDUP_REMOVED lines=15> */
.L_x_1278:
[----:B------:R-:W-:Y:S05]  /*6fe60*/  BSYNC.RECONVERGENT B2 ;  /* 0x0000000000027941 */ /* 0x000fea0003800200 */
.L_x_1276:
        /* <DEDUP_REMOVED lines=36> */
.L_x_1280:
        /* <DEDUP_REMOVED lines=17> */
.L_x_1281:
[----:B------:R-:W-:Y:S05]  /*701c0*/  BSYNC.RECONVERGENT B2 ;  /* 0x0000000000027941 */ /* 0x000fea0003800200 */
.L_x_1279:
        /* <DEDUP_REMOVED lines=36> */
.L_x_1283:
        /* <DEDUP_REMOVED lines=17> */
.L_x_1284:
[----:B------:R-:W-:Y:S05]  /*70520*/  BSYNC.RECONVERGENT B2 ;  /* 0x0000000000027941 */ /* 0x000fea0003800200 */
.L_x_1282:
        /* <DEDUP_REMOVED lines=36> */
.L_x_1286:
        /* <DEDUP_REMOVED lines=17> */
.L_x_1287:
[----:B------:R-:W-:Y:S05]  /*70880*/  BSYNC.RECONVERGENT B2 ;  /* 0x0000000000027941 */ /* 0x000fea0003800200 */
.L_x_1285:
        /* <DEDUP_REMOVED lines=36> */
.L_x_1289:
        /* <DEDUP_REMOVED lines=17> */
.L_x_1290:
[----:B------:R-:W-:Y:S05]  /*70be0*/  BSYNC.RECONVERGENT B2 ;  /* 0x0000000000027941 */ /* 0x000fea0003800200 */
.L_x_1288:
        /* <DEDUP_REMOVED lines=36> */
.L_x_1292:
        /* <DEDUP_REMOVED lines=17> */
.L_x_1293:
[----:B------:R-:W-:Y:S05]  /*70f40*/  BSYNC.RECONVERGENT B2 ;  /* 0x0000000000027941 */ /* 0x000fea0003800200 */
.L_x_1291:
        /* <DEDUP_REMOVED lines=36> */
.L_x_1295:
        /* <DEDUP_REMOVED lines=17> */
.L_x_1296:
[----:B------:R-:W-:Y:S05]  /*712a0*/  BSYNC.RECONVERGENT B2 ;  /* 0x0000000000027941 */ /* 0x000fea0003800200 */
.L_x_1294:
        /* <DEDUP_REMOVED lines=36> */
.L_x_1298:
        /* <DEDUP_REMOVED lines=17> */
.L_x_1299:
[----:B------:R-:W-:Y:S05]  /*71600*/  BSYNC.RECONVERGENT B2 ;  /* 0x0000000000027941 */ /* 0x000fea0003800200 */
.L_x_1297:
        /* <DEDUP_REMOVED lines=36> */
.L_x_1301:
        /* <DEDUP_REMOVED lines=16> */
.L_x_1302:
[----:B------:R-:W-:Y:S05]  /*71950*/  BSYNC.RECONVERGENT B2 ;  /* 0x0000000000027941 */ /* 0x000fea0003800200 */
.L_x_1300:
        /* <DEDUP_REMOVED lines=31> */
.L_x_1304:
[----:B------:R-:W-:Y:S01]  /*71b50*/  MOV R3, R5 ;  /* 0x0000000500037202 */ /* 0x000fe20000000f00 */
[----:B------:R-:W-:Y:S01]  /*71b60*/  IMAD.MOV.U32 R6, RZ, RZ, R52 ;  /* 0x000000ffff067224 */ /* 0x000fe200078e0034 */
[----:B------:R-:W-:Y:S02]  /*71b70*/  MOV R5, R53 ;  /* 0x0000003500057202 */ /* 0x000fe40000000f00 */
[----:B------:R-:W-:-:S07]  /*71b80*/  MOV R2, 0x71ba0 ;  /* 0x00071ba000027802 */ /* 0x000fce0000000f00 */
[----:B---34-:R-:W-:Y:S05]  /*71b90*/  CALL.REL.NOINC `($__internal_1_$__cuda_sm20_rem_s64) ;  /* 0x0000016c00d07944 */ /* 0x018fea0003c00000 */
[----:B------:R-:W-:-:S07]  /*71ba0*/  IMAD.MOV.U32 R5, RZ, RZ, R3 ;  /* 0x000000ffff057224 */ /* 0x000fce00078e0003 */
.L_x_1305:
[----:B------:R-:W-:Y:S05]  /*71bb0*/  BSYNC.RECONVERGENT B2 ;  /* 0x0000000000027941 */ /* 0x000fea0003800200 */
.L_x_1303:
        /* <DEDUP_REMOVED lines=248> */
.L_x_1275:
[----:B------:R-:W-:Y:S05]  /*72b40*/  BSYNC.RECONVERGENT B1 ;  /* 0x0000000000017941 */ /* 0x000fea0003800200 */
.L_x_1274:
        /* <DEDUP_REMOVED lines=36> */
.L_x_1309:
        /* <DEDUP_REMOVED lines=15> */
.L_x_1310:
[----:B------:R-:W-:Y:S05]  /*72e80*/  BSYNC.RECONVERGENT B2 ;  /* 0x0000000000027941 */ /* 0x000fea0003800200 */
.L_x_1308:
        /* <DEDUP_REMOVED lines=36> */
.L_x_1312:
        /* <DEDUP_REMOVED lines=17> */
.L_x_1313:
[----:B------:R-:W-:Y:S05]  /*731e0*/  BSYNC.RECONVERGENT B2 ;  /* 0x0000000000027941 */ /* 0x000fea0003800200 */
.L_x_1311:
        /* <DEDUP_REMOVED lines=36> */
.L_x_1315:
        /* <DEDUP_REMOVED lines=17> */
.L_x_1316:
[----:B------:R-:W-:Y:S05]  /*73540*/  BSYNC.RECONVERGENT B2 ;  /* 0x0000000000027941 */ /* 0x000fea0003800200 */
.L_x_1314:
        /* <DEDUP_REMOVED lines=36> */
.L_x_1318:
        /* <DEDUP_REMOVED lines=17> */
.L_x_1319:
[----:B------:R-:W-:Y:S05]  /*738a0*/  BSYNC.RECONVERGENT B2 ;  /* 0x0000000000027941 */ /* 0x000fea0003800200 */
.L_x_1317:
        /* <DEDUP_REMOVED lines=36> */
.L_x_1321:
        /* <DEDUP_REMOVED lines=17> */
.L_x_1322:
[----:B------:R-:W-:Y:S05]  /*73c00*/  BSYNC.RECONVERGENT B2 ;  /* 0x0000000000027941 */ /* 0x000fea0003800200 */
.L_x_1320:
        /* <DEDUP_REMOVED lines=36> */
.L_x_1324:
        /* <DEDUP_REMOVED lines=17> */
.L_x_1325:
[----:B------:R-:W-:Y:S05]  /*73f60*/  BSYNC.RECONVERGENT B2 ;  /* 0x0000000000027941 */ /* 0x000fea0003800200 */
.L_x_1323:
        /* <DEDUP_REMOVED lines=36> */
.L_x_1327:
        /* <DEDUP_REMOVED lines=17> */
.L_x_1328:
[----:B------:R-:W-:Y:S05]  /*742c0*/  BSYNC.RECONVERGENT B2 ;  /* 0x0000000000027941 */ /* 0x000fea0003800200 */
.L_x_1326:
        /* <DEDUP_REMOVED lines=36> */
.L_x_1330:
        /* <DEDUP_REMOVED lines=17> */
.L_x_1331:
[----:B------:R-:W-:Y:S05]  /*74620*/  BSYNC.RECONVERGENT B2 ;  /* 0x0000000000027941 */ /* 0x000fea0003800200 */
.L_x_1329:
        /* <DEDUP_REMOVED lines=36> */
.L_x_1333:
        /* <DEDUP_REMOVED lines=16> */
.L_x_1334:
[----:B------:R-:W-:Y:S05]  /*74970*/  BSYNC.RECONVERGENT B2 ;  /* 0x0000000000027941 */ /* 0x000fea0003800200 */
.L_x_1332:
        /* <DEDUP_REMOVED lines=31> */
.L_x_1336:
[----:B------:R-:W-:Y:S01]  /*74b70*/  MOV R3, R5 ;  /* 0x0000000500037202 */ /* 0x000fe20000000f00 */
[----:B------:R-:W-:Y:S01]  /*74b80*/  IMAD.MOV.U32 R6, RZ, RZ, R56 ;  /* 0x000000ffff067224 */ /* 0x000fe200078e0038 */
[----:B------:R-:W-:Y:S02]  /*74b90*/  MOV R5, R57 ;  /* 0x0000003900057202 */ /* 0x000fe40000000f00 */
[----:B------:R-:W-:-:S07]  /*74ba0*/  MOV R2, 0x74bc0 ;  /* 0x00074bc000027802 */ /* 0x000fce0000000f00 */
[----:B---34-:R-:W-:Y:S05]  /*74bb0*/  CALL.REL.NOINC `($__internal_1_$__cuda_sm20_rem_s64) ;  /* 0x0000013c00c87944 */ /* 0x018fea0003c00000 */
[----:B------:R-:W-:Y:S01]  /*74bc0*/  IMAD.MOV.U32 R54, RZ, RZ, R4 ;  /* 0x000000ffff367224 */ /* 0x000fe200078e0004 */
[----:B------:R-:W-:-:S07]  /*74bd0*/  MOV R55, R3 ;  /* 0x0000000300377202 */ /* 0x000fce0000000f00 */
.L_x_1337:
[----:B------:R-:W-:Y:S05]  /*74be0*/  BSYNC.RECONVERGENT B2 ;  /* 0x0000000000027941 */ /* 0x000fea0003800200 */
.L_x_1335:
        /* <DEDUP_REMOVED lines=248> */
.L_x_1307:
[----:B------:R-:W-:Y:S05]  /*75b70*/  BSYNC.RECONVERGENT B1 ;  /* 0x0000000000017941 */ /* 0x000fea0003800200 */
.L_x_1306:
        /* <DEDUP_REMOVED lines=37> */
.L_x_1341:
        /* <DEDUP_REMOVED lines=15> */
.L_x_1342:
[----:B------:R-:W-:Y:S05]  /*75ec0*/  BSYNC.RECONVERGENT B2 ;  /* 0x0000000000027941 */ /* 0x000fea0003800200 */
.L_x_1340:
        /* <DEDUP_REMOVED lines=36> */
.L_x_1344:
        /* <DEDUP_REMOVED lines=17> */
.L_x_1345:
[----:B------:R-:W-:Y:S05]  /*76220*/  BSYNC.RECONVERGENT B2 ;  /* 0x0000000000027941 */ /* 0x000fea0003800200 */
.L_x_1343:
        /* <DEDUP_REMOVED lines=36> */
.L_x_1347:
        /* <DEDUP_REMOVED lines=17> */
.L_x_1348:
[----:B------:R-:W-:Y:S05]  /*76580*/  BSYNC.RECONVERGENT B2 ;  /* 0x0000000000027941 */ /* 0x000fea0003800200 */
.L_x_1346:
        /* <DEDUP_REMOVED lines=36> */
.L_x_1350:
        /* <DEDUP_REMOVED lines=17> */
.L_x_1351:
[----:B------:R-:W-:Y:S05]  /*768e0*/  BSYNC.RECONVERGENT B2 ;  /* 0x0000000000027941 */ /* 0x000fea0003800200 */
.L_x_1349:
        /* <DEDUP_REMOVED lines=36> */
.L_x_1353:
        /* <DEDUP_REMOVED lines=17> */
.L_x_1354:
[----:B------:R-:W-:Y:S05]  /*76c40*/  BSYNC.RECONVERGENT B2 ;  /* 0x0000000000027941 */ /* 0x000fea0003800200 */
.L_x_1352:
        /* <DEDUP_REMOVED lines=36> */
.L_x_1356:
        /* <DEDUP_REMOVED lines=17> */
.L_x_1357:
[----:B------:R-:W-:Y:S05]  /*76fa0*/  BSYNC.RECONVERGENT B2 ;  /* 0x0000000000027941 */ /* 0x000fea0003800200 */
.L_x_1355:
        /* <DEDUP_REMOVED lines=36> */
.L_x_1359:
        /* <DEDUP_REMOVED lines=17> */
.L_x_1360:
[----:B------:R-:W-:Y:S05]  /*77300*/  BSYNC.RECONVERGENT B2 ;  /* 0x0000000000027941 */ /* 0x000fea0003800200 */
.L_x_1358:
        /* <DEDUP_REMOVED lines=36> */
.L_x_1362:
        /* <DEDUP_REMOVED lines=17> */
.L_x_1363:
[----:B------:R-:W-:Y:S05]  /*77660*/  BSYNC.RECONVERGENT B2 ;  /* 0x0000000000027941 */ /* 0x000fea0003800200 */
.L_x_1361:
        /* <DEDUP_REMOVED lines=36> */
.L_x_1365:
        /* <DEDUP_REMOVED lines=16> */
.L_x_1366:
[----:B------:R-:W-:Y:S05]  /*779b0*/  BSYNC.RECONVERGENT B2 ;  /* 0x0000000000027941 */ /* 0x000fea0003800200 */
.L_x_1364:
        /* <DEDUP_REMOVED lines=32> */
.L_x_1368:
[----:B------:R-:W-:Y:S01]  /*77bc0*/  IMAD.MOV.U32 R3, RZ, RZ, R5 ;  /* 0x000000ffff037224 */ /* 0x000fe200078e0005 */
[----:B------:R-:W-:Y:S01]  /*77bd0*/  MOV R6, R54 ;  /* 0x0000003600067202 */ /* 0x000fe20000000f00 */
[----:B------:R-:W-:Y:S01]  /*77be0*/  IMAD.MOV.U32 R5, RZ, RZ, R55 ;  /* 0x000000ffff057224 */ /* 0x000fe200078e0037 */
[----:B------:R-:W-:-:S07]  /*77bf0*/  MOV R2, 0x77c10 ;  /* 0x00077c1000027802 */ /* 0x000fce0000000f00 */
[----:B---34-:R-:W-:Y:S05]  /*77c00*/  CALL.REL.NOINC `($__internal_1_$__cuda_sm20_rem_s64) ;  /* 0x0000010c00b47944 */ /* 0x018fea0003c00000 */
[----:B------:R-:W-:-:S07]  /*77c10*/  MOV R2, R4 ;  /* 0x0000000400027202 */ /* 0x000fce0000000f00 */
.L_x_1369:
[----:B------:R-:W-:Y:S05]  /*77c20*/  BSYNC.RECONVERGENT B2 ;  /* 0x0000000000027941 */ /* 0x000fea0003800200 */
.L_x_1367:
        /* <DEDUP_REMOVED lines=248> */
.L_x_1339:
[----:B------:R-:W-:Y:S05]  /*78bb0*/  BSYNC.RECONVERGENT B1 ;  /* 0x0000000000017941 */ /* 0x000fea0003800200 */
.L_x_1338:
        /* <DEDUP_REMOVED lines=37> */
.L_x_1373:
        /* <DEDUP_REMOVED lines=15> */
.L_x_1374:
[----:B------:R-:W-:Y:S05]  /*78f00*/  BSYNC.RECONVERGENT B2 ;  /* 0x0000000000027941 */ /* 0x000fea0003800200 */
.L_x_1372:
        /* <DEDUP_REMOVED lines=36> */
.L_x_1376:
        /* <DEDUP_REMOVED lines=17> */
.L_x_1377:
[----:B------:R-:W-:Y:S05]  /*79260*/  BSYNC.RECONVERGENT B2 ;  /* 0x0000000000027941 */ /* 0x000fea0003800200 */
.L_x_1375:
        /* <DEDUP_REMOVED lines=36> */
.L_x_1379:
        /* <DEDUP_REMOVED lines=17> */
.L_x_1380:
[----:B------:R-:W-:Y:S05]  /*795c0*/  BSYNC.RECONVERGENT B2 ;  /* 0x0000000000027941 */ /* 0x000fea0003800200 */
.L_x_1378:
        /* <DEDUP_REMOVED lines=36> */
.L_x_1382:
        /* <DEDUP_REMOVED lines=17> */
.L_x_1383:
[----:B------:R-:W-:Y:S05]  /*79920*/  BSYNC.RECONVERGENT B2 ;  /* 0x0000000000027941 */ /* 0x000fea0003800200 */
.L_x_1381:
        /* <DEDUP_REMOVED lines=36> */
.L_x_1385:
        /* <DEDUP_REMOVED lines=17> */
.L_x_1386:
[----:B------:R-:W-:Y:S05]  /*79c80*/  BSYNC.RECONVERGENT B2 ;  /* 0x0000000000027941 */ /* 0x000fea0003800200 */
.L_x_1384:
        /* <DEDUP_REMOVED lines=36> */
.L_x_1388:
        /* <DEDUP_REMOVED lines=17> */
.L_x_1389:
[----:B------:R-:W-:Y:S05]  /*79fe0*/  BSYNC.RECONVERGENT B2 ;  /* 0x0000000000027941 */ /* 0x000fea0003800200 */
.L_x_1387:
        /* <DEDUP_REMOVED lines=36> */
.L_x_1391:
        /* <DEDUP_REMOVED lines=17> */
.L_x_1392:
[----:B------:R-:W-:Y:S05]  /*7a340*/  BSYNC.RECONVERGENT B2 ;  /* 0x0000000000027941 */ /* 0x000fea0003800200 */
.L_x_1390:
        /* <DEDUP_REMOVED lines=36> */
.L_x_1394:
        /* <DEDUP_REMOVED lines=17> */
.L_x_1395:
[----:B------:R-:W-:Y:S05]  /*7a6a0*/  BSYNC.RECONVERGENT B2 ;  /* 0x0000000000027941 */ /* 0x000fea0003800200 */
.L_x_1393:
        /* <DEDUP_REMOVED lines=36> */
.L_x_1397:
        /* <DEDUP_REMOVED lines=16> */
.L_x_1398:
[----:B------:R-:W-:Y:S05]  /*7a9f0*/  BSYNC.RECONVERGENT B2 ;  /* 0x0000000000027941 */ /* 0x000fea0003800200 */
.L_x_1396:
        /* <DEDUP_REMOVED lines=31> */
.L_x_1400:
[----:B------:R-:W-:Y:S01]  /*7abf0*/  MOV R3, R5 ;  /* 0x0000000500037202 */ /* 0x000fe20000000f00 */
[----:B------:R-:W-:Y:S01]  /*7ac00*/  IMAD.MOV.U32 R6, RZ, RZ, R56 ;  /* 0x000000ffff067224 */ /* 0x000fe200078e0038 */
[----:B------:R-:W-:Y:S02]  /*7ac10*/  MOV R5, R57 ;  /* 0x0000003900057202 */ /* 0x000fe40000000f00 */
[----:B------:R-:W-:-:S07]  /*7ac20*/  MOV R2, 0x7ac40 ;  /* 0x0007ac4000027802 */ /* 0x000fce0000000f00 */
[----:B---34-:R-:W-:Y:S05]  /*7ac30*/  CALL.REL.NOINC `($__internal_1_$__cuda_sm20_rem_s64) ;  /* 0x000000dc00a87944 */ /* 0x018fea0003c00000 */
[----:B------:R-:W-:Y:S01]  /*7ac40*/  IMAD.MOV.U32 R54, RZ, RZ, R4 ;  /* 0x000000ffff367224 */ /* 0x000fe200078e0004 */
[----:B------:R-:W-:-:S07]  /*7ac50*/  MOV R55, R3 ;  /* 0x0000000300377202 */ /* 0x000fce0000000f00 */
.L_x_1401:
[----:B------:R-:W-:Y:S05]  /*7ac60*/  BSYNC.RECONVERGENT B2 ;  /* 0x0000000000027941 */ /* 0x000fea0003800200 */
.L_x_1399:
        /* <DEDUP_REMOVED lines=248> */
.L_x_1371:
[----:B------:R-:W-:Y:S05]  /*7bbf0*/  BSYNC.RECONVERGENT B1 ;  /* 0x0000000000017941 */ /* 0x000fea0003800200 */
.L_x_1370:
        /* <DEDUP_REMOVED lines=37> */
.L_x_1405:
        /* <DEDUP_REMOVED lines=15> */
.L_x_1406:
[----:B------:R-:W-:Y:S05]  /*7bf40*/  BSYNC.RECONVERGENT B2 ;  /* 0x0000000000027941 */ /* 0x000fea0003800200 */
.L_x_1404:
        /* <DEDUP_REMOVED lines=36> */
.L_x_1408:
        /* <DEDUP_REMOVED lines=17> */
.L_x_1409:
[----:B------:R-:W-:Y:S05]  /*7c2a0*/  BSYNC.RECONVERGENT B2 ;  /* 0x0000000000027941 */ /* 0x000fea0003800200 */
.L_x_1407:
        /* <DEDUP_REMOVED lines=36> */
.L_x_1411:
        /* <DEDUP_REMOVED lines=17> */
.L_x_1412:
[----:B------:R-:W-:Y:S05]  /*7c600*/  BSYNC.RECONVERGENT B2 ;  /* 0x0000000000027941 */ /* 0x000fea0003800200 */
.L_x_1410:
        /* <DEDUP_REMOVED lines=36> */
.L_x_1414:
        /* <DEDUP_REMOVED lines=17> */
.L_x_1415:
[----:B------:R-:W-:Y:S05]  /*7c960*/  BSYNC.RECONVERGENT B2 ;  /* 0x0000000000027941 */ /* 0x000fea0003800200 */
.L_x_1413:
        /* <DEDUP_REMOVED lines=36> */
.L_x_1417:
        /* <DEDUP_REMOVED lines=17> */
.L_x_1418:
[----:B------:R-:W-:Y:S05]  /*7ccc0*/  BSYNC.RECONVERGENT B2 ;  /* 0x0000000000027941 */ /* 0x000fea0003800200 */
.L_x_1416:
        /* <DEDUP_REMOVED lines=36> */
.L_x_1420:
        /* <DEDUP_REMOVED lines=17> */
.L_x_1421:
[----:B------:R-:W-:Y:S05]  /*7d020*/  BSYNC.RECONVERGENT B2 ;  /* 0x0000000000027941 */ /* 0x000fea0003800200 */
.L_x_1419:
        /* <DEDUP_REMOVED lines=36> */
.L_x_1423:
        /* <DEDUP_REMOVED lines=17> */
.L_x_1424:
[----:B------:R-:W-:Y:S05]  /*7d380*/  BSYNC.RECONVERGENT B2 ;  /* 0x0000000000027941 */ /* 0x000fea0003800200 */
.L_x_1422:
        /* <DEDUP_REMOVED lines=36> */
.L_x_1426:
        /* <DEDUP_REMOVED lines=17> */
.L_x_1427:
[----:B------:R-:W-:Y:S05]  /*7d6e0*/  BSYNC.RECONVERGENT B2 ;  /* 0x0000000000027941 */ /* 0x000fea0003800200 */
.L_x_1425:
        /* <DEDUP_REMOVED lines=36> */
.L_x_1429:
        /* <DEDUP_REMOVED lines=16> */
.L_x_1430:
[----:B------:R-:W-:Y:S05]  /*7da30*/  BSYNC.RECONVERGENT B2 ;  /* 0x0000000000027941 */ /* 0x000fea0003800200 */
.L_x_1428:
        /* <DEDUP_REMOVED lines=31> */
.L_x_1432:
[----:B------:R-:W-:Y:S01]  /*7dc30*/  MOV R3, R5 ;  /* 0x0000000500037202 */ /* 0x000fe20000000f00 */
[----:B------:R-:W-:Y:S01]  /*7dc40*/  IMAD.MOV.U32 R6, RZ, RZ, R54 ;  /* 0x000000ffff067224 */ /* 0x000fe200078e0036 */
[----:B------:R-:W-:Y:S02]  /*7dc50*/  MOV R5, R55 ;  /* 0x0000003700057202 */ /* 0x000fe40000000f00 */
[----:B------:R-:W-:-:S07]  /*7dc60*/  MOV R2, 0x7dc80 ;  /* 0x0007dc8000027802 */ /* 0x000fce0000000f00 */
[----:B---34-:R-:W-:Y:S05]  /*7dc70*/  CALL.REL.NOINC `($__internal_1_$__cuda_sm20_rem_s64) ;  /* 0x000000ac00987944 */ /* 0x018fea0003c00000 */
[----:B------:R-:W-:-:S07]  /*7dc80*/  IMAD.MOV.U32 R5, RZ, RZ, R3 ;  /* 0x000000ffff057224 */ /* 0x000fce00078e0003 */
.L_x_1433:
[----:B------:R-:W-:Y:S05]  /*7dc90*/  BSYNC.RECONVERGENT B2 ;  /* 0x0000000000027941 */ /* 0x000fea0003800200 */
.L_x_1431:
        /* <DEDUP_REMOVED lines=248> */
.L_x_1403:
[----:B------:R-:W-:Y:S05]  /*7ec20*/  BSYNC.RECONVERGENT B1 ;  /* 0x0000000000017941 */ /* 0x000fea0003800200 */
.L_x_1402:
        /* <DEDUP_REMOVED lines=37> */
.L_x_1437:
        /* <DEDUP_REMOVED lines=15> */
.L_x_1438:
[----:B------:R-:W-:Y:S05]  /*7ef70*/  BSYNC.RECONVERGENT B2 ;  /* 0x0000000000027941 */ /* 0x000fea0003800200 */
.L_x_1436:
        /* <DEDUP_REMOVED lines=36> */
.L_x_1440:
        /* <DEDUP_REMOVED lines=17> */
.L_x_1441:
[----:B------:R-:W-:Y:S05]  /*7f2d0*/  BSYNC.RECONVERGENT B2 ;  /* 0x0000000000027941 */ /* 0x000fea0003800200 */
.L_x_1439:
        /* <DEDUP_REMOVED lines=36> */
.L_x_1443:
        /* <DEDUP_REMOVED lines=17> */
.L_x_1444:
[----:B------:R-:W-:Y:S05]  /*7f630*/  BSYNC.RECONVERGENT B2 ;  /* 0x0000000000027941 */ /* 0x000fea0003800200 */
.L_x_1442:
        /* <DEDUP_REMOVED lines=36> */
.L_x_1446:
        /* <DEDUP_REMOVED lines=17> */
.L_x_1447:
[----:B------:R-:W-:Y:S05]  /*7f990*/  BSYNC.RECONVERGENT B2 ;  /* 0x0000000000027941 */ /* 0x000fea0003800200 */
.L_x_1445:
        /* <DEDUP_REMOVED lines=36> */
.L_x_1449:
        /* <DEDUP_REMOVED lines=17> */
.L_x_1450:
[----:B------:R-:W-:Y:S05]  /*7fcf0*/  BSYNC.RECONVERGENT B2 ;  /* 0x0000000000027941 */ /* 0x000fea0003800200 */
.L_x_1448:
        /* <DEDUP_REMOVED lines=36> */
.L_x_1452:
        /* <DEDUP_REMOVED lines=17> */
.L_x_1453:
[----:B------:R-:W-:Y:S05]  /*80050*/  BSYNC.RECONVERGENT B2 ;  /* 0x0000000000027941 */ /* 0x000fea0003800200 */
.L_x_1451:
        /* <DEDUP_REMOVED lines=36> */
.L_x_1455:
        /* <DEDUP_REMOVED lines=17> */
.L_x_1456:
[----:B------:R-:W-:Y:S05]  /*803b0*/  BSYNC.RECONVERGENT B2 ;  /* 0x0000000000027941 */ /* 0x000fea0003800200 */
.L_x_1454:
        /* <DEDUP_REMOVED lines=36> */
.L_x_1458:
        /* <DEDUP_REMOVED lines=17> */
.L_x_1459:
[----:B------:R-:W-:Y:S05]  /*80710*/  BSYNC.RECONVERGENT B2 ;  /* 0x0000000000027941 */ /* 0x000fea0003800200 */
.L_x_1457:
        /* <DEDUP_REMOVED lines=36> */
.L_x_1461:
        /* <DEDUP_REMOVED lines=16> */
.L_x_1462:
[----:B------:R-:W-:Y:S05]  /*80a60*/  BSYNC.RECONVERGENT B2 ;  /* 0x0000000000027941 */ /* 0x000fea0003800200 */
.L_x_1460:
        /* <DEDUP_REMOVED lines=31> */
.L_x_1464:
[----:B------:R-:W-:Y:S01]  /*80c60*/  IMAD.MOV.U32 R3, RZ, RZ, R5 ;  /* 0x000000ffff037224 */ /* 0x000fe200078e0005 */
[----:B------:R-:W-:Y:S01]  /*80c70*/  MOV R6, R58 ;  /* 0x0000003a00067202 */ /* 0x000fe20000000f00 */
[----:B------:R-:W-:Y:S01]  /*80c80*/  IMAD.MOV.U32 R5, RZ, RZ, R59 ;  /* 0x000000ffff057224 */ /* 0x000fe200078e003b */
[----:B------:R-:W-:-:S07]  /*80c90*/  MOV R2, 0x80cb0 ;  /* 0x00080cb000027802 */ /* 0x000fce0000000f00 */
[----:B---34-:R-:W-:Y:S05]  /*80ca0*/  CALL.REL.NOINC `($__internal_1_$__cuda_sm20_rem_s64) ;  /* 0x0000007c008c7944 */ /* 0x018fea0003c00000 */
[----:B------:R-:W-:Y:S01]  /*80cb0*/  MOV R56, R4 ;  /* 0x0000000400387202 */ /* 0x000fe20000000f00 */
[----:B------:R-:W-:-:S07]  /*80cc0*/  IMAD.MOV.U32 R57, RZ, RZ, R3 ;  /* 0x000000ffff397224 */ /* 0x000fce00078e0003 */
.L_x_1465:
[----:B------:R-:W-:Y:S05]  /*80cd0*/  BSYNC.RECONVERGENT B2 ;  /* 0x0000000000027941 */ /* 0x000fea0003800200 */
.L_x_1463:
        /* <DEDUP_REMOVED lines=248> */
.L_x_1435:
[----:B------:R-:W-:Y:S05]  /*81c60*/  BSYNC.RECONVERGENT B1 ;  /* 0x0000000000017941 */ /* 0x000fea0003800200 */
.L_x_1434:
        /* <DEDUP_REMOVED lines=36> */
.L_x_1469:
        /* <DEDUP_REMOVED lines=15> */
.L_x_1470:
[----:B------:R-:W-:Y:S05]  /*81fa0*/  BSYNC.RECONVERGENT B2 ;  /* 0x0000000000027941 */ /* 0x000fea0003800200 */
.L_x_1468:
        /* <DEDUP_REMOVED lines=36> */
.L_x_1472:
        /* <DEDUP_REMOVED lines=17> */
.L_x_1473:
[----:B------:R-:W-:Y:S05]  /*82300*/  BSYNC.RECONVERGENT B2 ;  /* 0x0000000000027941 */ /* 0x000fea0003800200 */
.L_x_1471:
        /* <DEDUP_REMOVED lines=36> */
.L_x_1475:
        /* <DEDUP_REMOVED lines=17> */
.L_x_1476:
[----:B------:R-:W-:Y:S05]  /*82660*/  BSYNC.RECONVERGENT B2 ;  /* 0x0000000000027941 */ /* 0x000fea0003800200 */
.L_x_1474:
        /* <DEDUP_REMOVED lines=36> */
.L_x_1478:
        /* <DEDUP_REMOVED lines=17> */
.L_x_1479:
[----:B------:R-:W-:Y:S05]  /*829c0*/  BSYNC.RECONVERGENT B2 ;  /* 0x0000000000027941 */ /* 0x000fea0003800200 */
.L_x_1477:
        /* <DEDUP_REMOVED lines=36> */
.L_x_1481:
        /* <DEDUP_REMOVED lines=17> */
.L_x_1482:
[----:B------:R-:W-:Y:S05]  /*82d20*/  BSYNC.RECONVERGENT B2 ;  /* 0x0000000000027941 */ /* 0x000fea0003800200 */
.L_x_1480:
        /* <DEDUP_REMOVED lines=36> */
.L_x_1484:
        /* <DEDUP_REMOVED lines=17> */
.L_x_1485:
[----:B------:R-:W-:Y:S05]  /*83080*/  BSYNC.RECONVERGENT B2 ;  /* 0x0000000000027941 */ /* 0x000fea0003800200 */
.L_x_1483:
        /* <DEDUP_REMOVED lines=36> */
.L_x_1487:
        /* <DEDUP_REMOVED lines=17> */
.L_x_1488:
[----:B------:R-:W-:Y:S05]  /*833e0*/  BSYNC.RECONVERGENT B2 ;  /* 0x0000000000027941 */ /* 0x000fea0003800200 */
.L_x_1486:
        /* <DEDUP_REMOVED lines=36> */
.L_x_1490:
        /* <DEDUP_REMOVED lines=17> */
.L_x_1491:
[----:B------:R-:W-:Y:S05]  /*83740*/  BSYNC.RECONVERGENT B2 ;  /* 0x0000000000027941 */ /* 0x000fea0003800200 */
.L_x_1489:
        /* <DEDUP_REMOVED lines=36> */
.L_x_1493:
        /* <DEDUP_REMOVED lines=16> */
.L_x_1494:
[----:B------:R-:W-:Y:S05]  /*83a90*/  BSYNC.RECONVERGENT B2 ;  /* 0x0000000000027941 */ /* 0x000fea0003800200 */
.L_x_1492:
        /* <DEDUP_REMOVED lines=31> */
.L_x_1496:
[----:B------:R-:W-:Y:S01]  /*83c90*/  MOV R3, R5 ;  /* 0x0000000500037202 */ /* 0x000fe20000000f00 */
[----:B------:R-:W-:Y:S01]  /*83ca0*/  IMAD.MOV.U32 R6, RZ, RZ, R50 ;  /* 0x000000ffff067224 */ /* 0x000fe200078e0032 */
[----:B------:R-:W-:Y:S02]  /*83cb0*/  MOV R5, R51 ;  /* 0x0000003300057202 */ /* 0x000fe40000000f00 */
[----:B------:R-:W-:-:S07]  /*83cc0*/  MOV R2, 0x83ce0 ;  /* 0x00083ce000027802 */ /* 0x000fce0000000f00 */
[----:B---34-:R-:W-:Y:S05]  /*83cd0*/  CALL.REL.NOINC `($__internal_1_$__cuda_sm20_rem_s64) ;  /* 0x0000004c00807944 */ /* 0x018fea0003c00000 */
[----:B------:R-:W-:Y:S01]  /*83ce0*/  IMAD.MOV.U32 R76, RZ, RZ, R4 ;  /* 0x000000ffff4c7224 */ /* 0x000fe200078e0004 */
[----:B------:R-:W-:-:S07]  /*83cf0*/  MOV R77, R3 ;  /* 0x00000003004d7202 */ /* 0x000fce0000000f00 */
.L_x_1497:
[----:B------:R-:W-:Y:S05]  /*83d00*/  BSYNC.RECONVERGENT B2 ;  /* 0x0000000000027941 */ /* 0x000fea0003800200 */
.L_x_1495:
        /* <DEDUP_REMOVED lines=248> */
.L_x_1467:
[----:B------:R-:W-:Y:S05]  /*84c90*/  BSYNC.RECONVERGENT B1 ;  /* 0x0000000000017941 */ /* 0x000fea0003800200 */
.L_x_1466:
[----:B------:R-:W-:Y:S01]  /*84ca0*/  IMAD.IADD R55, R159, 0x1, R0 ;  /* 0x000000019f377824 */ /* 0x000fe200078e0200 */
[----:B------:R-:W1:Y:S01]  /*84cb0*/  S2R R58, SR_TID.X ;  /* 0x00000000003a7919 */ /* 0x000e620000002100 */
[----:B------:R-:W2:Y:S08]  /*84cc0*/  S2UR UR8, SR_CgaCtaId ;  /* 0x00000000000879c3 */ /* 0x000eb00000008800 */
[----:B------:R-:W-:Y:S01]  /*84cd0*/  BAR.SYNC.DEFER_BLOCKING 0x0 ;  /* 0x0000000000007b1d */ /* 0x000fe20000010000 */
[----:B------:R-:W-:-:S02]  /*84ce0*/  IADD3 R52, PT, PT, R55, R158, RZ ;  /* 0x0000009e37347210 */ /* 0x000fc40007ffe0ff */
[C---:B------:R-:W-:Y:S02]  /*84cf0*/  ISETP.NE.AND P1, PT, R165.reuse, 0x1f, PT ;  /* 0x0000001fa500780c */ /* 0x040fe40003f25270 */
[----:B------:R-:W-:Y:S01]  /*84d00*/  ISETP.NE.AND P2, PT, R165, RZ, PT ;  /* 0x000000ffa500720c */ /* 0x000fe20003f45270 */
[----:B------:R-:W-:Y:S01]  /*84d10*/  IMAD.IADD R53, R52, 0x1, R9 ;  /* 0x0000000134357824 */ /* 0x000fe200078e0209 */
[----:B------:R-:W-:-:S04]  /*84d20*/  UMOV UR7, 0x400 ;  /* 0x0000040000077882 */ /* 0x000fc80000000000 */
[----:B------:R-:W-:-:S05]  /*84d30*/  IADD3 R50, PT, PT, R53, R10, RZ ;  /* 0x0000000a35327210 */ /* 0x000fca0007ffe0ff */
[----:B------:R-:W-:-:S05]  /*84d40*/  IMAD.IADD R51, R50, 0x1, R11 ;  /* 0x0000000132337824 */ /* 0x000fca00078e020b */
[----:B------:R-:W-:Y:S01]  /*84d50*/  IADD3 R48, PT, PT, R51, R12, RZ ;  /* 0x0000000c33307210 */ /* 0x000fe20007ffe0ff */
[----:B--2---:R-:W-:-:S04]  /*84d60*/  ULEA UR7, UR8, UR7, 0x18 ;  /* 0x0000000708077291 */ /* 0x004fc8000f8ec0ff */
[----:B------:R-:W-:Y:S01]  /*84d70*/  IMAD.IADD R49, R48, 0x1, R13 ;  /* 0x0000000130317824 */ /* 0x000fe200078e020d */
[----:B-1----:R-:W-:-:S04]  /*84d80*/  SHF.R.U32.HI R58, RZ, 0x5, R58 ;  /* 0x00000005ff3a7819 */ /* 0x002fc8000001163a */
[----:B------:R-:W-:Y:S02]  /*84d90*/  IADD3 R38, PT, PT, R49, R14, RZ ;  /* 0x0000000e31267210 */ /* 0x000fe40007ffe0ff */
[----:B------:R-:W-:-:S03]  /*84da0*/  @!P1 LEA R56, R58, UR7, 0x2 ;  /* 0x000000073a389c11 */ /* 0x000fc6000f8e10ff */
[----:B------:R-:W-:-:S05]  /*84db0*/  IMAD.IADD R39, R38, 0x1, R15 ;  /* 0x0000000126277824 */ /* 0x000fca00078e020f */
[----:B------:R-:W-:-:S05]  /*84dc0*/  IADD3 R54, PT, PT, R39, R2, RZ ;  /* 0x0000000227367210 */ /* 0x000fca0007ffe0ff */
        /* <DEDUP_REMOVED lines=13> */
[----:B------:R-:W-:Y:S01]  /*84ea0*/  ISETP.NE.AND P1, PT, R58, 0x9, PT ;  /* 0x000000093a00780c */ /* 0x000fe20003f25270 */
[----:B-1----:R-:W-:-:S05]  /*84eb0*/  IMAD.IADD R57, R57, 0x1, -R54 ;  /* 0x0000000139397824 */ /* 0x002fca00078e0a36 */
        /* <DEDUP_REMOVED lines=8> */
[----:B------:R-:W-:Y:S02]  /*84f40*/  IADD3 R47, PT, PT, R47, R46, RZ ;  /* 0x0000002e2f2f7210 */ /* 0x000fe40007ffe0ff */
[----:B------:R-:W-:Y:S02]  /*84f50*/  SEL R44, R46, R44, !P0 ;  /* 0x0000002c2e2c7207 */ /* 0x000fe40004000000 */
[----:B------:R-:W-:Y:S01]  /*84f60*/  ISETP.NE.AND P0, PT, R58, 0x4, PT ;  /* 0x000000043a00780c */ /* 0x000fe20003f05270 */
[----:B--2---:R-:W-:-:S03]  /*84f70*/  IMAD.IADD R40, R47, 0x1, R40 ;  /* 0x000000012f287824 */ /* 0x004fc600078e0228 */
        /* <DEDUP_REMOVED lines=11> */
[----:B-----5:R-:W-:-:S03]  /*85030*/  IMAD.IADD R4, R43, 0x1, R4 ;  /* 0x000000012b047824 */ /* 0x020fc600078e0204 */
[----:B------:R-:W-:Y:S02]  /*85040*/  SEL R44, R43, R44, !P0 ;  /* 0x0000002c2b2c7207 */ /* 0x000fe40004000000 */
[----:B------:R-:W-:Y:S02]  /*85050*/  ISETP.NE.AND P0, PT, R58, 0xa, PT ;  /* 0x0000000a3a00780c */ /* 0x000fe40003f05270 */
[----:B------:R-:W-:Y:S02]  /*85060*/  SEL R44, R4, R44, !P1 ;  /* 0x0000002c042c7207 */ /* 0x000fe40004800000 */
[----:B------:R-:W-:Y:S02]  /*85070*/  IADD3 R5, PT, PT, R5, R4, RZ ;  /* 0x0000000405057210 */ /* 0x000fe40007ffe0ff */
[----:B------:R-:W-:Y:S02]  /*85080*/  ISETP.NE.AND P1, PT, R58, 0xb, PT ;  /* 0x0000000b3a00780c */ /* 0x000fe40003f25270 */
[----:B------:R-:W-:-:S02]  /*85090*/  SEL R44, R5, R44, !P0 ;  /* 0x0000002c052c7207 */ /* 0x000fc40004000000 */
[----:B------:R-:W-:Y:S02]  /*850a0*/  IADD3 R6, PT, PT, R6, R5, RZ ;  /* 0x0000000506067210 */ /* 0x000fe40007ffe0ff */
[----:B------:R-:W-:Y:S02]  /*850b0*/  ISETP.GE.U32.AND P0, PT, R8, 0x20, PT ;  /* 0x000000200800780c */ /* 0x000fe40003f06070 */
[----:B------:R-:W-:Y:S02]  /*850c0*/  SEL R44, R6, R44, !P1 ;  /* 0x0000002c062c7207 */ /* 0x000fe40004800000 */
[----:B------:R-:W-:Y:S02]  /*850d0*/  ISETP.GT.U32.AND P1, PT, R8, 0x1f, PT ;  /* 0x0000001f0800780c */ /* 0x000fe40003f24070 */
[----:B------:R-:W-:Y:S01]  /*850e0*/  IADD3 R7, PT, PT, R7, R6, RZ ;  /* 0x0000000607077210 */ /* 0x000fe20007ffe0ff */
[----:B------:R-:W-:-:S05]  /*850f0*/  IMAD.IADD R44, R44, 0x1, R3 ;  /* 0x000000012c2c7824 */ /* 0x000fca00078e0203 */
[----:B------:R-:W-:-:S05]  /*85100*/  SEL R57, R57, R44, !P0 ;  /* 0x0000002c39397207 */ /* 0x000fca0004000000 */
[----:B------:R-:W-:Y:S05]  /*85110*/  @P1 BRA `(.L_x_1498) ;  /* 0x00000008004c1947 */ /* 0x000fea0003800000 */
[----:B------:R-:W1:Y:S01]  /*85120*/  LDC.64 R40, c[0x0][0x3a0] ;  /* 0x0000e800ff287b82 */ /* 0x000e620000000a00 */
[----:B------:R-:W-:Y:S01]  /*85130*/  ISETP.NE.AND P0, PT, R8, RZ, PT ;  /* 0x000000ff0800720c */ /* 0x000fe20003f05270 */
[----:B------:R-:W-:Y:S01]  /*85140*/  IMAD.U32 R5, RZ, RZ, UR5 ;  /* 0x00000005ff057e24 */ /* 0x000fe2000f8e00ff */
[----:B------:R-:W-:-:S05]  /*85150*/  LOP3.LUT R3, RZ, R8, RZ, 0x33, !PT ;  /* 0x00000008ff037212 */ /* 0x000fca00078e33ff */
[----:B------:R-:W2:Y:S01]  /*85160*/  LDC R58, c[0x0][0x370] ;  /* 0x0000dc00ff3a7b82 */ /* 0x000ea20000000800 */
[----:B------:R-:W-:-:S05]  /*85170*/  VIADD R3, R3, UR5 ;  /* 0x0000000503037c36 */ /* 0x000fca0008000000 */
[----:B------:R-:W-:Y:S01]  /*85180*/  @!P0 MOV R6, 0x64 ;  /* 0x0000006400068802 */ /* 0x000fe20000000f00 */
[----:B------:R0:W-:Y:S01]  /*85190*/  @!P0 STS [UR7+0x4c], R7 ;  /* 0x00004c07ff008988 */ /* 0x0001e20008000807 */
[----:B-1----:R-:W-:-:S05]  /*851a0*/  IMAD.WIDE R4, R5, 0x8, R40 ;  /* 0x0000000805047825 */ /* 0x002fca00078e0228 */
[----:B------:R1:W-:Y:S01]  /*851b0*/  @!P0 ST.E.64.STRONG.GPU desc[UR12][R4.64+0x100], R6 ;  /* 0x0001000604008985 */ /* 0x0003e2000c10fb0c */
[----:B--2---:R-:W-:-:S13]  /*851c0*/  ISETP.GT.U32.AND P0, PT, R58, 0x1f3, PT ;  /* 0x000001f33a00780c */ /* 0x004fda0003f04070 */
[----:B01----:R-:W-:Y:S05]  /*851d0*/  @P0 BRA `(.L_x_1499) ;  /* 0x0000000000080947 */ /* 0x003fea0003800000 */
[----:B------:R0:W-:Y:S06]  /*851e0*/  MEMBAR.SC.CTA ;  /* 0x0000000000007992 */ /* 0x0001ec0000000000 */
[----:B0-----:R-:W-:Y:S05]  /*851f0*/  BRA `(.L_x_1500) ;  /* 0x0000000000087947 */ /* 0x001fea0003800000 */
.L_x_1499:
[----:B------:R-:W-:Y:S05]  /*85200*/  NANOSLEEP 0x474 ;  /* 0x000004740000795d */ /* 0x000fea0003800000 */
[----:B------:R-:W-:Y:S01]  /*85210*/  NOP ;  /* 0x0000000000007918 */ /* 0x000fe20000000000 */
.L_x_1500:
[----:B------:R-:W-:-:S05]  /*85220*/  IMAD.WIDE R40, R3, 0x8, R40 ;  /* 0x0000000803287825 */ /* 0x000fca00078e0228 */
[----:B------:R-:W2:Y:S01]  /*85230*/  LD.E.64.STRONG.GPU R42, desc[UR12][R40.64+0x100] ;  /* 0x0001000c282a7980 */ /* 0x000ea2000c10fb00 */
[----:B------:R-:W-:Y:S01]  /*85240*/  UMOV UR8, 0xffffffff ;  /* 0xffffffff00087882 */ /* 0x000fe20000000000 */
[----:B--2---:R-:W-:Y:S02]  /*85250*/  ISETP.NE.AND P5, PT, R42, 0x63, PT ;  /* 0x000000632a00780c */ /* 0x004fe40003fa5270 */
[----:B------:R-:W-:Y:S11]  /*85260*/  BRA.DIV UR8, `(.L_x_1501) ;  /* 0x0000002a08587947 */ /* 0x000ff6000b800000 */
[----:B------:R-:W-:-:S13]  /*85270*/  VOTE.ANY P5, !P5 ;  /* 0x0000000000ff7806 */ /* 0x000fda00068a0100 */
.L_x_1588:
[----:B------:R-:W-:Y:S05]  /*85280*/  @!P5 BRA `(.L_x_1502) ;  /* 0x000000000030d947 */ /* 0x000fea0003800000 */
.L_x_1506:
[----:B------:R-:W-:Y:S05]  /*85290*/  YIELD ;  /* 0x0000000000007946 */ /* 0x000fea0003800000 */
[----:B------:R-:W-:Y:S05]  /*852a0*/  @P0 BRA `(.L_x_1503) ;  /* 0x0000000000080947 */ /* 0x000fea0003800000 */
[----:B------:R0:W-:Y:S06]  /*852b0*/  MEMBAR.SC.CTA ;  /* 0x0000000000007992 */ /* 0x0001ec0000000000 */
[----:B0-----:R-:W-:Y:S05]  /*852c0*/  BRA `(.L_x_1504) ;  /* 0x0000000000087947 */ /* 0x001fea0003800000 */
.L_x_1503:
[----:B------:R-:W-:Y:S05]  /*852d0*/  NANOSLEEP 0x17c ;  /* 0x0000017c0000795d */ /* 0x000fea0003800000 */
[----:B------:R-:W-:Y:S01]  /*852e0*/  NOP ;  /* 0x0000000000007918 */ /* 0x000fe20000000000 */
.L_x_1504:
[----:B------:R-:W2:Y:S01]  /*852f0*/  LD.E.64.STRONG.GPU R42, desc[UR12][R40.64+0x100] ;  /* 0x0001000c282a7980 */ /* 0x000ea2000c10fb00 */
[----:B------:R-:W-:Y:S01]  /*85300*/  UMOV UR8, 0xffffffff ;  /* 0xffffffff00087882 */ /* 0x000fe20000000000 */
[----:B--2---:R-:W-:Y:S02]  /*85310*/  ISETP.NE.AND P5, PT, R42, 0x63, PT ;  /* 0x000000632a00780c */ /* 0x004fe40003fa5270 */
[----:B------:R-:W-:Y:S11]  /*85320*/  BRA.DIV UR8, `(.L_x_1505) ;  /* 0x0000002a08487947 */ /* 0x000ff6000b800000 */
[----:B------:R-:W-:-:S13]  /*85330*/  VOTE.ANY P5, !P5 ;  /* 0x0000000000ff7806 */ /* 0x000fda00068a0100 */
.L_x_1591:
[----:B------:R-:W-:Y:S05]  /*85340*/  @P5 BRA `(.L_x_1506) ;  /* 0xfffffffc00d05947 */ /* 0x000fea000383ffff */
.L_x_1502:
[----:B------:R-:W-:Y:S01]  /*85350*/  UMOV UR8, 0xffffffff ;  /* 0xffffffff00087882 */ /* 0x000fe20000000000 */
[----:B------:R-:W-:Y:S02]  /*85360*/  ISETP.NE.AND P4, PT, R42, 0x65, PT ;  /* 0x000000652a00780c */ /* 0x000fe40003f85270 */
[----:B------:R-:W-:Y:S11]  /*85370*/  BRA.DIV UR8, `(.L_x_1507) ;  /* 0x0000002a08547947 */ /* 0x000ff6000b800000 */
[----:B------:R-:W0:Y:S01]  /*85380*/  S2R R59, SR_GEMASK ;  /* 0x00000000003b7919 */ /* 0x000e220000003c00 */
[----:B------:R-:W-:Y:S02]  /*85390*/  VOTE.ANY R6, PT, !P4 ;  /* 0x0000000000067806 */ /* 0x000fe400060e0100 */
[C---:B------:R-:W-:Y:S02]  /*853a0*/  IADD3 R61, PT, PT, R165.reuse, 0x2, RZ ;  /* 0x00000002a53d7810 */ /* 0x040fe40007ffe0ff */
[C---:B------:R-:W-:Y:S02]  /*853b0*/  IADD3 R63, PT, PT, R165.reuse, 0x4, RZ ;  /* 0x00000004a53f7810 */ /* 0x040fe40007ffe0ff */
[C---:B------:R-:W-:Y:S02]  /*853c0*/  IADD3 R65, PT, PT, R165.reuse, 0x8, RZ ;  /* 0x00000008a5417810 */ /* 0x040fe40007ffe0ff */
[----:B------:R-:W-:Y:S02]  /*853d0*/  ISETP.NE.AND P4, PT, R42, 0x65, PT ;  /* 0x000000652a00780c */ /* 0x000fe40003f85270 */
[----:B------:R-:W-:-:S11]  /*853e0*/  IADD3 R67, PT, PT, R165, 0x10, RZ ;  /* 0x00000010a5437810 */ /* 0x000fd60007ffe0ff */
[----:B------:R-:W-:Y:S02]  /*853f0*/  VOTE.ALL P4, P4 ;  /* 0x0000000000ff7806 */ /* 0x000fe40002080000 */
[----:B0-----:R-:W-:-:S04]  /*85400*/  LOP3.LUT R6, R6, 0x80000000, R59, 0xec, !PT ;  /* 0x8000000006067812 */ /* 0x001fc800078eec3b */
[----:B------:R-:W-:-:S04]  /*85410*/  IADD3 R41, PT, PT, R6, -0x1, RZ ;  /* 0xffffffff06297810 */ /* 0x000fc80007ffe0ff */
[----:B------:R-:W-:-:S04]  /*85420*/  LOP3.LUT R41, R6, R41, RZ, 0xc, !PT ;  /* 0x0000002906297212 */ /* 0x000fc800078e0cff */
[----:B------:R-:W0:Y:S02]  /*85430*/  POPC R6, R41 ;  /* 0x0000002900067309 */ /* 0x000e240000000000 */
[----:B0-----:R-:W0:Y:S01]  /*85440*/  SHFL.DOWN PT, R40, R43, 0x1, R6 ;  /* 0x082000002b287989 */ /* 0x001e2200000e0006 */
[----:B------:R-:W-:-:S04]  /*85450*/  ISETP.GE.AND P0, PT, R165, R6, PT ;  /* 0x00000006a500720c */ /* 0x000fc80003f06270 */
[----:B0-----:R-:W-:Y:S02]  /*85460*/  SEL R40, R40, RZ, !P0 ;  /* 0x000000ff28287207 */ /* 0x001fe40004000000 */
[----:B------:R-:W-:-:S03]  /*85470*/  ISETP.GT.AND P0, PT, R61, R6, PT ;  /* 0x000000063d00720c */ /* 0x000fc60003f04270 */
[----:B------:R-:W-:-:S05]  /*85480*/  IMAD.IADD R45, R40, 0x1, R43 ;  /* 0x00000001282d7824 */ /* 0x000fca00078e022b */
[----:B------:R-:W0:Y:S02]  /*85490*/  SHFL.DOWN PT, R40, R45, 0x2, R6 ;  /* 0x084000002d287989 */ /* 0x000e2400000e0006 */
[----:B0-----:R-:W-:Y:S02]  /*854a0*/  SEL R40, R40, RZ, !P0 ;  /* 0x000000ff28287207 */ /* 0x001fe40004000000 */
[----:B------:R-:W-:-:S03]  /*854b0*/  ISETP.GT.AND P0, PT, R63, R6, PT ;  /* 0x000000063f00720c */ /* 0x000fc60003f04270 */
[----:B------:R-:W-:Y:S02]  /*854c0*/  IMAD.IADD R47, R45, 0x1, R40 ;  /* 0x000000012d2f7824 */ /* 0x000fe400078e0228 */
[----:B------:R-:W0:Y:S03]  /*854d0*/  LDC.64 R44, c[0x0][0x3a0] ;  /* 0x0000e800ff2c7b82 */ /* 0x000e260000000a00 */
[----:B------:R-:W1:Y:S01]  /*854e0*/  SHFL.DOWN PT, R40, R47, 0x4, R6 ;  /* 0x088000002f287989 */ /* 0x000e6200000e0006 */
[----:B0-----:R-:W-:Y:S02]  /*854f0*/  IADD3 R44, P1, PT, R44, 0x100, RZ ;  /* 0x000001002c2c7810 */ /* 0x001fe40007f3e0ff */
[----:B-1----:R-:W-:Y:S02]  /*85500*/  SEL R40, R40, RZ, !P0 ;  /* 0x000000ff28287207 */ /* 0x002fe40004000000 */
[----:B------:R-:W-:Y:S01]  /*85510*/  ISETP.GT.AND P0, PT, R65, R6, PT ;  /* 0x000000064100720c */ /* 0x000fe20003f04270 */
[----:B------:R-:W-:-:S02]  /*85520*/  IMAD.X R69, RZ, RZ, R45, P1 ;  /* 0x000000ffff457224 */ /* 0x000fc400008e062d */
[----:B------:R-:W-:-:S05]  /*85530*/  IMAD.IADD R41, R47, 0x1, R40 ;  /* 0x000000012f297824 */ /* 0x000fca00078e0228 */
[----:B------:R-:W0:Y:S02]  /*85540*/  SHFL.DOWN PT, R40, R41, 0x8, R6 ;  /* 0x0900000029287989 */ /* 0x000e2400000e0006 */
[----:B0-----:R-:W-:Y:S02]  /*85550*/  SEL R40, R40, RZ, !P0 ;  /* 0x000000ff28287207 */ /* 0x001fe40004000000 */
[----:B------:R-:W-:-:S03]  /*85560*/  ISETP.GT.AND P0, PT, R67, R6, PT ;  /* 0x000000064300720c */ /* 0x000fc60003f04270 */
[----:B------:R-:W-:-:S05]  /*85570*/  IMAD.IADD R43, R41, 0x1, R40 ;  /* 0x00000001292b7824 */ /* 0x000fca00078e0228 */
[----:B------:R-:W0:Y:S02]  /*85580*/  SHFL.DOWN PT, R40, R43, 0x10, R6 ;  /* 0x0a0000002b287989 */ /* 0x000e2400000e0006 */
[----:B0-----:R-:W-:-:S04]  /*85590*/  SEL R40, R40, RZ, !P0 ;  /* 0x000000ff28287207 */ /* 0x001fc80004000000 */
[----:B------:R-:W-:-:S07]  /*855a0*/  IADD3 R42, PT, PT, R43, R40, RZ ;  /* 0x000000282b2a7210 */ /* 0x000fce0007ffe0ff */
.L_x_1600:
[----:B------:R-:W-:Y:S05]  /*855b0*/  @!P4 BRA `(.L_x_1508) ;  /* 0x0000000000e4c947 */ /* 0x000fea0003800000 */
.L_x_1516:
        /* <DEDUP_REMOVED lines=9> */
.L_x_1603:
[----:B------:R-:W-:Y:S05]  /*85650*/  @!P5 BRA `(.L_x_1510) ;  /* 0x00000000003cd947 */ /* 0x000fea0003800000 */
[----:B------:R-:W-:-:S13]  /*85660*/  ISETP.GT.U32.AND P0, PT, R58, 0x1f3, PT ;  /* 0x000001f33a00780c */ /* 0x000fda0003f04070 */
.L_x_1514:
[----:B------:R-:W-:Y:S05]  /*85670*/  YIELD ;  /* 0x0000000000007946 */ /* 0x000fea0003800000 */
[----:B------:R-:W-:Y:S05]  /*85680*/  @P0 BRA `(.L_x_1511) ;  /* 0x0000000000080947 */ /* 0x000fea0003800000 */
[----:B------:R0:W-:Y:S06]  /*85690*/  MEMBAR.SC.CTA ;  /* 0x0000000000007992 */ /* 0x0001ec0000000000 */
[----:B0-----:R-:W-:Y:S05]  /*856a0*/  BRA `(.L_x_1512) ;  /* 0x0000000000087947 */ /* 0x001fea0003800000 */
.L_x_1511:
[----:B------:R-:W-:Y:S05]  /*856b0*/  NANOSLEEP 0x17c ;  /* 0x0000017c0000795d */ /* 0x000fea0003800000 */
[----:B------:R-:W-:Y:S01]  /*856c0*/  NOP ;  /* 0x0000000000007918 */ /* 0x000fe20000000000 */
.L_x_1512:
[----:B------:R-:W2:Y:S01]  /*856d0*/  LD.E.64.STRONG.GPU R40, desc[UR12][R70.64+-0x100] ;  /* 0xffff000c46287980 */ /* 0x000ea2000c10fb00 */
[----:B------:R-:W-:Y:S01]  /*856e0*/  UMOV UR8, 0xffffffff ;  /* 0xffffffff00087882 */ /* 0x000fe20000000000 */
[----:B--2---:R-:W-:Y:S02]  /*856f0*/  ISETP.NE.AND P5, PT, R40, 0x63, PT ;  /* 0x000000632800780c */ /* 0x004fe40003fa5270 */
[----:B------:R-:W-:Y:S11]  /*85700*/  BRA.DIV UR8, `(.L_x_1513) ;  /* 0x0000002a08987947 */ /* 0x000ff6000b800000 */
[----:B------:R-:W-:-:S13]  /*85710*/  VOTE.ANY P5, !P5 ;  /* 0x0000000000ff7806 */ /* 0x000fda00068a0100 */
.L_x_1606:
[----:B------:R-:W-:Y:S05]  /*85720*/  @P5 BRA `(.L_x_1514) ;  /* 0xfffffffc00d05947 */ /* 0x000fea000383ffff */
[----:B------:R-:W-:Y:S01]  /*85730*/  IMAD.MOV.U32 R46, RZ, RZ, R40 ;  /* 0x000000ffff2e7224 */ /* 0x000fe200078e0028 */
[----:B------:R-:W-:-:S07]  /*85740*/  MOV R47, R41 ;  /* 0x00000029002f7202 */ /* 0x000fce0000000f00 */
.L_x_1510:
[----:B------:R-:W-:Y:S01]  /*85750*/  UMOV UR8, 0xffffffff ;  /* 0xffffffff00087882 */ /* 0x000fe20000000000 */
[----:B------:R-:W-:Y:S02]  /*85760*/  ISETP.NE.AND P4, PT, R46, 0x65, PT ;  /* 0x000000652e00780c */ /* 0x000fe40003f85270 */
[----:B------:R-:W-:Y:S11]  /*85770*/  BRA.DIV UR8, `(.L_x_1515) ;  /* 0x0000002a089c7947 */ /* 0x000ff6000b800000 */
[----:B------:R-:W-:Y:S02]  /*85780*/  VOTE.ANY R6, PT, !P4 ;  /* 0x0000000000067806 */ /* 0x000fe400060e0100 */
[----:B------:R-:W-:Y:S02]  /*85790*/  ISETP.NE.AND P4, PT, R46, 0x65, PT ;  /* 0x000000652e00780c */ /* 0x000fe40003f85270 */
[----:B------:R-:W-:Y:S02]  /*857a0*/  LOP3.LUT R6, R6, 0x80000000, R59, 0xec, !PT ;  /* 0x8000000006067812 */ /* 0x000fe400078eec3b */
[----:B------:R-:W-:-:S03]  /*857b0*/  IADD3 R3, PT, PT, R3, -0x20, RZ ;  /* 0xffffffe003037810 */ /* 0x000fc60007ffe0ff */
[----:B------:R-:W-:-:S05]  /*857c0*/  VIADD R41, R6, 0xffffffff ;  /* 0xffffffff06297836 */ /* 0x000fca0000000000 */
[----:B------:R-:W-:Y:S02]  /*857d0*/  LOP3.LUT R41, R6, R41, RZ, 0xc, !PT ;  /* 0x0000002906297212 */ /* 0x000fe400078e0cff */
[----:B------:R-:W-:Y:S02]  /*857e0*/  VOTE.ALL P4, P4 ;  /* 0x0000000000ff7806 */ /* 0x000fe40002080000 */
[----:B------:R-:W0:Y:S02]  /*857f0*/  POPC R6, R41 ;  /* 0x0000002900067309 */ /* 0x000e240000000000 */
[----:B0-----:R-:W0:Y:S01]  /*85800*/  SHFL.DOWN PT, R40, R47, 0x1, R6 ;  /* 0x082000002f287989 */ /* 0x001e2200000e0006 */
[----:B------:R-:W-:-:S04]  /*85810*/  ISETP.GE.AND P0, PT, R165, R6, PT ;  /* 0x00000006a500720c */ /* 0x000fc80003f06270 */
        /* <DEDUP_REMOVED lines=16> */
[----:B0-----:R-:W-:-:S04]  /*85920*/  SEL R40, R40, RZ, !P0 ;  /* 0x000000ff28287207 */ /* 0x001fc80004000000 */
[----:B------:R-:W-:-:S07]  /*85930*/  IADD3 R42, PT, PT, R43, R40, R42 ;  /* 0x000000282b2a7210 */ /* 0x000fce0007ffe02a */
.L_x_1615:
[----:B------:R-:W-:Y:S05]  /*85940*/  @P4 BRA `(.L_x_1516) ;  /* 0xfffffffc001c4947 */ /* 0x000fea000383ffff */
.L_x_1508:
[----:B------:R-:W-:Y:S02]  /*85950*/  ISETP.NE.AND P0, PT, R8, RZ, PT ;  /* 0x000000ff0800720c */ /* 0x000fe40003f05270 */
[----:B------:R-:W-:-:S11]  /*85960*/  ISETP.NE.AND P1, PT, R165, RZ, PT ;  /* 0x000000ffa500720c */ /* 0x000fd60003f25270 */
[----:B------:R-:W0:Y:S01]  /*85970*/  @!P0 S2R R40, SR_CgaCtaId ;  /* 0x0000000000288919 */ /* 0x000e220000008800 */
[----:B------:R-:W-:Y:S01]  /*85980*/  @!P0 MOV R3, 0x400 ;  /* 0x0000040000038802 */ /* 0x000fe20000000f00 */
[----:B------:R-:W-:Y:S01]  /*85990*/  @!P0 IMAD.IADD R7, R7, 0x1, R42 ;  /* 0x0000000107078824 */ /* 0x000fe200078e022a */
[----:B------:R-:W-:Y:S01]  /*859a0*/  @!P1 MOV R41, 0x400 ;  /* 0x0000040000299802 */ /* 0x000fe20000000f00 */
[----:B------:R-:W1:Y:S01]  /*859b0*/  @!P1 S2R R44, SR_CgaCtaId ;  /* 0x00000000002c9919 */ /* 0x000e620000008800 */
[----:B------:R-:W-:-:S05]  /*859c0*/  @!P0 MOV R6, 0x65 ;  /* 0x0000006500068802 */ /* 0x000fca0000000f00 */
[----:B------:R2:W-:Y:S01]  /*859d0*/  @!P0 ST.E.64.STRONG.GPU desc[UR12][R4.64+0x100], R6 ;  /* 0x0001000604008985 */ /* 0x0005e2000c10fb0c */
[----:B0-----:R-:W-:Y:S02]  /*859e0*/  @!P0 LEA R3, R40, R3, 0x18 ;  /* 0x0000000328038211 */ /* 0x001fe400078ec0ff */
[----:B-1----:R-:W-:-:S03]  /*859f0*/  @!P1 LEA R41, R44, R41, 0x18 ;  /* 0x000000292c299211 */ /* 0x002fc600078ec0ff */
[----:B------:R2:W-:Y:S01]  /*85a00*/  @!P0 STS [R3+0x48], R7 ;  /* 0x0000480703008388 */ /* 0x0005e20000000800 */
[----:B------:R-:W-:Y:S01]  /*85a10*/  IMAD.MOV.U32 R44, RZ, RZ, R57 ;  /* 0x000000ffff2c7224 */ /* 0x000fe200078e0039 */
[----:B------:R-:W-:Y:S02]  /*85a20*/  @!P1 MOV R44, R42 ;  /* 0x0000002a002c9202 */ /* 0x000fe40000000f00 */
[----:B------:R2:W-:Y:S04]  /*85a30*/  @!P0 STS [R3+0x44], R42 ;  /* 0x0000442a03008388 */ /* 0x0005e80000000800 */
[----:B------:R2:W-:Y:S02]  /*85a40*/  @!P1 STS [R41+0x3c], R42 ;  /* 0x00003c2a29009388 */ /* 0x0005e40000000800 */
.L_x_1498:
[----:B------:R-:W-:Y:S05]  /*85a50*/  WARPSYNC.ALL ;  /* 0x0000000000007948 */ /* 0x000fea0003800000 */
[----:B------:R-:W1:Y:S08]  /*85a60*/  S2UR UR7, SR_CgaCtaId ;  /* 0x00000000000779c3 */ /* 0x000e700000008800 */
[----:B------:R-:W-:Y:S01]  /*85a70*/  BAR.SYNC.DEFER_BLOCKING 0x0 ;  /* 0x0000000000007b1d */ /* 0x000fe20000010000 */
[----:B------:R-:W-:Y:S01]  /*85a80*/  UIADD3 UR6, UPT, UPT, -UR6, 0x1080, URZ ;  /* 0x0000108006067890 */ /* 0x000fe2000fffe1ff */
[----:B------:R-:W-:-:S04]  /*85a90*/  ISETP.NE.AND P0, PT, R8, RZ, PT ;  /* 0x000000ff0800720c */ /* 0x000fc80003f05270 */
[----:B------:R-:W-:Y:S02]  /*85aa0*/  UMOV UR5, 0x400 ;  /* 0x0000040000057882 */ /* 0x000fe40000000000 */
[----:B-1----:R-:W-:-:S09]  /*85ab0*/  ULEA UR5, UR7, UR5, 0x18 ;  /* 0x0000000507057291 */ /* 0x002fd2000f8ec0ff */
[----:B--2---:R-:W1:Y:S04]  /*85ac0*/  LDS.128 R4, [UR5+0x40] ;  /* 0x00004005ff047984 */ /* 0x004e680008000c00 */
[----:B------:R-:W2:Y:S01]  /*85ad0*/  LDS R3, [UR5+0x3c] ;  /* 0x00003c05ff037984 */ /* 0x000ea20008000800 */
[----:B-1----:R-:W-:Y:S01]  /*85ae0*/  VIADD R41, R7, -UR6 ;  /* 0x8000000607297c36 */ /* 0x002fe20008000000 */
[----:B--2---:R-:W-:-:S04]  /*85af0*/  SEL R3, R3, RZ, P0 ;  /* 0x000000ff03037207 */ /* 0x004fc80000000000 */
[----:B------:R-:W-:Y:S02]  /*85b00*/  ISETP.GT.AND P0, PT, R41, 0x180, PT ;  /* 0x000001802900780c */ /* 0x000fe40003f04270 */
[----:B------:R-:W-:Y:S01]  /*85b10*/  IADD3 R44, PT, PT, R3, R44, RZ ;  /* 0x0000002c032c7210 */ /* 0x000fe20007ffe0ff */
[----:B------:R-:W-:-:S03]  /*85b20*/  VIADD R3, R6, -UR6 ;  /* 0x8000000606037c36 */ /* 0x000fc60008000000 */
[-C--:B------:R-:W-:Y:S01]  /*85b30*/  IADD3 R55, PT, PT, R55, R44.reuse, RZ ;  /* 0x0000002c37377210 */ /* 0x080fe20007ffe0ff */
[--C-:B------:R-:W-:Y:S01]  /*85b40*/  IMAD.IADD R52, R52, 0x1, R44.reuse ;  /* 0x0000000134347824 */ /* 0x100fe200078e022c */
[-C--:B------:R-:W-:Y:S01]  /*85b50*/  IADD3 R53, PT, PT, R53, R44.reuse, RZ ;  /* 0x0000002c35357210 */ /* 0x080fe20007ffe0ff */
[--C-:B------:R-:W-:Y:S01]  /*85b60*/  IMAD.IADD R50, R50, 0x1, R44.reuse ;  /* 0x0000000132327824 */ /* 0x100fe200078e022c */
[-C--:B------:R-:W-:Y:S01]  /*85b70*/  IADD3 R51, PT, PT, R51, R44.reuse, RZ ;  /* 0x0000002c33337210 */ /* 0x080fe20007ffe0ff */
[--C-:B------:R-:W-:Y:S01]  /*85b80*/  IMAD.IADD R48, R48, 0x1, R44.reuse ;  /* 0x0000000130307824 */ /* 0x100fe200078e022c */
[-C--:B------:R-:W-:Y:S01]  /*85b90*/  IADD3 R49, PT, PT, R49, R44.reuse, RZ ;  /* 0x0000002c31317210 */ /* 0x080fe20007ffe0ff */
[----:B------:R-:W-:Y:S01]  /*85ba0*/  IMAD.IADD R38, R38, 0x1, R44 ;  /* 0x0000000126267824 */ /* 0x000fe200078e022c */
[----:B------:R-:W-:Y:S01]  /*85bb0*/  IADD3 R40, PT, PT, R39, R44, RZ ;  /* 0x0000002c27287210 */ /* 0x000fe20007ffe0ff */
[----:B------:R-:W-:Y:S01]  /*85bc0*/  IMAD.IADD R6, R44, 0x1, R0 ;  /* 0x000000012c067824 */ /* 0x000fe200078e0200 */
[----:B------:R-:W-:Y:S06]  /*85bd0*/  @P0 BRA `(.L_x_1517) ;  /* 0x0000000800c00947 */ /* 0x000fec0003800000 */
        /* <DEDUP_REMOVED lines=11> */
.L_x_1520:
[----:B-----5:R-:W-:-:S04]  /*85c90*/  IADD3 R0, P0, PT, R44, R4, RZ ;  /* 0x000000042c007210 */ /* 0x020fc80007f1e0ff */
[----:B------:R-:W-:Y:S02]  /*85ca0*/  LEA.HI.X.SX32 R5, R44, R5, 0x1, P0 ;  /* 0x000000052c057211 */ /* 0x000fe400000f0eff */
[----:B-1----:R-:W-:-:S04]  /*85cb0*/  LEA R4, P0, R0, UR8, 0x3 ;  /* 0x0000000800047c11 */ /* 0x002fc8000f8018ff */
[----:B------:R-:W-:-:S05]  /*85cc0*/  LEA.HI.X R5, R0, UR9, R5, 0x3, P0 ;  /* 0x0000000900057c11 */ /* 0x000fca00080f1c05 */
[----:B------:R2:W-:Y:S04]  /*85cd0*/  STG.E.64 desc[UR12][R4.64], R16 ;  /* 0x0000001004007986 */ /* 0x0005e8000c101b0c */
.L_x_1519:
[----:B-1----:R-:W-:Y:S05]  /*85ce0*/  BSYNC.RECONVERGENT B1 ;  /* 0x0000000000017941 */ /* 0x002fea0003800200 */
.L_x_1518:
        /* <DEDUP_REMOVED lines=10> */
.L_x_1523:
[----:B-----5:R-:W-:-:S04]  /*85d90*/  IADD3 R0, P0, PT, R6, R4, RZ ;  /* 0x0000000406007210 */ /* 0x020fc80007f1e0ff */
[----:B------:R-:W-:Y:S02]  /*85da0*/  LEA.HI.X.SX32 R5, R6, R5, 0x1, P0 ;  /* 0x0000000506057211 */ /* 0x000fe400000f0eff */
[----:B-1----:R-:W-:-:S04]  /*85db0*/  LEA R4, P0, R0, UR8, 0x3 ;  /* 0x0000000800047c11 */ /* 0x002fc8000f8018ff */
[----:B------:R-:W-:-:S05]  /*85dc0*/  LEA.HI.X R5, R0, UR9, R5, 0x3, P0 ;  /* 0x0000000900057c11 */ /* 0x000fca00080f1c05 */
[----:B0-----:R1:W-:Y:S04]  /*85dd0*/  STG.E.64 desc[UR12][R4.64], R18 ;  /* 0x0000001204007986 */ /* 0x0013e8000c101b0c */
.L_x_1522:
[----:B------:R-:W-:Y:S05]  /*85de0*/  BSYNC.RECONVERGENT B1 ;  /* 0x0000000000017941 */ /* 0x000fea0003800200 */
.L_x_1521:
        /* <DEDUP_REMOVED lines=10> */
.L_x_1526:
[----:B-----5:R-:W-:-:S04]  /*85e90*/  IADD3 R0, P0, PT, R55, R4, RZ ;  /* 0x0000000437007210 */ /* 0x020fc80007f1e0ff */
[----:B------:R-:W-:Y:S02]  /*85ea0*/  LEA.HI.X.SX32 R5, R55, R5, 0x1, P0 ;  /* 0x0000000537057211 */ /* 0x000fe400000f0eff */
[----:B-1----:R-:W-:-:S04]  /*85eb0*/  LEA R4, P0, R0, UR8, 0x3 ;  /* 0x0000000800047c11 */ /* 0x002fc8000f8018ff */
[----:B------:R-:W-:-:S05]  /*85ec0*/  LEA.HI.X R5, R0, UR9, R5, 0x3, P0 ;  /* 0x0000000900057c11 */ /* 0x000fca00080f1c05 */
[----:B---3--:R1:W-:Y:S04]  /*85ed0*/  STG.E.64 desc[UR12][R4.64], R20 ;  /* 0x0000001404007986 */ /* 0x0083e8000c101b0c */
.L_x_1525:
[----:B------:R-:W-:Y:S05]  /*85ee0*/  BSYNC.RECONVERGENT B1 ;  /* 0x0000000000017941 */ /* 0x000fea0003800200 */
.L_x_1524:
        /* <DEDUP_REMOVED lines=10> */
.L_x_1529:
[----:B-----5:R-:W-:-:S04]  /*85f90*/  IADD3 R0, P0, PT, R52, R4, RZ ;  /* 0x0000000434007210 */ /* 0x020fc80007f1e0ff */
[----:B------:R-:W-:Y:S02]  /*85fa0*/  LEA.HI.X.SX32 R5, R52, R5, 0x1, P0 ;  /* 0x0000000534057211 */ /* 0x000fe400000f0eff */
[----:B-1----:R-:W-:-:S04]  /*85fb0*/  LEA R4, P0, R0, UR8, 0x3 ;  /* 0x0000000800047c11 */ /* 0x002fc8000f8018ff */
[----:B------:R-:W-:-:S05]  /*85fc0*/  LEA.HI.X R5, R0, UR9, R5, 0x3, P0 ;  /* 0x0000000900057c11 */ /* 0x000fca00080f1c05 */
[----:B----4-:R1:W-:Y:S04]  /*85fd0*/  STG.E.64 desc[UR12][R4.64], R22 ;  /* 0x0000001604007986 */ /* 0x0103e8000c101b0c */
.L_x_1528:
[----:B------:R-:W-:Y:S05]  /*85fe0*/  BSYNC.RECONVERGENT B1 ;  /* 0x0000000000017941 */ /* 0x000fea0003800200 */
.L_x_1527:
        /* <DEDUP_REMOVED lines=10> */
.L_x_1532:
[----:B-----5:R-:W-:-:S04]  /*86090*/  IADD3 R0, P0, PT, R53, R4, RZ ;  /* 0x0000000435007210 */ /* 0x020fc80007f1e0ff */
[----:B------:R-:W-:Y:S02]  /*860a0*/  LEA.HI.X.SX32 R5, R53, R5, 0x1, P0 ;  /* 0x0000000535057211 */ /* 0x000fe400000f0eff */
[----:B-1----:R-:W-:-:S04]  /*860b0*/  LEA R4, P0, R0, UR8, 0x3 ;  /* 0x0000000800047c11 */ /* 0x002fc8000f8018ff */
[----:B------:R-:W-:-:S05]  /*860c0*/  LEA.HI.X R5, R0, UR9, R5, 0x3, P0 ;  /* 0x0000000900057c11 */ /* 0x000fca00080f1c05 */
[----:B0-----:R0:W-:Y:S04]  /*860d0*/  STG.E.64 desc[UR12][R4.64], R24 ;  /* 0x0000001804007986 */ /* 0x0011e8000c101b0c */
.L_x_1531:
[----:B------:R-:W-:Y:S05]  /*860e0*/  BSYNC.RECONVERGENT B1 ;  /* 0x0000000000017941 */ /* 0x000fea0003800200 */
.L_x_1530:
        /* <DEDUP_REMOVED lines=10> */
.L_x_1535:
[----:B-----5:R-:W-:-:S04]  /*86190*/  IADD3 R0, P0, PT, R50, R4, RZ ;  /* 0x0000000432007210 */ /* 0x020fc80007f1e0ff */
[----:B------:R-:W-:Y:S02]  /*861a0*/  LEA.HI.X.SX32 R5, R50, R5, 0x1, P0 ;  /* 0x0000000532057211 */ /* 0x000fe400000f0eff */
[----:B0-----:R-:W-:-:S04]  /*861b0*/  LEA R4, P0, R0, UR8, 0x3 ;  /* 0x0000000800047c11 */ /* 0x001fc8000f8018ff */
[----:B------:R-:W-:-:S05]  /*861c0*/  LEA.HI.X R5, R0, UR9, R5, 0x3, P0 ;  /* 0x0000000900057c11 */ /* 0x000fca00080f1c05 */
[----:B------:R0:W-:Y:S04]  /*861d0*/  STG.E.64 desc[UR12][R4.64], R26 ;  /* 0x0000001a04007986 */ /* 0x0001e8000c101b0c */
.L_x_1534:
[----:B------:R-:W-:Y:S05]  /*861e0*/  BSYNC.RECONVERGENT B1 ;  /* 0x0000000000017941 */ /* 0x000fea0003800200 */
.L_x_1533:
        /* <DEDUP_REMOVED lines=10> */
.L_x_1538:
[----:B-----5:R-:W-:-:S04]  /*86290*/  IADD3 R0, P0, PT, R51, R4, RZ ;  /* 0x0000000433007210 */ /* 0x020fc80007f1e0ff */
[----:B------:R-:W-:Y:S02]  /*862a0*/  LEA.HI.X.SX32 R5, R51, R5, 0x1, P0 ;  /* 0x0000000533057211 */ /* 0x000fe400000f0eff */
[----:B0-----:R-:W-:-:S04]  /*862b0*/  LEA R4, P0, R0, UR8, 0x3 ;  /* 0x0000000800047c11 */ /* 0x001fc8000f8018ff */
[----:B------:R-:W-:-:S05]  /*862c0*/  LEA.HI.X R5, R0, UR9, R5, 0x3, P0 ;  /* 0x0000000900057c11 */ /* 0x000fca00080f1c05 */
[----:B------:R0:W-:Y:S04]  /*862d0*/  STG.E.64 desc[UR12][R4.64], R28 ;  /* 0x0000001c04007986 */ /* 0x0001e8000c101b0c */
.L_x_1537:
[----:B------:R-:W-:Y:S05]  /*862e0*/  BSYNC.RECONVERGENT B1 ;  /* 0x0000000000017941 */ /* 0x000fea0003800200 */
.L_x_1536:
        /* <DEDUP_REMOVED lines=10> */
.L_x_1541:
[----:B-----5:R-:W-:-:S04]  /*86390*/  IADD3 R0, P0, PT, R48, R4, RZ ;  /* 0x0000000430007210 */ /* 0x020fc80007f1e0ff */
[----:B------:R-:W-:Y:S02]  /*863a0*/  LEA.HI.X.SX32 R5, R48, R5, 0x1, P0 ;  /* 0x0000000530057211 */ /* 0x000fe400000f0eff */
[----:B0-----:R-:W-:-:S04]  /*863b0*/  LEA R4, P0, R0, UR8, 0x3 ;  /* 0x0000000800047c11 */ /* 0x001fc8000f8018ff */
[----:B------:R-:W-:-:S05]  /*863c0*/  LEA.HI.X R5, R0, UR9, R5, 0x3, P0 ;  /* 0x0000000900057c11 */ /* 0x000fca00080f1c05 */
[----:B------:R0:W-:Y:S04]  /*863d0*/  STG.E.64 desc[UR12][R4.64], R30 ;  /* 0x0000001e04007986 */ /* 0x0001e8000c101b0c */
.L_x_1540:
[----:B------:R-:W-:Y:S05]  /*863e0*/  BSYNC.RECONVERGENT B1 ;  /* 0x0000000000017941 */ /* 0x000fea0003800200 */
.L_x_1539:
        /* <DEDUP_REMOVED lines=10> */
.L_x_1544:
[----:B-----5:R-:W-:-:S04]  /*86490*/  IADD3 R0, P0, PT, R49, R4, RZ ;  /* 0x0000000431007210 */ /* 0x020fc80007f1e0ff */
[----:B------:R-:W-:Y:S02]  /*864a0*/  LEA.HI.X.SX32 R5, R49, R5, 0x1, P0 ;  /* 0x0000000531057211 */ /* 0x000fe400000f0eff */
[----:B0-----:R-:W-:-:S04]  /*864b0*/  LEA R4, P0, R0, UR8, 0x3 ;  /* 0x0000000800047c11 */ /* 0x001fc8000f8018ff */
[----:B------:R-:W-:-:S05]  /*864c0*/  LEA.HI.X R5, R0, UR9, R5, 0x3, P0 ;  /* 0x0000000900057c11 */ /* 0x000fca00080f1c05 */
[----:B------:R0:W-:Y:S04]  /*864d0*/  STG.E.64 desc[UR12][R4.64], R32 ;  /* 0x0000002004007986 */ /* 0x0001e8000c101b0c */
.L_x_1543:
[----:B------:R-:W-:Y:S05]  /*864e0*/  BSYNC.RECONVERGENT B1 ;  /* 0x0000000000017941 */ /* 0x000fea0003800200 */
.L_x_1542:
        /* <DEDUP_REMOVED lines=10> */
.L_x_1547:
[----:B-----5:R-:W-:-:S04]  /*86590*/  IADD3 R0, P0, PT, R38, R4, RZ ;  /* 0x0000000426007210 */ /* 0x020fc80007f1e0ff */
[----:B------:R-:W-:Y:S02]  /*865a0*/  LEA.HI.X.SX32 R5, R38, R5, 0x1, P0 ;  /* 0x0000000526057211 */ /* 0x000fe400000f0eff */
[----:B0-----:R-:W-:-:S04]  /*865b0*/  LEA R4, P0, R0, UR8, 0x3 ;  /* 0x0000000800047c11 */ /* 0x001fc8000f8018ff */
[----:B------:R-:W-:-:S05]  /*865c0*/  LEA.HI.X R5, R0, UR9, R5, 0x3, P0 ;  /* 0x0000000900057c11 */ /* 0x000fca00080f1c05 */
[----:B------:R0:W-:Y:S04]  /*865d0*/  STG.E.64 desc[UR12][R4.64], R34 ;  /* 0x0000002204007986 */ /* 0x0001e8000c101b0c */
.L_x_1546:
[----:B------:R-:W-:Y:S05]  /*865e0*/  BSYNC.RECONVERGENT B1 ;  /* 0x0000000000017941 */ /* 0x000fea0003800200 */
.L_x_1545:
        /* <DEDUP_REMOVED lines=9> */
.L_x_1548:
[----:B-----5:R-:W-:-:S04]  /*86680*/  IADD3 R0, P0, PT, R40, R4, RZ ;  /* 0x0000000428007210 */ /* 0x020fc80007f1e0ff */
[----:B------:R-:W-:Y:S02]  /*86690*/  LEA.HI.X.SX32 R5, R40, R5, 0x1, P0 ;  /* 0x0000000528057211 */ /* 0x000fe400000f0eff */
[----:B0-----:R-:W-:-:S04]  /*866a0*/  LEA R4, P0, R0, UR8, 0x3 ;  /* 0x0000000800047c11 */ /* 0x001fc8000f8018ff */
[----:B------:R-:W-:-:S05]  /*866b0*/  LEA.HI.X R5, R0, UR9, R5, 0x3, P0 ;  /* 0x0000000900057c11 */ /* 0x000fca00080f1c05 */
[----:B------:R0:W-:Y:S01]  /*866c0*/  STG.E.64 desc[UR12][R4.64], R36 ;  /* 0x0000002404007986 */ /* 0x0001e2000c101b0c */
[----:B------:R-:W-:Y:S05]  /*866d0*/  BRA `(.L_x_1145) ;  /* 0x00000008001c7947 */ /* 0x000fea0003800000 */
.L_x_1517:
[----:B------:R-:W-:Y:S01]  /*866e0*/  ISETP.NE.AND P5, PT, R0, RZ, PT ;  /* 0x000000ff0000720c */ /* 0x000fe20003fa5270 */
[----:B------:R-:W-:Y:S01]  /*866f0*/  BAR.SYNC.DEFER_BLOCKING 0x0 ;  /* 0x0000000000007b1d */ /* 0x000fe20000010000 */
[----:B------:R-:W-:Y:S02]  /*86700*/  ISETP.NE.AND P6, PT, R159, RZ, PT ;  /* 0x000000ff9f00720c */ /* 0x000fe40003fc5270 */
[----:B------:R-:W-:Y:S02]  /*86710*/  ISETP.NE.AND P0, PT, R158, RZ, PT ;  /* 0x000000ff9e00720c */ /* 0x000fe40003f05270 */
[----:B------:R-:W-:Y:S01]  /*86720*/  ISETP.NE.AND P1, PT, R9, RZ, PT ;  /* 0x000000ff0900720c */ /* 0x000fe20003f25270 */
[----:B------:R-:W1:Y:S01]  /*86730*/  LDCU.64 UR10, c[0x0][0x390] ;  /* 0x00007200ff0a77ac */ /* 0x000e620008000a00 */
[----:B------:R-:W-:Y:S02]  /*86740*/  ISETP.NE.AND P3, PT, R11, RZ, PT ;  /* 0x000000ff0b00720c */ /* 0x000fe40003f65270 */
[----:B------:R-:W-:Y:S01]  /*86750*/  ISETP.NE.AND P2, PT, R10, RZ, PT ;  /* 0x000000ff0a00720c */ /* 0x000fe20003f45270 */
[----:B------:R-:W2:Y:S01]  /*86760*/  LDCU.64 UR8, c[0x0][0x390] ;  /* 0x00007200ff0877ac */ /* 0x000ea20008000a00 */
[----:B------:R-:W-:-:S02]  /*86770*/  ISETP.NE.AND P4, PT, R12, RZ, PT ;  /* 0x000000ff0c00720c */ /* 0x000fc40003f85270 */
[----:B------:R-:W-:Y:S01]  /*86780*/  @P5 IADD3 R0, PT, PT, -R5, R44, RZ ;  /* 0x0000002c05005210 */ /* 0x000fe20007ffe1ff */
[----:B------:R-:W-:-:S03]  /*86790*/  @P6 IMAD.IADD R4, R6, 0x1, -R5 ;  /* 0x0000000106046824 */ /* 0x000fc600078e0a05 */
[----:B------:R-:W-:Y:S01]  /*867a0*/  @P5 LEA R9, R0, UR5, 0x3 ;  /* 0x0000000500095c11 */ /* 0x000fe2000f8e18ff */
[--C-:B------:R-:W-:Y:S01]  /*867b0*/  @P1 IMAD.IADD R6, R52, 0x1, -R5.reuse ;  /* 0x0000000134061824 */ /* 0x100fe200078e0a05 */
[----:B------:R-:W-:Y:S02]  /*867c0*/  @P0 IADD3 R0, PT, PT, -R5, R55, RZ ;  /* 0x0000003705000210 */ /* 0x000fe40007ffe1ff */
[----:B------:R-:W-:Y:S01]  /*867d0*/  @P6 LEA R11, R4, UR5, 0x3 ;  /* 0x00000005040b6c11 */ /* 0x000fe2000f8e18ff */
[----:B------:R-:W-:Y:S01]  /*867e0*/  @P3 IMAD.IADD R4, R50, 0x1, -R5 ;  /* 0x0000000132043824 */ /* 0x000fe200078e0a05 */
[----:B------:R-:W-:Y:S01]  /*867f0*/  @P0 LEA R39, R0, UR5, 0x3 ;  /* 0x0000000500270c11 */ /* 0x000fe2000f8e18ff */
[----:B------:R5:W-:Y:S01]  /*86800*/  @P5 STS.64 [R9], R16 ;  /* 0x0000001009005388 */ /* 0x000be20000000a00 */
[----:B------:R-:W-:Y:S02]  /*86810*/  ISETP.NE.AND P5, PT, R13, RZ, PT ;  /* 0x000000ff0d00720c */ /* 0x000fe40003fa5270 */
[----:B------:R-:W-:Y:S01]  /*86820*/  @P1 LEA R13, R6, UR5, 0x3 ;  /* 0x00000005060d1c11 */ /* 0x000fe2000f8e18ff */
[----:B0-----:R0:W-:Y:S01]  /*86830*/  @P6 STS.64 [R11], R18 ;  /* 0x000000120b006388 */ /* 0x0011e20000000a00 */
[----:B------:R-:W-:-:S02]  /*86840*/  ISETP.NE.AND P6, PT, R14, RZ, PT ;  /* 0x000000ff0e00720c */ /* 0x000fc40003fc5270 */
[----:B------:R-:W-:Y:S01]  /*86850*/  @P2 IADD3 R0, PT, PT, -R5, R53, RZ ;  /* 0x0000003505002210 */ /* 0x000fe20007ffe1ff */
[----:B---3--:R-:W-:Y:S01]  /*86860*/  @P0 STS.64 [R39], R20 ;  /* 0x0000001427000388 */ /* 0x008fe20000000a00 */
[----:B------:R-:W-:Y:S02]  /*86870*/  ISETP.NE.AND P0, PT, R15, RZ, PT ;  /* 0x000000ff0f00720c */ /* 0x000fe40003f05270 */
[----:B------:R-:W-:Y:S01]  /*86880*/  @P3 LEA R15, R4, UR5, 0x3 ;  /* 0x00000005040f3c11 */ /* 0x000fe2000f8e18ff */
[----:B----4-:R3:W-:Y:S01]  /*86890*/  @P1 STS.64 [R13], R22 ;  /* 0x000000160d001388 */ /* 0x0107e20000000a00 */
[----:B------:R-:W-:Y:S01]  /*868a0*/  ISETP.NE.AND P1, PT, R2, RZ, PT ;  /* 0x000000ff0200720c */ /* 0x000fe20003f25270 */
[----:B------:R-:W-:Y:S01]  /*868b0*/  @P5 IMAD.IADD R2, R48, 0x1, -R5 ;  /* 0x0000000130025824 */ /* 0x000fe200078e0a05 */
[----:B-----5:R-:W-:Y:S02]  /*868c0*/  @P2 LEA R9, R0, UR5, 0x3 ;  /* 0x0000000500092c11 */ /* 0x020fe4000f8e18ff */
[----:B------:R-:W-:-:S02]  /*868d0*/  @P4 IADD3 R0, PT, PT, -R5, R51, RZ ;  /* 0x0000003305004210 */ /* 0x000fc40007ffe1ff */
[C---:B------:R-:W-:Y:S01]  /*868e0*/  @P6 IADD3 R4, PT, PT, -R5.reuse, R49, RZ ;  /* 0x0000003105046210 */ /* 0x040fe20007ffe1ff */
[----:B------:R4:W-:Y:S01]  /*868f0*/  @P2 STS.64 [R9], R24 ;  /* 0x0000001809002388 */ /* 0x0009e20000000a00 */
[----:B0-----:R-:W-:Y:S01]  /*86900*/  @P4 LEA R11, R0, UR5, 0x3 ;  /* 0x00000005000b4c11 */ /* 0x001fe2000f8e18ff */
[----:B------:R-:W-:Y:S01]  /*86910*/  @P0 IMAD.IADD R6, R38, 0x1, -R5 ;  /* 0x0000000126060824 */ /* 0x000fe200078e0a05 */
[----:B------:R-:W-:Y:S01]  /*86920*/  @P6 LEA R17, R4, UR5, 0x3 ;  /* 0x0000000504116c11 */ /* 0x000fe2000f8e18ff */
[----:B------:R0:W-:Y:S01]  /*86930*/  @P3 STS.64 [R15], R26 ;  /* 0x0000001a0f003388 */ /* 0x0001e20000000a00 */
[----:B---3--:R-:W-:Y:S02]  /*86940*/  @P5 LEA R13, R2, UR5, 0x3 ;  /* 0x00000005020d5c11 */ /* 0x008fe4000f8e18ff */
[----:B------:R-:W-:Y:S01]  /*86950*/  @P0 LEA R19, R6, UR5, 0x3 ;  /* 0x0000000506130c11 */ /* 0x000fe2000f8e18ff */
[----:B------:R0:W-:Y:S01]  /*86960*/  @P4 STS.64 [R11], R28 ;  /* 0x0000001c0b004388 */ /* 0x0001e20000000a00 */
[----:B------:R-:W-:-:S03]  /*86970*/  @P1 IADD3 R10, PT, PT, -R5, R40, RZ ;  /* 0x00000028050a1210 */ /* 0x000fc60007ffe1ff */
[----:B------:R0:W-:Y:S01]  /*86980*/  @P5 STS.64 [R13], R30 ;  /* 0x0000001e0d005388 */ /* 0x0001e20000000a00 */
[----:B----4-:R-:W-:-:S03]  /*86990*/  @P1 LEA R9, R10, UR5, 0x3 ;  /* 0x000000050a091c11 */ /* 0x010fc6000f8e18ff */
[----:B------:R0:W-:Y:S04]  /*869a0*/  @P6 STS.64 [R17], R32 ;  /* 0x0000002011006388 */ /* 0x0001e80000000a00 */
[----:B------:R0:W-:Y:S01]  /*869b0*/  @P0 STS.64 [R19], R34 ;  /* 0x0000002213000388 */ /* 0x0001e20000000a00 */
[----:B------:R-:W-:-:S03]  /*869c0*/  ISETP.GE.AND P0, PT, R8, R41, PT ;  /* 0x000000290800720c */ /* 0x000fc60003f06270 */
[----:B------:R0:W-:Y:S01]  /*869d0*/  @P1 STS.64 [R9], R36 ;  /* 0x0000002409001388 */ /* 0x0001e20000000a00 */
[----:B------:R-:W-:Y:S09]  /*869e0*/  BAR.SYNC.DEFER_BLOCKING 0x0 ;  /* 0x0000000000007b1d */ /* 0x000ff20000010000 */
[----:B-12---:R-:W-:Y:S05]  /*869f0*/  @P0 BRA `(.L_x_1145) ;  /* 0x0000000400540947 */ /* 0x006fea0003800000 */
[----:B------:R-:W1:Y:S01]  /*86a00*/  LDCU UR6, c[0x0][0x3cc] ;  /* 0x00007980ff0677ac */ /* 0x000e620008000800 */
[----:B------:R-:W-:Y:S01]  /*86a10*/  VIADD R0, R8, UR4 ;  /* 0x0000000408007c36 */ /* 0x000fe20008000000 */
[----:B------:R-:W2:Y:S01]  /*86a20*/  LDC.U8 R20, c[0x0][0x3d8] ;  /* 0x0000f600ff147b82 */ /* 0x000ea20000000000 */
[----:B------:R-:W-:Y:S03]  /*86a30*/  BSSY.RECONVERGENT B1, `(.L_x_1549) ;  /* 0x000001e000017945 */ /* 0x000fe60003800200 */
[----:B-1----:R-:W-:-:S04]  /*86a40*/  IADD3 R0, PT, PT, -R0, UR6, R7 ;  /* 0x0000000600007c10 */ /* 0x002fc8000fffe107 */
[----:B------:R-:W-:-:S04]  /*86a50*/  IADD3 R2, PT, PT, R0, -0x1081, RZ ;  /* 0xffffef7f00027810 */ /* 0x000fc80007ffe0ff */
[C---:B------:R-:W-:Y:S01]  /*86a60*/  ISETP.GE.U32.AND P1, PT, R2.reuse, 0x480, PT ;  /* 0x000004800200780c */ /* 0x040fe20003f26070 */
[----:B------:R-:W-:-:S05]  /*86a70*/  IMAD.HI.U32 R0, R2, -0x55555555, RZ ;  /* 0xaaaaaaab02007827 */ /* 0x000fca00078e00ff */
[----:B------:R-:W-:-:S04]  /*86a80*/  SHF.R.U32.HI R0, RZ, 0x8, R0 ;  /* 0x00000008ff007819 */ /* 0x000fc80000011600 */
[----:B------:R-:W-:-:S04]  /*86a90*/  LOP3.LUT R4, R0, 0x3, RZ, 0xc0, !PT ;  /* 0x0000000300047812 */ /* 0x000fc800078ec0ff */
[----:B------:R-:W-:-:S13]  /*86aa0*/  ISETP.NE.AND P0, PT, R4, 0x3, PT ;  /* 0x000000030400780c */ /* 0x000fda0003f05270 */
[----:B--2---:R-:W-:Y:S05]  /*86ab0*/  @!P0 BRA `(.L_x_1550) ;  /* 0x0000000000548947 */ /* 0x004fea0003800000 */
[----:B------:R-:W-:Y:S01]  /*86ac0*/  VIADD R7, R0, 0x1 ;  /* 0x0000000100077836 */ /* 0x000fe20000000000 */
[C---:B0-----:R-:W-:Y:S02]  /*86ad0*/  IADD3 R9, PT, PT, R8.reuse, R5, RZ ;  /* 0x0000000508097210 */ /* 0x041fe40007ffe0ff */
[----:B------:R-:W-:Y:S02]  /*86ae0*/  LEA R0, R8, UR5, 0x3 ;  /* 0x0000000508007c11 */ /* 0x000fe4000f8e18ff */
[----:B------:R-:W-:Y:S02]  /*86af0*/  LOP3.LUT R7, R7, 0x3, RZ, 0xc0, !PT ;  /* 0x0000000307077812 */ /* 0x000fe400078ec0ff */
[----:B------:R-:W-:-:S03]  /*86b00*/  ISETP.NE.AND P2, PT, R20, RZ, PT ;  /* 0x000000ff1400720c */ /* 0x000fc60003f45270 */
[----:B------:R-:W-:Y:S02]  /*86b10*/  IMAD R8, R7, 0x180, R8 ;  /* 0x0000018007087824 */ /* 0x000fe400078e0208 */
[----:B------:R-:W-:-:S08]  /*86b20*/  IMAD.MOV R2, RZ, RZ, -R7 ;  /* 0x000000ffff027224 */ /* 0x000fd000078e0a07 */
.L_x_1551:
[----:B------:R-:W0:Y:S01]  /*86b30*/  @!P2 LDC.64 R12, c[0x0][0x3f0] ;  /* 0x0000fc00ff0cab82 */ /* 0x000e220000000a00 */
[----:B-1----:R-:W-:Y:S01]  /*86b40*/  CS2R R6, SRZ ;  /* 0x0000000000067805 */ /* 0x002fe2000001ff00 */
        /* <DEDUP_REMOVED lines=12> */
.L_x_1550:
[----:B------:R-:W-:Y:S05]  /*86c10*/  BSYNC.RECONVERGENT B1 ;  /* 0x0000000000017941 */ /* 0x000fea0003800200 */
.L_x_1549:
[----:B------:R-:W-:Y:S05]  /*86c20*/  @!P1 BRA `(.L_x_1145) ;  /* 0x0000000000c89947 */ /* 0x000fea0003800000 */
[----:B------:R-:W2:Y:S01]  /*86c30*/  S2UR UR7, SR_CgaCtaId ;  /* 0x00000000000779c3 */ /* 0x000ea20000008800 */
[----:B------:R-:W-:Y:S01]  /*86c40*/  UMOV UR6, 0x400 ;  /* 0x0000040000067882 */ /* 0x000fe20000000000 */
[----:B------:R-:W-:Y:S01]  /*86c50*/  ISETP.NE.AND P0, PT, R20, RZ, PT ;  /* 0x000000ff1400720c */ /* 0x000fe20003f05270 */
[----:B0-----:R-:W-:Y:S01]  /*86c60*/  IMAD.IADD R9, R8, 0x1, R5 ;  /* 0x0000000108097824 */ /* 0x001fe200078e0205 */
[----:B--2---:R-:W-:-:S06]  /*86c70*/  ULEA UR6, UR7, UR6, 0x18 ;  /* 0x0000000607067291 */ /* 0x004fcc000f8ec0ff */
[----:B------:R-:W-:-:S04]  /*86c80*/  LEA R0, R8, UR6, 0x3 ;  /* 0x0000000608007c11 */ /* 0x000fc8000f8e18ff */
[----:B------:R-:W-:-:S07]  /*86c90*/  IADD3 R0, PT, PT, R0, 0x1800, RZ ;  /* 0x0000180000007810 */ /* 0x000fce0007ffe0ff */
.L_x_1552:
[----:B-1----:R-:W0:Y:S01]  /*86ca0*/  @!P0 LDC.64 R10, c[0x0][0x3f0] ;  /* 0x0000fc00ff0a8b82 */ /* 0x002e220000000a00 */
[----:B------:R-:W-:Y:S01]  /*86cb0*/  CS2R R4, SRZ ;  /* 0x0000000000047805 */ /* 0x000fe2000001ff00 */
[----:B------:R-:W1:Y:S05]  /*86cc0*/  LDS.64 R6, [R0+-0x1800] ;  /* 0xffe8000000067984 */ /* 0x000e6a0000000a00 */
[----:B0-----:R0:W2:Y:S01]  /*86cd0*/  @!P0 LDG.E.64 R4, desc[UR12][R10.64] ;  /* 0x0000000c0a048981 */ /* 0x0010a2000c1e1b00 */
[----:B------:R-:W-:Y:S02]  /*86ce0*/  ISETP.NE.AND P0, PT, R20, RZ, PT ;  /* 0x000000ff1400720c */ /* 0x000fe40003f05270 */
[----:B------:R-:W-:Y:S01]  /*86cf0*/  SHF.R.S32.HI R21, RZ, 0x1f, R9 ;  /* 0x0000001fff157819 */ /* 0x000fe20000011409 */
[----:B0-----:R-:W0:Y:S10]  /*86d00*/  LDS.64 R10, [R0+-0xc00] ;  /* 0xfff40000000a7984 */ /* 0x001e340000000a00 */
[----:B------:R-:W3:Y:S01]  /*86d10*/  @!P0 LDC.64 R16, c[0x0][0x3f0] ;  /* 0x0000fc00ff108b82 */ /* 0x000ee20000000a00 */
[----:B--2---:R-:W-:-:S05]  /*86d20*/  IADD3 R2, P1, PT, R9, R4, RZ ;  /* 0x0000000409027210 */ /* 0x004fca0007f3e0ff */
[----:B------:R-:W-:Y:S01]  /*86d30*/  IMAD.X R5, R21, 0x1, R5, P1 ;  /* 0x0000000115057824 */ /* 0x000fe200008e0605 */
[----:B------:R-:W-:-:S04]  /*86d40*/  LEA R12, P1, R2, UR10, 0x3 ;  /* 0x0000000a020c7c11 */ /* 0x000fc8000f8218ff */
[----:B------:R-:W-:Y:S02]  /*86d50*/  LEA.HI.X R13, R2, UR11, R5, 0x3, P1 ;  /* 0x0000000b020d7c11 */ /* 0x000fe400088f1c05 */
[----:B------:R-:W-:-:S03]  /*86d60*/  CS2R R4, SRZ ;  /* 0x0000000000047805 */ /* 0x000fc6000001ff00 */
[----:B-1----:R1:W-:Y:S04]  /*86d70*/  STG.E.64 desc[UR12][R12.64], R6 ;  /* 0x000000060c007986 */ /* 0x0023e8000c101b0c */
        /* <DEDUP_REMOVED lines=8> */
[----:B0-----:R-:W-:Y:S04]  /*86e00*/  STG.E.64 desc[UR12][R14.64+0xc00], R10 ;  /* 0x000c000a0e007986 */ /* 0x001fe8000c101b0c */
[----:B---3--:R-:W2:Y:S01]  /*86e10*/  @!P0 LDG.E.64 R4, desc[UR12][R18.64] ;  /* 0x0000000c12048981 */ /* 0x008ea2000c1e1b00 */
[----:B------:R-:W0:Y:S03]  /*86e20*/  @!P0 LDC.64 R16, c[0x0][0x3f0] ;  /* 0x0000fc00ff108b82 */ /* 0x000e260000000a00 */
[----:B------:R3:W5:Y:S01]  /*86e30*/  LDS.64 R10, [R0+0xc00] ;  /* 0x000c0000000a7984 */ /* 0x0007620000000a00 */
[----:B--2---:R-:W-:-:S05]  /*86e40*/  IADD3 R2, P1, PT, R9, R4, RZ ;  /* 0x0000000409027210 */ /* 0x004fca0007f3e0ff */
[----:B------:R-:W-:Y:S01]  /*86e50*/  IMAD.X R5, R21, 0x1, R5, P1 ;  /* 0x0000000115057824 */ /* 0x000fe200008e0605 */
[----:B-1----:R-:W-:-:S04]  /*86e60*/  LEA R12, P1, R2, UR10, 0x3 ;  /* 0x0000000a020c7c11 */ /* 0x002fc8000f8218ff */
[----:B------:R-:W-:Y:S02]  /*86e70*/  LEA.HI.X R13, R2, UR11, R5, 0x3, P1 ;  /* 0x0000000b020d7c11 */ /* 0x000fe400088f1c05 */
[----:B------:R-:W-:-:S03]  /*86e80*/  CS2R R4, SRZ ;  /* 0x0000000000047805 */ /* 0x000fc6000001ff00 */
[----:B----4-:R1:W-:Y:S04]  /*86e90*/  STG.E.64 desc[UR12][R12.64+0x1800], R6 ;  /* 0x001800060c007986 */ /* 0x0103e8000c101b0c */
[----:B0-----:R-:W2:Y:S01]  /*86ea0*/  @!P0 LDG.E.64 R4, desc[UR12][R16.64] ;  /* 0x0000000c10048981 */ /* 0x001ea2000c1e1b00 */
[----:B------:R-:W-:Y:S01]  /*86eb0*/  VIADD R8, R8, 0x600 ;  /* 0x0000060008087836 */ /* 0x000fe20000000000 */
[----:B---3--:R-:W-:Y:S02]  /*86ec0*/  IADD3 R0, PT, PT, R0, 0x3000, RZ ;  /* 0x0000300000007810 */ /* 0x008fe40007ffe0ff */
[C---:B--2---:R-:W-:Y:S01]  /*86ed0*/  IADD3 R2, P1, PT, R9.reuse, R4, RZ ;  /* 0x0000000409027210 */ /* 0x044fe20007f3e0ff */
[----:B------:R-:W-:-:S03]  /*86ee0*/  VIADD R9, R9, 0x600 ;  /* 0x0000060009097836 */ /* 0x000fc60000000000 */
[----:B------:R-:W-:Y:S02]  /*86ef0*/  IADD3.X R5, PT, PT, R21, R5, RZ, P1, !PT ;  /* 0x0000000515057210 */ /* 0x000fe40000ffe4ff */
[----:B------:R-:W-:-:S04]  /*86f00*/  LEA R4, P1, R2, UR10, 0x3 ;  /* 0x0000000a02047c11 */ /* 0x000fc8000f8218ff */
[----:B------:R-:W-:Y:S02]  /*86f10*/  LEA.HI.X R5, R2, UR11, R5, 0x3, P1 ;  /* 0x0000000b02057c11 */ /* 0x000fe400088f1c05 */
[----:B------:R-:W-:-:S03]  /*86f20*/  ISETP.GE.AND P1, PT, R8, R41, PT ;  /* 0x000000290800720c */ /* 0x000fc60003f26270 */
[----:B-----5:R1:W-:Y:S10]  /*86f30*/  STG.E.64 desc[UR12][R4.64+0x2400], R10 ;  /* 0x0024000a04007986 */ /* 0x0203f4000c101b0c */
[----:B------:R-:W-:Y:S05]  /*86f40*/  @!P1 BRA `(.L_x_1552) ;  /* 0xfffffffc00549947 */ /* 0x000fea000383ffff */
.L_x_1145:
[----:B------:R-:W-:Y:S05]  /*86f50*/  BSYNC.RECONVERGENT B0 ;  /* 0x0000000000007941 */ /* 0x000fea0003800200 */
.L_x_753:
[----:B------:R-:W5:Y:S02]  /*86f60*/  S2R R0, SR_TID.X ;  /* 0x0000000000007919 */ /* 0x000f640000002100 */
[----:B-----5:R-:W-:-:S13]  /*86f70*/  ISETP.NE.AND P0, PT, R0, RZ, PT ;  /* 0x000000ff0000720c */ /* 0x020fda0003f05270 */
[----:B------:R-:W-:Y:S05]  /*86f80*/  @P0 EXIT ;  /* 0x000000000000094d */ /* 0x000fea0003800000 */
[----:B------:R-:W5:Y:S02]  /*86f90*/  LDCU.U8 UR4, c[0x0][0x3d9] ;  /* 0x00007b20ff0477ac */ /* 0x000f640008000000 */
[----:B-----5:R-:W-:-:S09]  /*86fa0*/  UISETP.NE.AND UP0, UPT, UR4, URZ, UPT ;  /* 0x000000ff0400728c */ /* 0x020fd2000bf05270 */
[----:B------:R-:W-:Y:S05]  /*86fb0*/  BRA.U !UP0, `(.L_x_1553) ;  /* 0x00000001082c7547 */ /* 0x000fea000b800000 */
[----:B------:R-:W5:Y:S01]  /*86fc0*/  LDCU.U8 UR4, c[0x0][0x3d8] ;  /* 0x00007b00ff0477ac */ /* 0x000f620008000000 */
[----:B01----:R-:W0:Y:S01]  /*86fd0*/  LDC.64 R6, c[0x0][0x398] ;  /* 0x0000e600ff067b82 */ /* 0x003e220000000a00 */
[----:B--2---:R-:W-:Y:S01]  /*86fe0*/  CS2R R4, SRZ ;  /* 0x0000000000047805 */ /* 0x004fe2000001ff00 */
[----:B-----5:R-:W-:-:S09]  /*86ff0*/  UISETP.NE.AND UP0, UPT, UR4, URZ, UPT ;  /* 0x000000ff0400728c */ /* 0x020fd2000bf05270 */
[----:B------:R-:W-:Y:S05]  /*87000*/  BRA.U UP0, `(.L_x_1554) ;  /* 0x0000000100087547 */ /* 0x000fea000b800000 */
[----:B------:R-:W1:Y:S02]  /*87010*/  LDC.64 R4, c[0x0][0x3f0] ;  /* 0x0000fc00ff047b82 */ /* 0x000e640000000a00 */
[----:B-1----:R-:W5:Y:S02]  /*87020*/  LDG.E.64 R4, desc[UR12][R4.64] ;  /* 0x0000000c04047981 */ /* 0x002f64000c1e1b00 */
.L_x_1554:
[----:B-----5:R-:W-:-:S04]  /*87030*/  IADD3 R2, P0, PT, R3, R4, RZ ;  /* 0x0000000403027210 */ /* 0x020fc80007f1e0ff */
[----:B------:R-:W-:-:S05]  /*87040*/  LEA.HI.X.SX32 R3, R3, R5, 0x1, P0 ;  /* 0x0000000503037211 */ /* 0x000fca00000f0eff */
[----:B0-----:R-:W-:Y:S01]  /*87050*/  STG.E.64 desc[UR12][R6.64], R2 ;  /* 0x0000000206007986 */ /* 0x001fe2000c101b0c */
[----:B------:R-:W-:Y:S05]  /*87060*/  EXIT ;  /* 0x000000000000794d */ /* 0x000fea0003800000 */
.L_x_1553:
[----:B------:R-:W5:Y:S01]  /*87070*/  LDCU.U8 UR4, c[0x0][0x3d8] ;  /* 0x00007b00ff0477ac */ /* 0x000f620008000000 */
[----:B01----:R-:W0:Y:S01]  /*87080*/  LDC.64 R6, c[0x0][0x3f8] ;  /* 0x0000fe00ff067b82 */ /* 0x003e220000000a00 */
[----:B--2---:R-:W-:Y:S01]  /*87090*/  CS2R R4, SRZ ;  /* 0x0000000000047805 */ /* 0x004fe2000001ff00 */
[----:B-----5:R-:W-:-:S09]  /*870a0*/  UISETP.NE.AND UP0, UPT, UR4, URZ, UPT ;  /* 0x000000ff0400728c */ /* 0x020fd2000bf05270 */
[----:B------:R-:W-:Y:S05]  /*870b0*/  BRA.U UP0, `(.L_x_1555) ;  /* 0x0000000100087547 */ /* 0x000fea000b800000 */
[----:B------:R-:W1:Y:S02]  /*870c0*/  LDC.64 R4, c[0x0][0x3f0] ;  /* 0x0000fc00ff047b82 */ /* 0x000e640000000a00 */
[----:B-1----:R-:W5:Y:S02]  /*870d0*/  LDG.E.64 R4, desc[UR12][R4.64] ;  /* 0x0000000c04047981 */ /* 0x002f64000c1e1b00 */
.L_x_1555:
[----:B-----5:R-:W-:-:S04]  /*870e0*/  IADD3 R2, P0, PT, R3, R4, RZ ;  /* 0x0000000403027210 */ /* 0x020fc80007f1e0ff */
[----:B------:R-:W-:-:S05]  /*870f0*/  LEA.HI.X.SX32 R3, R3, R5, 0x1, P0 ;  /* 0x0000000503037211 */ /* 0x000fca00000f0eff */
[----:B0-----:R-:W-:Y:S01]  /*87100*/  STG.E.64 desc[UR12][R6.64], R2 ;  /* 0x0000000206007986 */ /* 0x001fe2000c101b0c */
[----:B------:R-:W-:Y:S05]  /*87110*/  EXIT ;  /* 0x000000000000794d */ /* 0x000fea0003800000 */
.L_x_701:
[----:B------:R-:W-:Y:S01]  /*87120*/  BSSY B0, `(.L_x_1556) ;  /* 0x0000006000007945 */ /* 0x000fe20003800000 */
[----:B------:R-:W-:Y:S02]  /*87130*/  PLOP3.LUT P5, PT, P5, PT, PT, 0x8, 0x80 ;  /* 0x000000000080781c */ /* 0x000fe40002fae170 */
[----:B------:R-:W-:-:S11]  /*87140*/  MOV R54, 0xffffffff ;  /* 0xffffffff00367802 */ /* 0x000fd60000000f00 */
[----:B------:R-:W-:Y:S05]  /*87150*/  WARPSYNC.COLLECTIVE R54, `(.L_x_1557) ;  /* 0x0000000036087348 */ /* 0x000fea0003c00000 */
[----:B------:R-:W-:Y:S01]  /*87160*/  VOTE.ANY P5, P5 ;  /* 0x0000000000ff7806 */ /* 0x000fe200028a0100 */
[----:B------:R-:W-:-:S12]  /*87170*/  ENDCOLLECTIVE ;  /* 0x000000000000791b */ /* 0x000fd80003800000 */
.L_x_1557:
[----:B------:R-:W-:Y:S05]  /*87180*/  BSYNC B0 ;  /* 0x0000000000007941 */ /* 0x000fea0003800000 */
.L_x_1556:
[----:B------:R-:W-:Y:S05]  /*87190*/  BRA `(.L_x_1558) ;  /* 0xfffffb7400b87947 */ /* 0x000fea000383ffff */
.L_x_705:
[----:B------:R-:W-:Y:S01]  /*871a0*/  BSSY B0, `(.L_x_1559) ;  /* 0x0000006000007945 */ /* 0x000fe20003800000 */
[----:B------:R-:W-:Y:S01]  /*871b0*/  PLOP3.LUT P5, PT, P5, PT, PT, 0x8, 0x80 ;  /* 0x000000000080781c */ /* 0x000fe20002fae170 */
[----:B------:R-:W-:-:S12]  /*871c0*/  IMAD.MOV.U32 R54, RZ, RZ, -0x1 ;  /* 0xffffffffff367424 */ /* 0x000fd800078e00ff */
[----:B------:R-:W-:Y:S05]  /*871d0*/  WARPSYNC.COLLECTIVE R54, `(.L_x_1560) ;  /* 0x0000000036087348 */ /* 0x000fea0003c00000 */
[----:B------:R-:W-:Y:S01]  /*871e0*/  VOTE.ANY P5, P5 ;  /* 0x0000000000ff7806 */ /* 0x000fe200028a0100 */
[----:B------:R-:W-:-:S12]  /*871f0*/  ENDCOLLECTIVE ;  /* 0x000000000000791b */ /* 0x000fd80003800000 */
.L_x_1560:
[----:B------:R-:W-:Y:S05]  /*87200*/  BSYNC B0 ;  /* 0x0000000000007941 */ /* 0x000fea0003800000 */
.L_x_1559:
[----:B------:R-:W-:Y:S05]  /*87210*/  BRA `(.L_x_1561) ;  /* 0xfffffb7400c87947 */ /* 0x000fea000383ffff */
.L_x_707:
[----:B------:R-:W-:Y:S01]  /*87220*/  BSSY B0, `(.L_x_1562) ;  /* 0x0000006000007945 */ /* 0x000fe20003800000 */
[----:B------:R-:W-:Y:S02]  /*87230*/  PLOP3.LUT P4, PT, P4, PT, PT, 0x8, 0x80 ;  /* 0x000000000080781c */ /* 0x000fe4000278e170 */
[----:B------:R-:W-:-:S11]  /*87240*/  MOV R54, 0xffffffff ;  /* 0xffffffff00367802 */ /* 0x000fd60000000f00 */
[----:B------:R-:W-:Y:S05]  /*87250*/  WARPSYNC.COLLECTIVE R54, `(.L_x_1563) ;  /* 0x0000000036087348 */ /* 0x000fea0003c00000 */
[----:B------:R-:W-:Y:S01]  /*87260*/  VOTE.ANY R54, PT, P4 ;  /* 0x0000000000367806 */ /* 0x000fe200020e0100 */
[----:B------:R-:W-:Y:S06]  /*87270*/  ENDCOLLECTIVE ;  /* 0x000000000000791b */ /* 0x000fec0003800000 */
.L_x_1563:
[----:B------:R-:W-:Y:S05]  /*87280*/  BSYNC B0 ;  /* 0x0000000000007941 */ /* 0x000fea0003800000 */
.L_x_1562:
[----:B------:R-:W0:Y:S01]  /*87290*/  S2R R33, SR_GEMASK ;  /* 0x0000000000217919 */ /* 0x000e220000003c00 */
[----:B------:R-:W-:Y:S02]  /*872a0*/  IMAD.MOV.U32 R10, RZ, RZ, R54 ;  /* 0x000000ffff0a7224 */ /* 0x000fe400078e0036 */
[----:B------:R-:W-:Y:S02]  /*872b0*/  HFMA2 R56, -RZ, RZ, 0, 5.9604644775390625e-08 ;  /* 0x00000001ff387431 */ /* 0x000fe400000001ff */
[----:B------:R-:W-:Y:S01]  /*872c0*/  IMAD.MOV.U32 R47, RZ, RZ, R21 ;  /* 0x000000ffff2f7224 */ /* 0x000fe200078e0015 */
[----:B------:R-:W1:Y:S01]  /*872d0*/  S2R R28, SR_LANEID ;  /* 0x00000000001c7919 */ /* 0x000e620000000000 */
[----:B------:R-:W-:Y:S01]  /*872e0*/  MOV R54, 0xffffffff ;  /* 0xffffffff00367802 */ /* 0x000fe20000000f00 */
[----:B------:R-:W2:Y:S01]  /*872f0*/  LDC.64 R36, c[0x0][0x3a0] ;  /* 0x0000e800ff247b82 */ /* 0x000ea20000000a00 */
[----:B0-----:R-:W-:-:S04]  /*87300*/  LOP3.LUT R10, R10, 0x80000000, R33, 0xec, !PT ;  /* 0x800000000a0a7812 */ /* 0x001fc800078eec21 */
[----:B------:R-:W-:Y:S01]  /*87310*/  IADD3 R19, PT, PT, R10, -0x1, RZ ;  /* 0xffffffff0a137810 */ /* 0x000fe20007ffe0ff */
[C---:B-1----:R-:W-:Y:S01]  /*87320*/  VIADD R29, R28.reuse, 0x4 ;  /* 0x000000041c1d7836 */ /* 0x042fe20000000000 */
[----:B------:R-:W-:Y:S02]  /*87330*/  IADD3 R25, PT, PT, R28, 0x2, RZ ;  /* 0x000000021c197810 */ /* 0x000fe40007ffe0ff */
[----:B------:R-:W-:-:S06]  /*87340*/  LOP3.LUT R10, R10, R19, RZ, 0xc, !PT ;  /* 0x000000130a0a7212 */ /* 0x000fcc00078e0cff */
[----:B------:R-:W0:Y:S02]  /*87350*/  POPC R10, R10 ;  /* 0x0000000a000a7309 */ /* 0x000e240000000000 */
[----:B0-2---:R-:W-:-:S07]  /*87360*/  IMAD.MOV.U32 R71, RZ, RZ, R10 ;  /* 0x000000ffff477224 */ /* 0x005fce00078e000a */
[----:B------:R-:W-:Y:S05]  /*87370*/  WARPSYNC.COLLECTIVE R54, `(.L_x_1564) ;  /* 0x0000000036087348 */ /* 0x000fea0003c00000 */
[----:B------:R0:W1:Y:S02]  /*87380*/  SHFL.DOWN P4, R40, R47, R56, R71 ;  /* 0x080000382f287389 */ /* 0x0000640000080047 */
[----:B01----:R-:W-:Y:S05]  /*87390*/  ENDCOLLECTIVE ;  /* 0x000000000000791b */ /* 0x003fea0003800000 */
.L_x_1564:
[----:B------:R-:W-:Y:S02]  /*873a0*/  HFMA2 R56, -RZ, RZ, 0, 1.1920928955078125e-07 ;  /* 0x00000002ff387431 */ /* 0x000fe400000001ff */
[----:B------:R-:W-:Y:S01]  /*873b0*/  IMAD.MOV.U32 R18, RZ, RZ, R40 ;  /* 0x000000ffff127224 */ /* 0x000fe200078e0028 */
[----:B------:R-:W-:-:S04]  /*873c0*/  ISETP.GE.AND P4, PT, R28, R10, PT ;  /* 0x0000000a1c00720c */ /* 0x000fc80003f86270 */
[----:B------:R-:W-:-:S04]  /*873d0*/  SEL R18, R18, RZ, !P4 ;  /* 0x000000ff12127207 */ /* 0x000fc80006000000 */
[----:B------:R-:W-:Y:S02]  /*873e0*/  IADD3 R23, PT, PT, R18, R21, RZ ;  /* 0x0000001512177210 */ /* 0x000fe40007ffe0ff */
[----:B------:R-:W-:-:S03]  /*873f0*/  IADD3 R21, PT, PT, R28, 0x8, RZ ;  /* 0x000000081c157810 */ /* 0x000fc60007ffe0ff */
[----:B------:R-:W-:-:S07]  /*87400*/  IMAD.MOV.U32 R47, RZ, RZ, R23 ;  /* 0x000000ffff2f7224 */ /* 0x000fce00078e0017 */
[----:B------:R-:W-:Y:S05]  /*87410*/  WARPSYNC.COLLECTIVE R54, `(.L_x_1565) ;  /* 0x0000000036087348 */ /* 0x000fea0003c00000 */
[----:B------:R0:W1:Y:S02]  /*87420*/  SHFL.DOWN P4, R40, R47, R56, R71 ;  /* 0x080000382f287389 */ /* 0x0000640000080047 */
[----:B01----:R-:W-:Y:S05]  /*87430*/  ENDCOLLECTIVE ;  /* 0x000000000000791b */ /* 0x003fea0003800000 */
.L_x_1565:
[----:B------:R-:W-:Y:S02]  /*87440*/  IMAD.MOV.U32 R56, RZ, RZ, 0x4 ;  /* 0x00000004ff387424 */ /* 0x000fe400078e00ff */
[----:B------:R-:W-:Y:S01]  /*87450*/  IMAD.MOV.U32 R18, RZ, RZ, R40 ;  /* 0x000000ffff127224 */ /* 0x000fe200078e0028 */
[----:B------:R-:W-:-:S04]  /*87460*/  ISETP.GT.AND P4, PT, R25, R10, PT ;  /* 0x0000000a1900720c */ /* 0x000fc80003f84270 */
[----:B------:R-:W-:-:S05]  /*87470*/  SEL R18, R18, RZ, !P4 ;  /* 0x000000ff12127207 */ /* 0x000fca0006000000 */
[----:B------:R-:W-:-:S05]  /*87480*/  IMAD.IADD R27, R23, 0x1, R18 ;  /* 0x00000001171b7824 */ /* 0x000fca00078e0212 */
[----:B------:R-:W-:-:S07]  /*87490*/  MOV R47, R27 ;  /* 0x0000001b002f7202 */ /* 0x000fce0000000f00 */
[----:B------:R-:W-:Y:S05]  /*874a0*/  WARPSYNC.COLLECTIVE R54, `(.L_x_1566) ;  /* 0x0000000036087348 */ /* 0x000fea0003c00000 */
[----:B------:R0:W1:Y:S02]  /*874b0*/  SHFL.DOWN P4, R40, R47, R56, R71 ;  /* 0x080000382f287389 */ /* 0x0000640000080047 */
[----:B01----:R-:W-:Y:S05]  /*874c0*/  ENDCOLLECTIVE ;  /* 0x000000000000791b */ /* 0x003fea0003800000 */
.L_x_1566:
[----:B------:R-:W-:Y:S01]  /*874d0*/  HFMA2 R56, -RZ, RZ, 0, 4.76837158203125e-07 ;  /* 0x00000008ff387431 */ /* 0x000fe200000001ff */
[----:B------:R-:W-:Y:S02]  /*874e0*/  MOV R18, R40 ;  /* 0x0000002800127202 */ /* 0x000fe40000000f00 */
[----:B------:R-:W-:-:S04]  /*874f0*/  ISETP.GT.AND P4, PT, R29, R10, PT ;  /* 0x0000000a1d00720c */ /* 0x000fc80003f84270 */
[----:B------:R-:W-:-:S04]  /*87500*/  SEL R18, R18, RZ, !P4 ;  /* 0x000000ff12127207 */ /* 0x000fc80006000000 */
[----:B------:R-:W-:Y:S02]  /*87510*/  IADD3 R19, PT, PT, R27, R18, RZ ;  /* 0x000000121b137210 */ /* 0x000fe40007ffe0ff */
[----:B------:R-:W-:-:S03]  /*87520*/  IADD3 R27, PT, PT, R28, 0x10, RZ ;  /* 0x000000101c1b7810 */ /* 0x000fc60007ffe0ff */
[----:B------:R-:W-:-:S07]  /*87530*/  IMAD.MOV.U32 R47, RZ, RZ, R19 ;  /* 0x000000ffff2f7224 */ /* 0x000fce00078e0013 */
[----:B------:R-:W-:Y:S05]  /*87540*/  WARPSYNC.COLLECTIVE R54, `(.L_x_1567) ;  /* 0x0000000036087348 */ /* 0x000fea0003c00000 */
[----:B------:R0:W1:Y:S02]  /*87550*/  SHFL.DOWN P4, R40, R47, R56, R71 ;  /* 0x080000382f287389 */ /* 0x0000640000080047 */
[----:B01----:R-:W-:Y:S05]  /*87560*/  ENDCOLLECTIVE ;  /* 0x000000000000791b */ /* 0x003fea0003800000 */
.L_x_1567:
[----:B------:R-:W-:Y:S01]  /*87570*/  MOV R56, 0x10 ;  /* 0x0000001000387802 */ /* 0x000fe20000000f00 */
[----:B------:R-:W-:Y:S01]  /*87580*/  IMAD.MOV.U32 R18, RZ, RZ, R40 ;  /* 0x000000ffff127224 */ /* 0x000fe200078e0028 */
[----:B------:R-:W-:-:S04]  /*87590*/  ISETP.GT.AND P4, PT, R21, R10, PT ;  /* 0x0000000a1500720c */ /* 0x000fc80003f84270 */
[----:B------:R-:W-:Y:S02]  /*875a0*/  SEL R18, R18, RZ, !P4 ;  /* 0x000000ff12127207 */ /* 0x000fe40006000000 */
[----:B------:R-:W-:Y:S02]  /*875b0*/  IADD3 R24, P4, PT, R36, 0x100, RZ ;  /* 0x0000010024187810 */ /* 0x000fe40007f9e0ff */
[----:B------:R-:W-:-:S03]  /*875c0*/  IADD3 R23, PT, PT, R19, R18, RZ ;  /* 0x0000001213177210 */ /* 0x000fc60007ffe0ff */
[----:B------:R-:W-:Y:S02]  /*875d0*/  IMAD.X R37, RZ, RZ, R37, P4 ;  /* 0x000000ffff257224 */ /* 0x000fe400020e0625 */
[----:B------:R-:W-:-:S07]  /*875e0*/  IMAD.MOV.U32 R47, RZ, RZ, R23 ;  /* 0x000000ffff2f7224 */ /* 0x000fce00078e0017 */
[----:B------:R-:W-:Y:S05]  /*875f0*/  WARPSYNC.COLLECTIVE R54, `(.L_x_1568) ;  /* 0x0000000036087348 */ /* 0x000fea0003c00000 */
[----:B------:R0:W1:Y:S02]  /*87600*/  SHFL.DOWN P4, R40, R47, R56, R71 ;  /* 0x080000382f287389 */ /* 0x0000640000080047 */
[----:B01----:R-:W-:Y:S05]  /*87610*/  ENDCOLLECTIVE ;  /* 0x000000000000791b */ /* 0x003fea0003800000 */
.L_x_1568:
[----:B------:R-:W-:Y:S01]  /*87620*/  IMAD.MOV.U32 R18, RZ, RZ, R40 ;  /* 0x000000ffff127224 */ /* 0x000fe200078e0028 */
[----:B------:R-:W-:-:S04]  /*87630*/  ISETP.GT.AND P4, PT, R27, R10, PT ;  /* 0x0000000a1b00720c */ /* 0x000fc80003f84270 */
[----:B------:R-:W-:Y:S02]  /*87640*/  SEL R18, R18, RZ, !P4 ;  /* 0x000000ff12127207 */ /* 0x000fe40006000000 */
[----:B------:R-:W-:-:S03]  /*87650*/  ISETP.NE.AND P4, PT, R20, 0x65, PT ;  /* 0x000000651400780c */ /* 0x000fc60003f85270 */
[----:B------:R-:W-:-:S10]  /*87660*/  IMAD.IADD R20, R23, 0x1, R18 ;  /* 0x0000000117147824 */ /* 0x000fd400078e0212 */
[----:B------:R-:W-:Y:S05]  /*87670*/  WARPSYNC.COLLECTIVE R54, `(.L_x_1569) ;  /* 0x0000000036087348 */ /* 0x000fea0003c00000 */
[----:B------:R-:W-:Y:S01]  /*87680*/  VOTE.ALL P4, P4 ;  /* 0x0000000000ff7806 */ /* 0x000fe20002080000 */
[----:B------:R-:W-:-:S12]  /*87690*/  ENDCOLLECTIVE ;  /* 0x000000000000791b */ /* 0x000fd80003800000 */
.L_x_1569:
[----:B------:R-:W-:Y:S05]  /*876a0*/  BRA `(.L_x_1570) ;  /* 0xfffffb7400447947 */ /* 0x000fea000383ffff */
.L_x_709:
[----:B------:R-:W-:Y:S01]  /*876b0*/  BSSY B0, `(.L_x_1571) ;  /* 0x0000006000007945 */ /* 0x000fe20003800000 */
[----:B------:R-:W-:Y:S02]  /*876c0*/  PLOP3.LUT P5, PT, P5, PT, PT, 0x8, 0x80 ;  /* 0x000000000080781c */ /* 0x000fe40002fae170 */
[----:B------:R-:W-:-:S11]  /*876d0*/  MOV R54, 0xffffffff ;  /* 0xffffffff00367802 */ /* 0x000fd60000000f00 */
[----:B------:R-:W-:Y:S05]  /*876e0*/  WARPSYNC.COLLECTIVE R54, `(.L_x_1572) ;  /* 0x0000000036087348 */ /* 0x000fea0003c00000 */
[----:B------:R-:W-:Y:S01]  /*876f0*/  VOTE.ANY P5, P5 ;  /* 0x0000000000ff7806 */ /* 0x000fe200028a0100 */
[----:B------:R-:W-:-:S12]  /*87700*/  ENDCOLLECTIVE ;  /* 0x000000000000791b */ /* 0x000fd80003800000 */
.L_x_1572:
[----:B------:R-:W-:Y:S05]  /*87710*/  BSYNC B0 ;  /* 0x0000000000007941 */ /* 0x000fea0003800000 */
.L_x_1571:
[----:B------:R-:W-:Y:S05]  /*87720*/  BRA `(.L_x_1573) ;  /* 0xfffffb74004c7947 */ /* 0x000fea000383ffff */
.L_x_713:
[----:B------:R-:W-:Y:S01]  /*87730*/  BSSY B0, `(.L_x_1574) ;  /* 0x0000006000007945 */ /* 0x000fe20003800000 */
[----:B------:R-:W-:Y:S01]  /*87740*/  PLOP3.LUT P5, PT, P5, PT, PT, 0x8, 0x80 ;  /* 0x000000000080781c */ /* 0x000fe20002fae170 */
[----:B------:R-:W-:-:S12]  /*87750*/  IMAD.MOV.U32 R54, RZ, RZ, -0x1 ;  /* 0xffffffffff367424 */ /* 0x000fd800078e00ff */
[----:B------:R-:W-:Y:S05]  /*87760*/  WARPSYNC.COLLECTIVE R54, `(.L_x_1575) ;  /* 0x0000000036087348 */ /* 0x000fea0003c00000 */
[----:B------:R-:W-:Y:S01]  /*87770*/  VOTE.ANY P5, P5 ;  /* 0x0000000000ff7806 */ /* 0x000fe200028a0100 */
[----:B------:R-:W-:-:S12]  /*87780*/  ENDCOLLECTIVE ;  /* 0x000000000000791b */ /* 0x000fd80003800000 */
.L_x_1575:
[----:B------:R-:W-:Y:S05]  /*87790*/  BSYNC B0 ;  /* 0x0000000000007941 */ /* 0x000fea0003800000 */
.L_x_1574:
[----:B------:R-:W-:Y:S05]  /*877a0*/  BRA `(.L_x_1576) ;  /* 0xfffffb7400607947 */ /* 0x000fea000383ffff */
.L_x_715:
[----:B------:R-:W-:Y:S01]  /*877b0*/  BSSY B0, `(.L_x_1577) ;  /* 0x0000006000007945 */ /* 0x000fe20003800000 */
[----:B------:R-:W-:Y:S02]  /*877c0*/  PLOP3.LUT P4, PT, P4, PT, PT, 0x8, 0x80 ;  /* 0x000000000080781c */ /* 0x000fe4000278e170 */
[----:B------:R-:W-:-:S11]  /*877d0*/  MOV R54, 0xffffffff ;  /* 0xffffffff00367802 */ /* 0x000fd60000000f00 */
[----:B------:R-:W-:Y:S05]  /*877e0*/  WARPSYNC.COLLECTIVE R54, `(.L_x_1578) ;  /* 0x0000000036087348 */ /* 0x000fea0003c00000 */
[----:B------:R-:W-:Y:S01]  /*877f0*/  VOTE.ANY R54, PT, P4 ;  /* 0x0000000000367806 */ /* 0x000fe200020e0100 */
[----:B------:R-:W-:Y:S06]  /*87800*/  ENDCOLLECTIVE ;  /* 0x000000000000791b */ /* 0x000fec0003800000 */
.L_x_1578:
[----:B------:R-:W-:Y:S05]  /*87810*/  BSYNC B0 ;  /* 0x0000000000007941 */ /* 0x000fea0003800000 */
.L_x_1577:
[----:B------:R-:W-:Y:S02]  /*87820*/  IMAD.MOV.U32 R10, RZ, RZ, R54 ;  /* 0x000000ffff0a7224 */ /* 0x000fe400078e0036 */
[----:B------:R-:W-:Y:S01]  /*87830*/  HFMA2 R56, -RZ, RZ, 0, 5.9604644775390625e-08 ;  /* 0x00000001ff387431 */ /* 0x000fe200000001ff */
[----:B------:R-:W0:Y:S01]  /*87840*/  S2R R23, SR_LANEID ;  /* 0x0000000000177919 */ /* 0x000e220000000000 */
[----:B------:R-:W-:Y:S01]  /*87850*/  IMAD.MOV.U32 R47, RZ, RZ, R35 ;  /* 0x000000ffff2f7224 */ /* 0x000fe200078e0023 */
[----:B------:R-:W-:Y:S02]  /*87860*/  MOV R54, 0xffffffff ;  /* 0xffffffff00367802 */ /* 0x000fe40000000f00 */
[----:B------:R-:W-:Y:S02]  /*87870*/  LOP3.LUT R10, R10, 0x80000000, R33, 0xec, !PT ;  /* 0x800000000a0a7812 */ /* 0x000fe400078eec21 */
[----:B------:R-:W-:Y:S02]  /*87880*/  IADD3 R17, PT, PT, R17, -0x20, RZ ;  /* 0xffffffe011117810 */ /* 0x000fe40007ffe0ff */
[----:B------:R-:W-:-:S04]  /*87890*/  IADD3 R19, PT, PT, R10, -0x1, RZ ;  /* 0xffffffff0a137810 */ /* 0x000fc80007ffe0ff */
[----:B------:R-:W-:-:S06]  /*878a0*/  LOP3.LUT R10, R10, R19, RZ, 0xc, !PT ;  /* 0x000000130a0a7212 */ /* 0x000fcc00078e0cff */
[----:B------:R-:W1:Y:S02]  /*878b0*/  POPC R10, R10 ;  /* 0x0000000a000a7309 */ /* 0x000e640000000000 */
[----:B01----:R-:W-:-:S07]  /*878c0*/  IMAD.MOV.U32 R71, RZ, RZ, R10 ;  /* 0x000000ffff477224 */ /* 0x003fce00078e000a */
[----:B------:R-:W-:Y:S05]  /*878d0*/  WARPSYNC.COLLECTIVE R54, `(.L_x_1579) ;  /* 0x0000000036087348 */ /* 0x000fea0003c00000 */
[----:B------:R0:W1:Y:S02]  /*878e0*/  SHFL.DOWN P4, R40, R47, R56, R71 ;  /* 0x080000382f287389 */ /* 0x0000640000080047 */
[----:B01----:R-:W-:Y:S05]  /*878f0*/  ENDCOLLECTIVE ;  /* 0x000000000000791b */ /* 0x003fea0003800000 */
.L_x_1579:
[----:B------:R-:W-:Y:S02]  /*87900*/  HFMA2 R56, -RZ, RZ, 0, 1.1920928955078125e-07 ;  /* 0x00000002ff387431 */ /* 0x000fe400000001ff */
[----:B------:R-:W-:Y:S01]  /*87910*/  IMAD.MOV.U32 R18, RZ, RZ, R40 ;  /* 0x000000ffff127224 */ /* 0x000fe200078e0028 */
[----:B------:R-:W-:-:S04]  /*87920*/  ISETP.GE.AND P4, PT, R23, R10, PT ;  /* 0x0000000a1700720c */ /* 0x000fc80003f86270 */
[----:B------:R-:W-:-:S04]  /*87930*/  SEL R18, R18, RZ, !P4 ;  /* 0x000000ff12127207 */ /* 0x000fc80006000000 */
[----:B------:R-:W-:-:S05]  /*87940*/  IADD3 R23, PT, PT, R18, R35, RZ ;  /* 0x0000002312177210 */ /* 0x000fca0007ffe0ff */
[----:B------:R-:W-:-:S07]  /*87950*/  IMAD.MOV.U32 R47, RZ, RZ, R23 ;  /* 0x000000ffff2f7224 */ /* 0x000fce00078e0017 */
[----:B------:R-:W-:Y:S05]  /*87960*/  WARPSYNC.COLLECTIVE R54, `(.L_x_1580) ;  /* 0x0000000036087348 */ /* 0x000fea0003c00000 */
[----:B------:R0:W1:Y:S02]  /*87970*/  SHFL.DOWN P4, R40, R47, R56, R71 ;  /* 0x080000382f287389 */ /* 0x0000640000080047 */
[----:B01----:R-:W-:Y:S05]  /*87980*/  ENDCOLLECTIVE ;  /* 0x000000000000791b */ /* 0x003fea0003800000 */
.L_x_1580:
[----:B------:R-:W-:Y:S01]  /*87990*/  MOV R56, 0x4 ;  /* 0x0000000400387802 */ /* 0x000fe20000000f00 */
[----:B------:R-:W-:Y:S01]  /*879a0*/  IMAD.MOV.U32 R18, RZ, RZ, R40 ;  /* 0x000000ffff127224 */ /* 0x000fe200078e0028 */
[----:B------:R-:W-:-:S04]  /*879b0*/  ISETP.GT.AND P4, PT, R25, R10, PT ;  /* 0x0000000a1900720c */ /* 0x000fc80003f84270 */
[----:B------:R-:W-:-:S04]  /*879c0*/  SEL R18, R18, RZ, !P4 ;  /* 0x000000ff12127207 */ /* 0x000fc80006000000 */
[----:B------:R-:W-:-:S05]  /*879d0*/  IADD3 R31, PT, PT, R23, R18, RZ ;  /* 0x00000012171f7210 */ /* 0x000fca0007ffe0ff */
[----:B------:R-:W-:-:S07]  /*879e0*/  IMAD.MOV.U32 R47, RZ, RZ, R31 ;  /* 0x000000ffff2f7224 */ /* 0x000fce00078e001f */
[----:B------:R-:W-:Y:S05]  /*879f0*/  WARPSYNC.COLLECTIVE R54, `(.L_x_1581) ;  /* 0x0000000036087348 */ /* 0x000fea0003c00000 */
[----:B------:R0:W1:Y:S02]  /*87a00*/  SHFL.DOWN P4, R40, R47, R56, R71 ;  /* 0x080000382f287389 */ /* 0x0000640000080047 */
[----:B01----:R-:W-:Y:S05]  /*87a10*/  ENDCOLLECTIVE ;  /* 0x000000000000791b */ /* 0x003fea0003800000 */
.L_x_1581:
[----:B------:R-:W-:Y:S02]  /*87a20*/  HFMA2 R56, -RZ, RZ, 0, 4.76837158203125e-07 ;  /* 0x00000008ff387431 */ /* 0x000fe400000001ff */
        /* <DEDUP_REMOVED lines=8> */
.L_x_1582:
        /* <DEDUP_REMOVED lines=9> */
.L_x_1583:
[----:B------:R-:W-:Y:S01]  /*87b40*/  IMAD.MOV.U32 R18, RZ, RZ, R40 ;  /* 0x000000ffff127224 */ /* 0x000fe200078e0028 */
[----:B------:R-:W-:-:S04]  /*87b50*/  ISETP.GT.AND P4, PT, R27, R10, PT ;  /* 0x0000000a1b00720c */ /* 0x000fc80003f84270 */
[----:B------:R-:W-:Y:S02]  /*87b60*/  SEL R18, R18, RZ, !P4 ;  /* 0x000000ff12127207 */ /* 0x000fe40006000000 */
[----:B------:R-:W-:Y:S02]  /*87b70*/  ISETP.NE.AND P4, PT, R34, 0x65, PT ;  /* 0x000000652200780c */ /* 0x000fe40003f85270 */
[----:B------:R-:W-:-:S11]  /*87b80*/  IADD3 R20, PT, PT, R23, R18, R20 ;  /* 0x0000001217147210 */ /* 0x000fd60007ffe014 */
[----:B------:R-:W-:Y:S05]  /*87b90*/  WARPSYNC.COLLECTIVE R54, `(.L_x_1584) ;  /* 0x0000000036087348 */ /* 0x000fea0003c00000 */
[----:B------:R-:W-:Y:S01]  /*87ba0*/  VOTE.ALL P4, P4 ;  /* 0x0000000000ff7806 */ /* 0x000fe20002080000 */
[----:B------:R-:W-:-:S12]  /*87bb0*/  ENDCOLLECTIVE ;  /* 0x000000000000791b */ /* 0x000fd80003800000 */
.L_x_1584:
[----:B------:R-:W-:Y:S05]  /*87bc0*/  BRA `(.L_x_1585) ;  /* 0xfffffb7000e47947 */ /* 0x000fea000383ffff */
.L_x_1501:
[----:B------:R-:W-:Y:S01]  /*87bd0*/  BSSY B1, `(.L_x_1586) ;  /* 0x0000006000017945 */ /* 0x000fe20003800000 */
[----:B------:R-:W-:Y:S01]  /*87be0*/  PLOP3.LUT P5, PT, P5, PT, PT, 0x8, 0x80 ;  /* 0x000000000080781c */ /* 0x000fe20002fae170 */
[----:B------:R-:W-:-:S12]  /*87bf0*/  IMAD.MOV.U32 R54, RZ, RZ, -0x1 ;  /* 0xffffffffff367424 */ /* 0x000fd800078e00ff */
[----:B---34-:R-:W-:Y:S05]  /*87c00*/  WARPSYNC.COLLECTIVE R54, `(.L_x_1587) ;  /* 0x0000000036087348 */ /* 0x018fea0003c00000 */
[----:B------:R-:W-:Y:S01]  /*87c10*/  VOTE.ANY P5, P5 ;  /* 0x0000000000ff7806 */ /* 0x000fe200028a0100 */
[----:B---34-:R-:W-:-:S12]  /*87c20*/  ENDCOLLECTIVE ;  /* 0x000000000000791b */ /* 0x018fd80003800000 */
.L_x_1587:
[----:B------:R-:W-:Y:S05]  /*87c30*/  BSYNC B1 ;  /* 0x0000000000017941 */ /* 0x000fea0003800000 */
.L_x_1586:
[----:B------:R-:W-:Y:S05]  /*87c40*/  BRA `(.L_x_1588) ;  /* 0xffffffd4008c7947 */ /* 0x000fea000383ffff */
.L_x_1505:
[----:B------:R-:W-:Y:S01]  /*87c50*/  BSSY B1, `(.L_x_1589) ;  /* 0x0000006000017945 */ /* 0x000fe20003800000 */
[----:B------:R-:W-:Y:S02]  /*87c60*/  PLOP3.LUT P5, PT, P5, PT, PT, 0x8, 0x80 ;  /* 0x000000000080781c */ /* 0x000fe40002fae170 */
[----:B------:R-:W-:-:S11]  /*87c70*/  MOV R54, 0xffffffff ;  /* 0xffffffff00367802 */ /* 0x000fd60000000f00 */
[----:B---34-:R-:W-:Y:S05]  /*87c80*/  WARPSYNC.COLLECTIVE R54, `(.L_x_1590) ;  /* 0x0000000036087348 */ /* 0x018fea0003c00000 */
[----:B------:R-:W-:Y:S01]  /*87c90*/  VOTE.ANY P5, P5 ;  /* 0x0000000000ff7806 */ /* 0x000fe200028a0100 */
[----:B---34-:R-:W-:-:S12]  /*87ca0*/  ENDCOLLECTIVE ;  /* 0x000000000000791b */ /* 0x018fd80003800000 */
.L_x_1590:
[----:B------:R-:W-:Y:S05]  /*87cb0*/  BSYNC B1 ;  /* 0x0000000000017941 */ /* 0x000fea0003800000 */
.L_x_1589:
[----:B------:R-:W-:Y:S05]  /*87cc0*/  BRA `(.L_x_1591) ;  /* 0xffffffd4009c7947 */ /* 0x000fea000383ffff */
.L_x_1507:
[----:B------:R-:W0:Y:S01]  /*87cd0*/  S2R R59, SR_GEMASK ;  /* 0x00000000003b7919 */ /* 0x000e220000003c00 */
[----:B------:R-:W-:Y:S01]  /*87ce0*/  BSSY B1, `(.L_x_1592) ;  /* 0x0000006000017945 */ /* 0x000fe20003800000 */
[----:B------:R-:W-:Y:S01]  /*87cf0*/  PLOP3.LUT P4, PT, P4, PT, PT, 0x8, 0x80 ;  /* 0x000000000080781c */ /* 0x000fe2000278e170 */
[----:B------:R-:W-:-:S12]  /*87d00*/  IMAD.MOV.U32 R54, RZ, RZ, -0x1 ;  /* 0xffffffffff367424 */ /* 0x000fd800078e00ff */
[----:B0--34-:R-:W-:Y:S05]  /*87d10*/  WARPSYNC.COLLECTIVE R54, `(.L_x_1593) ;  /* 0x0000000036087348 */ /* 0x019fea0003c00000 */
[----:B------:R-:W-:Y:S01]  /*87d20*/  VOTE.ANY R54, PT, P4 ;  /* 0x0000000000367806 */ /* 0x000fe200020e0100 */
[----:B0--34-:R-:W-:Y:S06]  /*87d30*/  ENDCOLLECTIVE ;  /* 0x000000000000791b */ /* 0x019fec0003800000 */
.L_x_1593:
[----:B------:R-:W-:Y:S05]  /*87d40*/  BSYNC B1 ;  /* 0x0000000000017941 */ /* 0x000fea0003800000 */
.L_x_1592:
[----:B------:R-:W-:Y:S01]  /*87d50*/  MOV R6, R54 ;  /* 0x0000003600067202 */ /* 0x000fe20000000f00 */
[----:B------:R-:W-:Y:S01]  /*87d60*/  IMAD.MOV.U32 R56, RZ, RZ, 0x1 ;  /* 0x00000001ff387424 */ /* 0x000fe200078e00ff */
[----:B------:R-:W-:Y:S01]  /*87d70*/  MOV R47, R43 ;  /* 0x0000002b002f7202 */ /* 0x000fe20000000f00 */
[----:B------:R-:W-:Y:S01]  /*87d80*/  IMAD.MOV.U32 R54, RZ, RZ, -0x1 ;  /* 0xffffffffff367424 */ /* 0x000fe200078e00ff */
[----:B------:R-:W-:Y:S01]  /*87d90*/  LOP3.LUT R6, R6, 0x80000000, R59, 0xec, !PT ;  /* 0x8000000006067812 */ /* 0x000fe200078eec3b */
[C---:B------:R-:W-:Y:S01]  /*87da0*/  VIADD R61, R165.reuse, 0x2 ;  /* 0x00000002a53d7836 */ /* 0x040fe20000000000 */
[C---:B------:R-:W-:Y:S02]  /*87db0*/  IADD3 R63, PT, PT, R165.reuse, 0x4, RZ ;  /* 0x00000004a53f7810 */ /* 0x040fe40007ffe0ff */
[C---:B------:R-:W-:Y:S01]  /*87dc0*/  IADD3 R65, PT, PT, R165.reuse, 0x8, RZ ;  /* 0x00000008a5417810 */ /* 0x040fe20007ffe0ff */
[----:B------:R-:W-:Y:S01]  /*87dd0*/  VIADD R41, R6, 0xffffffff ;  /* 0xffffffff06297836 */ /* 0x000fe20000000000 */
[----:B------:R-:W-:-:S04]  /*87de0*/  IADD3 R67, PT, PT, R165, 0x10, RZ ;  /* 0x00000010a5437810 */ /* 0x000fc80007ffe0ff */
[----:B------:R-:W-:-:S06]  /*87df0*/  LOP3.LUT R6, R6, R41, RZ, 0xc, !PT ;  /* 0x0000002906067212 */ /* 0x000fcc00078e0cff */
[----:B------:R-:W0:Y:S02]  /*87e00*/  POPC R6, R6 ;  /* 0x0000000600067309 */ /* 0x000e240000000000 */
[-C--:B0-----:R-:W-:Y:S02]  /*87e10*/  MOV R71, R6.reuse ;  /* 0x0000000600477202 */ /* 0x081fe40000000f00 */
[----:B------:R-:W-:-:S13]  /*87e20*/  ISETP.GE.AND P0, PT, R165, R6, PT ;  /* 0x00000006a500720c */ /* 0x000fda0003f06270 */
[----:B------:R-:W-:Y:S05]  /*87e30*/  WARPSYNC.COLLECTIVE R54, `(.L_x_1594) ;  /* 0x0000000036087348 */ /* 0x000fea0003c00000 */
[----:B------:R0:W1:Y:S02]  /*87e40*/  SHFL.DOWN P4, R40, R47, R56, R71 ;  /* 0x080000382f287389 */ /* 0x0000640000080047 */
[----:B01----:R-:W-:Y:S05]  /*87e50*/  ENDCOLLECTIVE ;  /* 0x000000000000791b */ /* 0x003fea0003800000 */
.L_x_1594:
[----:B------:R-:W-:Y:S01]  /*87e60*/  HFMA2 R56, -RZ, RZ, 0, 1.1920928955078125e-07 ;  /* 0x00000002ff387431 */ /* 0x000fe200000001ff */
[----:B------:R-:W-:Y:S02]  /*87e70*/  SEL R40, R40, RZ, !P0 ;  /* 0x000000ff28287207 */ /* 0x000fe40004000000 */
[----:B------:R-:W-:Y:S02]  /*87e80*/  ISETP.GT.AND P0, PT, R61, R6, PT ;  /* 0x000000063d00720c */ /* 0x000fe40003f04270 */
[----:B------:R-:W-:-:S05]  /*87e90*/  IADD3 R45, PT, PT, R40, R43, RZ ;  /* 0x0000002b282d7210 */ /* 0x000fca0007ffe0ff */
[----:B------:R-:W-:-:S07]  /*87ea0*/  IMAD.MOV.U32 R47, RZ, RZ, R45 ;  /* 0x000000ffff2f7224 */ /* 0x000fce00078e002d */
[----:B------:R-:W-:Y:S05]  /*87eb0*/  WARPSYNC.COLLECTIVE R54, `(.L_x_1595) ;  /* 0x0000000036087348 */ /* 0x000fea0003c00000 */
[----:B------:R0:W1:Y:S02]  /*87ec0*/  SHFL.DOWN P4, R40, R47, R56, R71 ;  /* 0x080000382f287389 */ /* 0x0000640000080047 */
[----:B01----:R-:W-:Y:S05]  /*87ed0*/  ENDCOLLECTIVE ;  /* 0x000000000000791b */ /* 0x003fea0003800000 */
.L_x_1595:
[----:B------:R-:W-:Y:S01]  /*87ee0*/  IMAD.MOV.U32 R56, RZ, RZ, 0x4 ;  /* 0x00000004ff387424 */ /* 0x000fe200078e00ff */
[----:B------:R-:W-:Y:S02]  /*87ef0*/  SEL R40, R40, RZ, !P0 ;  /* 0x000000ff28287207 */ /* 0x000fe40004000000 */
[----:B------:R-:W-:Y:S02]  /*87f00*/  ISETP.GT.AND P0, PT, R63, R6, PT ;  /* 0x000000063f00720c */ /* 0x000fe40003f04270 */
[----:B------:R-:W-:Y:S02]  /*87f10*/  IADD3 R47, PT, PT, R45, R40, RZ ;  /* 0x000000282d2f7210 */ /* 0x000fe40007ffe0ff */
[----:B------:R-:W0:Y:S09]  /*87f20*/  LDC.64 R44, c[0x0][0x3a0] ;  /* 0x0000e800ff2c7b82 */ /* 0x000e320000000a00 */
[----:B0-----:R-:W-:Y:S05]  /*87f30*/  WARPSYNC.COLLECTIVE R54, `(.L_x_1596) ;  /* 0x0000000036087348 */ /* 0x001fea0003c00000 */
[----:B------:R1:W2:Y:S02]  /*87f40*/  SHFL.DOWN P4, R40, R47, R56, R71 ;  /* 0x080000382f287389 */ /* 0x0002a40000080047 */
[----:B012---:R-:W-:Y:S05]  /*87f50*/  ENDCOLLECTIVE ;  /* 0x000000000000791b */ /* 0x007fea0003800000 */
.L_x_1596:
[----:B------:R-:W-:Y:S01]  /*87f60*/  IMAD.MOV.U32 R56, RZ, RZ, 0x8 ;  /* 0x00000008ff387424 */ /* 0x000fe200078e00ff */
[----:B------:R-:W-:Y:S02]  /*87f70*/  IADD3 R44, P1, PT, R44, 0x100, RZ ;  /* 0x000001002c2c7810 */ /* 0x000fe40007f3e0ff */
[----:B------:R-:W-:Y:S02]  /*87f80*/  SEL R40, R40, RZ, !P0 ;  /* 0x000000ff28287207 */ /* 0x000fe40004000000 */
[----:B------:R-:W-:Y:S01]  /*87f90*/  ISETP.GT.AND P0, PT, R65, R6, PT ;  /* 0x000000064100720c */ /* 0x000fe20003f04270 */
[----:B------:R-:W-:Y:S02]  /*87fa0*/  IMAD.X R69, RZ, RZ, R45, P1 ;  /* 0x000000ffff457224 */ /* 0x000fe400008e062d */
[----:B------:R-:W-:-:S05]  /*87fb0*/  IMAD.IADD R41, R47, 0x1, R40 ;  /* 0x000000012f297824 */ /* 0x000fca00078e0228 */
[----:B------:R-:W-:-:S07]  /*87fc0*/  MOV R47, R41 ;  /* 0x00000029002f7202 */ /* 0x000fce0000000f00 */
[----:B------:R-:W-:Y:S05]  /*87fd0*/  WARPSYNC.COLLECTIVE R54, `(.L_x_1597) ;  /* 0x0000000036087348 */ /* 0x000fea0003c00000 */
[----:B------:R0:W1:Y:S02]  /*87fe0*/  SHFL.DOWN P4, R40, R47, R56, R71 ;  /* 0x080000382f287389 */ /* 0x0000640000080047 */
[----:B01----:R-:W-:Y:S05]  /*87ff0*/  ENDCOLLECTIVE ;  /* 0x000000000000791b */ /* 0x003fea0003800000 */
.L_x_1597:
[----:B------:R-:W-:Y:S01]  /*88000*/  IMAD.MOV.U32 R56, RZ, RZ, 0x10 ;  /* 0x00000010ff387424 */ /* 0x000fe200078e00ff */
[----:B------:R-:W-:Y:S02]  /*88010*/  SEL R40, R40, RZ, !P0 ;  /* 0x000000ff28287207 */ /* 0x000fe40004000000 */
[----:B------:R-:W-:-:S03]  /*88020*/  ISETP.GT.AND P0, PT, R67, R6, PT ;  /* 0x000000064300720c */ /* 0x000fc60003f04270 */
[----:B------:R-:W-:-:S05]  /*88030*/  IMAD.IADD R43, R41, 0x1, R40 ;  /* 0x00000001292b7824 */ /* 0x000fca00078e0228 */
[----:B------:R-:W-:-:S07]  /*88040*/  MOV R47, R43 ;  /* 0x0000002b002f7202 */ /* 0x000fce0000000f00 */
[----:B------:R-:W-:Y:S05]  /*88050*/  WARPSYNC.COLLECTIVE R54, `(.L_x_1598) ;  /* 0x0000000036087348 */ /* 0x000fea0003c00000 */
[----:B------:R0:W1:Y:S02]  /*88060*/  SHFL.DOWN P4, R40, R47, R56, R71 ;  /* 0x080000382f287389 */ /* 0x0000640000080047 */
[----:B01----:R-:W-:Y:S05]  /*88070*/  ENDCOLLECTIVE ;  /* 0x000000000000791b */ /* 0x003fea0003800000 */
.L_x_1598:
[----:B------:R-:W-:Y:S02]  /*88080*/  ISETP.NE.AND P4, PT, R42, 0x65, PT ;  /* 0x000000652a00780c */ /* 0x000fe40003f85270 */
[----:B------:R-:W-:-:S04]  /*88090*/  SEL R40, R40, RZ, !P0 ;  /* 0x000000ff28287207 */ /* 0x000fc80004000000 */
[----:B------:R-:W-:-:S07]  /*880a0*/  IADD3 R42, PT, PT, R43, R40, RZ ;  /* 0x000000282b2a7210 */ /* 0x000fce0007ffe0ff */
[----:B------:R-:W-:Y:S05]  /*880b0*/  WARPSYNC.COLLECTIVE R54, `(.L_x_1599) ;  /* 0x0000000036087348 */ /* 0x000fea0003c00000 */
[----:B------:R-:W-:Y:S01]  /*880c0*/  VOTE.ALL P4, P4 ;  /* 0x0000000000ff7806 */ /* 0x000fe20002080000 */
[----:B------:R-:W-:-:S12]  /*880d0*/  ENDCOLLECTIVE ;  /* 0x000000000000791b */ /* 0x000fd80003800000 */
.L_x_1599:
[----:B------:R-:W-:Y:S05]  /*880e0*/  BRA `(.L_x_1600) ;  /* 0xffffffd400307947 */ /* 0x000fea000383ffff */
.L_x_1509:
[----:B------:R-:W-:Y:S01]  /*880f0*/  BSSY B1, `(.L_x_1601) ;  /* 0x0000006000017945 */ /* 0x000fe20003800000 */
[----:B------:R-:W-:Y:S01]  /*88100*/  PLOP3.LUT P5, PT, P5, PT, PT, 0x8, 0x80 ;  /* 0x000000000080781c */ /* 0x000fe20002fae170 */
[----:B------:R-:W-:-:S12]  /*88110*/  IMAD.MOV.U32 R54, RZ, RZ, -0x1 ;  /* 0xffffffffff367424 */ /* 0x000fd800078e00ff */
[----:B---34-:R-:W-:Y:S05]  /*88120*/  WARPSYNC.COLLECTIVE R54, `(.L_x_1602) ;  /* 0x0000000036087348 */ /* 0x018fea0003c00000 */
[----:B------:R-:W-:Y:S01]  /*88130*/  VOTE.ANY P5, P5 ;  /* 0x0000000000ff7806 */ /* 0x000fe200028a0100 */
[----:B---34-:R-:W-:-:S12]  /*88140*/  ENDCOLLECTIVE ;  /* 0x000000000000791b */ /* 0x018fd80003800000 */
.L_x_1602:
[----:B------:R-:W-:Y:S05]  /*88150*/  BSYNC B1 ;  /* 0x0000000000017941 */ /* 0x000fea0003800000 */
.L_x_1601:
[----:B------:R-:W-:Y:S05]  /*88160*/  BRA `(.L_x_1603) ;  /* 0xffffffd400387947 */ /* 0x000fea000383ffff */
.L_x_1513:
[----:B------:R-:W-:Y:S01]  /*88170*/  BSSY B1, `(.L_x_1604) ;  /* 0x0000006000017945 */ /* 0x000fe20003800000 */
[----:B------:R-:W-:Y:S02]  /*88180*/  PLOP3.LUT P5, PT, P5, PT, PT, 0x8, 0x80 ;  /* 0x000000000080781c */ /* 0x000fe40002fae170 */
[----:B------:R-:W-:-:S11]  /*88190*/  MOV R54, 0xffffffff ;  /* 0xffffffff00367802 */ /* 0x000fd60000000f00 */
[----:B---34-:R-:W-:Y:S05]  /*881a0*/  WARPSYNC.COLLECTIVE R54, `(.L_x_1605) ;  /* 0x0000000036087348 */ /* 0x018fea0003c00000 */
[----:B------:R-:W-:Y:S01]  /*881b0*/  VOTE.ANY P5, P5 ;  /* 0x0000000000ff7806 */ /* 0x000fe200028a0100 */
[----:B---34-:R-:W-:-:S12]  /*881c0*/  ENDCOLLECTIVE ;  /* 0x000000000000791b */ /* 0x018fd80003800000 */
.L_x_1605:
[----:B------:R-:W-:Y:S05]  /*881d0*/  BSYNC B1 ;  /* 0x0000000000017941 */ /* 0x000fea0003800000 */
.L_x_1604:
[----:B------:R-:W-:Y:S05]  /*881e0*/  BRA `(.L_x_1606) ;  /* 0xffffffd4004c7947 */ /* 0x000fea000383ffff */
.L_x_1515:
[----:B------:R-:W-:Y:S01]  /*881f0*/  BSSY B1, `(.L_x_1607) ;  /* 0x0000006000017945 */ /* 0x000fe20003800000 */
[----:B------:R-:W-:Y:S01]  /*88200*/  PLOP3.LUT P4, PT, P4, PT, PT, 0x8, 0x80 ;  /* 0x000000000080781c */ /* 0x000fe2000278e170 */
[----:B------:R-:W-:-:S12]  /*88210*/  IMAD.MOV.U32 R54, RZ, RZ, -0x1 ;  /* 0xffffffffff367424 */ /* 0x000fd800078e00ff */
[----:B---34-:R-:W-:Y:S05]  /*88220*/  WARPSYNC.COLLECTIVE R54, `(.L_x_1608) ;  /* 0x0000000036087348 */ /* 0x018fea0003c00000 */
[----:B------:R-:W-:Y:S01]  /*88230*/  VOTE.ANY R54, PT, P4 ;  /* 0x0000000000367806 */ /* 0x000fe200020e0100 */
[----:B---34-:R-:W-:Y:S06]  /*88240*/  ENDCOLLECTIVE ;  /* 0x000000000000791b */ /* 0x018fec0003800000 */
.L_x_1608:
[----:B------:R-:W-:Y:S05]  /*88250*/  BSYNC B1 ;  /* 0x0000000000017941 */ /* 0x000fea0003800000 */
.L_x_1607:
[----:B------:R-:W-:Y:S01]  /*88260*/  MOV R6, R54 ;  /* 0x0000003600067202 */ /* 0x000fe20000000f00 */
[----:B------:R-:W-:Y:S01]  /*88270*/  HFMA2 R56, -RZ, RZ, 0, 5.9604644775390625e-08 ;  /* 0x00000001ff387431 */ /* 0x000fe200000001ff */
[----:B------:R-:W-:Y:S01]  /*88280*/  MOV R54, 0xffffffff ;  /* 0xffffffff00367802 */ /* 0x000fe20000000f00 */
[----:B------:R-:W-:Y:S01]  /*88290*/  VIADD R3, R3, 0xffffffe0 ;  /* 0xffffffe003037836 */ /* 0x000fe20000000000 */
[----:B------:R-:W-:-:S05]  /*882a0*/  LOP3.LUT R6, R6, 0x80000000, R59, 0xec, !PT ;  /* 0x8000000006067812 */ /* 0x000fca00078eec3b */
[----:B------:R-:W-:-:S05]  /*882b0*/  VIADD R41, R6, 0xffffffff ;  /* 0xffffffff06297836 */ /* 0x000fca0000000000 */
[----:B------:R-:W-:-:S06]  /*882c0*/  LOP3.LUT R6, R6, R41, RZ, 0xc, !PT ;  /* 0x0000002906067212 */ /* 0x000fcc00078e0cff */
[----:B------:R-:W0:Y:S02]  /*882d0*/  POPC R6, R6 ;  /* 0x0000000600067309 */ /* 0x000e240000000000 */
[----:B0-----:R-:W-:Y:S01]  /*882e0*/  IMAD.MOV.U32 R71, RZ, RZ, R6 ;  /* 0x000000ffff477224 */ /* 0x001fe200078e0006 */
[----:B------:R-:W-:-:S13]  /*882f0*/  ISETP.GE.AND P0, PT, R165, R6, PT ;  /* 0x00000006a500720c */ /* 0x000fda0003f06270 */
[----:B------:R-:W-:Y:S05]  /*88300*/  WARPSYNC.COLLECTIVE R54, `(.L_x_1609) ;  /* 0x0000000036087348 */ /* 0x000fea0003c00000 */
[----:B------:R0:W1:Y:S02]  /*88310*/  SHFL.DOWN P4, R40, R47, R56, R71 ;  /* 0x080000382f287389 */ /* 0x0000640000080047 */
[----:B01----:R-:W-:Y:S05]  /*88320*/  ENDCOLLECTIVE ;  /* 0x000000000000791b */ /* 0x003fea0003800000 */
.L_x_1609:
        /* <DEDUP_REMOVED lines=8> */
.L_x_1610:
[----:B------:R-:W-:Y:S01]  /*883b0*/  HFMA2 R56, -RZ, RZ, 0, 2.384185791015625e-07 ;  /* 0x00000004ff387431 */ /* 0x000fe200000001ff */
[----:B------:R-:W-:Y:S02]  /*883c0*/  SEL R40, R40, RZ, !P0 ;  /* 0x000000ff28287207 */ /* 0x000fe40004000000 */
[----:B------:R-:W-:Y:S02]  /*883d0*/  ISETP.GT.AND P0, PT, R63, R6, PT ;  /* 0x000000063f00720c */ /* 0x000fe40003f04270 */
[----:B------:R-:W-:-:S05]  /*883e0*/  IADD3 R45, PT, PT, R43, R40, RZ ;  /* 0x000000282b2d7210 */ /* 0x000fca0007ffe0ff */
[----:B------:R-:W-:-:S07]  /*883f0*/  IMAD.MOV.U32 R47, RZ, RZ, R45 ;  /* 0x000000ffff2f7224 */ /* 0x000fce00078e002d */
[----:B------:R-:W-:Y:S05]  /*88400*/  WARPSYNC.COLLECTIVE R54, `(.L_x_1611) ;  /* 0x0000000036087348 */ /* 0x000fea0003c00000 */
[----:B------:R0:W1:Y:S02]  /*88410*/  SHFL.DOWN P4, R40, R47, R56, R71 ;  /* 0x080000382f287389 */ /* 0x0000640000080047 */
[----:B01----:R-:W-:Y:S05]  /*88420*/  ENDCOLLECTIVE ;  /* 0x000000000000791b */ /* 0x003fea0003800000 */
.L_x_1611:
        /* <DEDUP_REMOVED lines=8> */
.L_x_1612:
[----:B------:R-:W-:Y:S01]  /*884b0*/  HFMA2 R56, -RZ, RZ, 0, 9.5367431640625e-07 ;  /* 0x00000010ff387431 */ /* 0x000fe200000001ff */
[----:B------:R-:W-:Y:S02]  /*884c0*/  SEL R40, R40, RZ, !P0 ;  /* 0x000000ff28287207 */ /* 0x000fe40004000000 */
[----:B------:R-:W-:Y:S02]  /*884d0*/  ISETP.GT.AND P0, PT, R67, R6, PT ;  /* 0x000000064300720c */ /* 0x000fe40003f04270 */
[----:B------:R-:W-:-:S05]  /*884e0*/  IADD3 R43, PT, PT, R41, R40, RZ ;  /* 0x00000028292b7210 */ /* 0x000fca0007ffe0ff */
[----:B------:R-:W-:-:S07]  /*884f0*/  IMAD.MOV.U32 R47, RZ, RZ, R43 ;  /* 0x000000ffff2f7224 */ /* 0x000fce00078e002b */
[----:B------:R-:W-:Y:S05]  /*88500*/  WARPSYNC.COLLECTIVE R54, `(.L_x_1613) ;  /* 0x0000000036087348 */ /* 0x000fea0003c00000 */
[----:B------:R0:W1:Y:S02]  /*88510*/  SHFL.DOWN P4, R40, R47, R56, R71 ;  /* 0x080000382f287389 */ /* 0x0000640000080047 */
[----:B01----:R-:W-:Y:S05]  /*88520*/  ENDCOLLECTIVE ;  /* 0x000000000000791b */ /* 0x003fea0003800000 */
.L_x_1613:
[----:B------:R-:W-:Y:S02]  /*88530*/  ISETP.NE.AND P4, PT, R46, 0x65, PT ;  /* 0x000000652e00780c */ /* 0x000fe40003f85270 */
[----:B------:R-:W-:-:S04]  /*88540*/  SEL R40, R40, RZ, !P0 ;  /* 0x000000ff28287207 */ /* 0x000fc80004000000 */
[----:B------:R-:W-:-:S07]  /*88550*/  IADD3 R42, PT, PT, R43, R40, R42 ;  /* 0x000000282b2a7210 */ /* 0x000fce0007ffe02a */
[----:B------:R-:W-:Y:S05]  /*88560*/  WARPSYNC.COLLECTIVE R54, `(.L_x_1614) ;  /* 0x0000000036087348 */ /* 0x000fea0003c00000 */
[----:B------:R-:W-:Y:S01]  /*88570*/  VOTE.ALL P4, P4 ;  /* 0x0000000000ff7806 */ /* 0x000fe20002080000 */
[----:B------:R-:W-:-:S12]  /*88580*/  ENDCOLLECTIVE ;  /* 0x000000000000791b */ /* 0x000fd80003800000 */
.L_x_1614:
[----:B------:R-:W-:Y:S05]  /*88590*/  BRA `(.L_x_1615) ;  /* 0xffffffd000e87947 */ /* 0x000fea000383ffff */
        .weak           $__internal_0_$__cuda_sm20_div_s64
        .type           $__internal_0_$__cuda_sm20_div_s64,@function
        .size           $__internal_0_$__cuda_sm20_div_s64,($__internal_1_$__cuda_sm20_rem_s64 - $__internal_0_$__cuda_sm20_div_s64)
$__internal_0_$__cuda_sm20_div_s64:
[----:B------:R-:W-:-:S04]  /*885a0*/  IADD3 R156, P0, PT, RZ, -R4, RZ ;  /* 0x80000004ff9c7210 */ /* 0x000fc80007f1e0ff */
[----:B------:R-:W-:Y:S02]  /*885b0*/  IADD3.X R7, PT, PT, RZ, ~R3, RZ, P0, !PT ;  /* 0x80000003ff077210 */ /* 0x000fe400007fe4ff */
[----:B------:R-:W-:-:S04]  /*885c0*/  ISETP.GE.AND P0, PT, R3, RZ, PT ;  /* 0x000000ff0300720c */ /* 0x000fc80003f06270 */
[----:B------:R-:W-:Y:S02]  /*885d0*/  SEL R156, R156, R4, !P0 ;  /* 0x000000049c9c7207 */ /* 0x000fe40004000000 */
[----:B------:R-:W-:-:S04]  /*885e0*/  SEL R157, R7, R3, !P0 ;  /* 0x00000003079d7207 */ /* 0x000fc80004000000 */
[----:B------:R-:W0:Y:S08]  /*885f0*/  I2F.U64.RP R160, R156 ;  /* 0x0000009c00a07312 */ /* 0x000e300000309000 */
[----:B0-----:R-:W0:Y:S02]  /*88600*/  MUFU.RCP R160, R160 ;  /* 0x000000a000a07308 */ /* 0x001e240000001000 */
[----:B0-----:R-:W-:-:S06]  /*88610*/  VIADD R160, R160, 0x1ffffffe ;  /* 0x1ffffffea0a07836 */ /* 0x001fcc0000000000 */
[----:B------:R-:W0:Y:S02]  /*88620*/  F2I.U64.TRUNC R160, R160 ;  /* 0x000000a000a07311 */ /* 0x000e24000020d800 */
[----:B0-----:R-:W-:-:S04]  /*88630*/  IMAD.WIDE.U32 R162, R160, R156, RZ ;  /* 0x0000009ca0a27225 */ /* 0x001fc800078e00ff */
[C---:B------:R-:W-:Y:S01]  /*88640*/  IMAD R7, R160.reuse, R157, R163 ;  /* 0x0000009da0077224 */ /* 0x040fe200078e02a3 */
[----:B------:R-:W-:Y:S01]  /*88650*/  IADD3 R164, P0, PT, RZ, -R162, RZ ;  /* 0x800000a2ffa47210 */ /* 0x000fe20007f1e0ff */
[----:B------:R-:W-:Y:S02]  /*88660*/  IMAD.MOV.U32 R163, RZ, RZ, R160 ;  /* 0x000000ffffa37224 */ /* 0x000fe400078e00a0 */
[----:B------:R-:W-:Y:S02]  /*88670*/  IMAD R7, R161, R156, R7 ;  /* 0x0000009ca1077224 */ /* 0x000fe400078e0207 */
[----:B------:R-:W-:-:S03]  /*88680*/  IMAD.HI.U32 R162, R160, R164, RZ ;  /* 0x000000a4a0a27227 */ /* 0x000fc600078e00ff */
[----:B------:R-:W-:-:S05]  /*88690*/  IADD3.X R7, PT, PT, RZ, ~R7, RZ, P0, !PT ;  /* 0x80000007ff077210 */ /* 0x000fca00007fe4ff */
[----:B------:R-:W-:-:S04]  /*886a0*/  IMAD.WIDE.U32 R162, P4, R160, R7, R162 ;  /* 0x00000007a0a27225 */ /* 0x000fc800078800a2 */
[----:B------:R-:W-:-:S04]  /*886b0*/  IMAD.HI.U32 R160, R161, R7, RZ ;  /* 0x00000007a1a07227 */ /* 0x000fc800078e00ff */
[----:B------:R-:W-:Y:S01]  /*886c0*/  IMAD.HI.U32 R162, P0, R161, R164, R162 ;  /* 0x000000a4a1a27227 */ /* 0x000fe200078000a2 */
[----:B------:R-:W-:-:S03]  /*886d0*/  IADD3.X R163, PT, PT, R160, R161, RZ, P4, !PT ;  /* 0x000000a1a0a37210 */ /* 0x000fc600027fe4ff */
[----:B------:R-:W-:-:S05]  /*886e0*/  IMAD R160, R161, R7, RZ ;  /* 0x00000007a1a07224 */ /* 0x000fca00078e02ff */
[----:B------:R-:W-:-:S04]  /*886f0*/  IADD3 R161, P4, PT, R160, R162, RZ ;  /* 0x000000a2a0a17210 */ /* 0x000fc80007f9e0ff */
[----:B------:R-:W-:Y:S01]  /*88700*/  IADD3.X R7, PT, PT, RZ, RZ, R163, P4, P0 ;  /* 0x000000ffff077210 */ /* 0x000fe200027e04a3 */
[----:B------:R-:W-:-:S04]  /*88710*/  IMAD.WIDE.U32 R162, R161, R156, RZ ;  /* 0x0000009ca1a27225 */ /* 0x000fc800078e00ff */
[----:B------:R-:W-:Y:S01]  /*88720*/  IMAD R160, R161, R157, R163 ;  /* 0x0000009da1a07224 */ /* 0x000fe200078e02a3 */
[----:B------:R-:W-:-:S03]  /*88730*/  IADD3 R163, P0, PT, RZ, -R162, RZ ;  /* 0x800000a2ffa37210 */ /* 0x000fc60007f1e0ff */
[----:B------:R-:W-:-:S04]  /*88740*/  IMAD R160, R7, R156, R160 ;  /* 0x0000009c07a07224 */ /* 0x000fc800078e02a0 */
[----:B------:R-:W-:Y:S02]  /*88750*/  IMAD.X R162, RZ, RZ, ~R160, P0 ;  /* 0x000000ffffa27224 */ /* 0x000fe400000e0ea0 */
[----:B------:R-:W-:-:S04]  /*88760*/  IMAD.HI.U32 R160, R161, R163, RZ ;  /* 0x000000a3a1a07227 */ /* 0x000fc800078e00ff */
[----:B------:R-:W-:-:S04]  /*88770*/  IMAD.WIDE.U32 R160, P4, R161, R162, R160 ;  /* 0x000000a2a1a07225 */ /* 0x000fc800078800a0 */
[----:B------:R-:W-:-:S04]  /*88780*/  IMAD.HI.U32 R161, P0, R7, R163, R160 ;  /* 0x000000a307a17227 */ /* 0x000fc800078000a0 */
[----:B------:R-:W-:-:S04]  /*88790*/  IMAD.HI.U32 R160, R7, R162, RZ ;  /* 0x000000a207a07227 */ /* 0x000fc800078e00ff */
[----:B------:R-:W-:Y:S01]  /*887a0*/  IMAD R162, R7, R162, RZ ;  /* 0x000000a207a27224 */ /* 0x000fe200078e02ff */
[----:B------:R-:W-:Y:S02]  /*887b0*/  IADD3.X R160, PT, PT, R160, R7, RZ, P4, !PT ;  /* 0x00000007a0a07210 */ /* 0x000fe400027fe4ff */
[----:B------:R-:W-:Y:S02]  /*887c0*/  MOV R7, RZ ;  /* 0x000000ff00077202 */ /* 0x000fe40000000f00 */
[----:B------:R-:W-:-:S04]  /*887d0*/  IADD3 R162, P4, PT, R162, R161, RZ ;  /* 0x000000a1a2a27210 */ /* 0x000fc80007f9e0ff */
[----:B------:R-:W-:Y:S02]  /*887e0*/  IADD3.X R160, PT, PT, RZ, RZ, R160, P4, P0 ;  /* 0x000000ffffa07210 */ /* 0x000fe400027e04a0 */
[----:B------:R-:W-:-:S05]  /*887f0*/  IADD3 R163, P0, PT, RZ, -R6, RZ ;  /* 0x80000006ffa37210 */ /* 0x000fca0007f1e0ff */
[----:B------:R-:W-:Y:S01]  /*88800*/  IMAD.X R161, RZ, RZ, ~R5, P0 ;  /* 0x000000ffffa17224 */ /* 0x000fe200000e0e05 */
[----:B------:R-:W-:-:S04]  /*88810*/  ISETP.GE.AND P0, PT, R5, RZ, PT ;  /* 0x000000ff0500720c */ /* 0x000fc80003f06270 */
[----:B------:R-:W-:Y:S02]  /*88820*/  SEL R163, R163, R6, !P0 ;  /* 0x00000006a3a37207 */ /* 0x000fe40004000000 */
[-C--:B------:R-:W-:Y:S02]  /*88830*/  SEL R161, R161, R5.reuse, !P0 ;  /* 0x00000005a1a17207 */ /* 0x080fe40004000000 */
[----:B------:R-:W-:Y:S01]  /*88840*/  LOP3.LUT R5, R3, R5, RZ, 0x3c, !PT ;  /* 0x0000000503057212 */ /* 0x000fe200078e3cff */
[----:B------:R-:W-:-:S04]  /*88850*/  IMAD.HI.U32 R6, R162, R163, RZ ;  /* 0x000000a3a2067227 */ /* 0x000fc800078e00ff */
[----:B------:R-:W-:-:S04]  /*88860*/  IMAD.WIDE.U32 R6, R162, R161, R6 ;  /* 0x000000a1a2067225 */ /* 0x000fc800078e0006 */
[----:B------:R-:W-:-:S04]  /*88870*/  IMAD.HI.U32 R7, P0, R160, R163, R6 ;  /* 0x000000a3a0077227 */ /* 0x000fc80007800006 */
[----:B------:R-:W-:-:S04]  /*88880*/  IMAD.HI.U32 R6, R160, R161, RZ ;  /* 0x000000a1a0067227 */ /* 0x000fc800078e00ff */
[----:B------:R-:W-:Y:S02]  /*88890*/  IMAD R160, R160, R161, RZ ;  /* 0x000000a1a0a07224 */ /* 0x000fe400078e02ff */
[----:B------:R-:W-:-:S03]  /*888a0*/  IMAD.X R6, RZ, RZ, R6, P0 ;  /* 0x000000ffff067224 */ /* 0x000fc600000e0606 */
[----:B------:R-:W-:-:S04]  /*888b0*/  IADD3 R160, P0, PT, R160, R7, RZ ;  /* 0x00000007a0a07210 */ /* 0x000fc80007f1e0ff */
[----:B------:R-:W-:Y:S01]  /*888c0*/  IADD3.X R162, PT, PT, RZ, R6, RZ, P0, !PT ;  /* 0x00000006ffa27210 */ /* 0x000fe200007fe4ff */
[----:B------:R-:W-:-:S04]  /*888d0*/  IMAD.WIDE.U32 R6, R160, R156, RZ ;  /* 0x0000009ca0067225 */ /* 0x000fc800078e00ff */
[----:B------:R-:W-:Y:S01]  /*888e0*/  IMAD R7, R160, R157, R7 ;  /* 0x0000009da0077224 */ /* 0x000fe200078e0207 */
[----:B------:R-:W-:-:S03]  /*888f0*/  IADD3 R6, P0, PT, -R6, R163, RZ ;  /* 0x000000a306067210 */ /* 0x000fc60007f1e1ff */
[----:B------:R-:W-:-:S04]  /*88900*/  IMAD R7, R162, R156, R7 ;  /* 0x0000009ca2077224 */ /* 0x000fc800078e0207 */
[----:B------:R-:W-:Y:S01]  /*88910*/  IMAD.X R161, R161, 0x1, ~R7, P0 ;  /* 0x00000001a1a17824 */ /* 0x000fe200000e0e07 */
[CC--:B------:R-:W-:Y:S02]  /*88920*/  ISETP.GE.U32.AND P0, PT, R6.reuse, R156.reuse, PT ;  /* 0x0000009c0600720c */ /* 0x0c0fe40003f06070 */
[----:B------:R-:W-:Y:S02]  /*88930*/  IADD3 R7, P4, PT, R6, -R156, RZ ;  /* 0x8000009c06077210 */ /* 0x000fe40007f9e0ff */
[----:B------:R-:W-:-:S04]  /*88940*/  ISETP.GE.U32.AND.EX P0, PT, R161, R157, PT, P0 ;  /* 0x0000009da100720c */ /* 0x000fc80003f06100 */
[----:B------:R-:W-:Y:S02]  /*88950*/  SEL R163, R7, R6, P0 ;  /* 0x0000000607a37207 */ /* 0x000fe40000000000 */
[----:B------:R-:W-:Y:S02]  /*88960*/  IADD3.X R6, PT, PT, R161, ~R157, RZ, P4, !PT ;  /* 0x8000009da1067210 */ /* 0x000fe400027fe4ff */
[----:B------:R-:W-:Y:S02]  /*88970*/  IADD3 R7, P4, PT, R160, 0x1, RZ ;  /* 0x00000001a0077810 */ /* 0x000fe40007f9e0ff */
[----:B------:R-:W-:Y:S02]  /*88980*/  SEL R161, R6, R161, P0 ;  /* 0x000000a106a17207 */ /* 0x000fe40000000000 */
[----:B------:R-:W-:Y:S01]  /*88990*/  SEL R7, R7, R160, P0 ;  /* 0x000000a007077207 */ /* 0x000fe20000000000 */
[----:B------:R-:W-:-:S05]  /*889a0*/  IMAD.X R6, RZ, RZ, R162, P4 ;  /* 0x000000ffff067224 */ /* 0x000fca00020e06a2 */
[----:B------:R-:W-:Y:S02]  /*889b0*/  SEL R6, R6, R162, P0 ;  /* 0x000000a206067207 */ /* 0x000fe40000000000 */
[----:B------:R-:W-:Y:S02]  /*889c0*/  ISETP.GE.U32.AND P0, PT, R163, R156, PT ;  /* 0x0000009ca300720c */ /* 0x000fe40003f06070 */
[----:B------:R-:W-:Y:S02]  /*889d0*/  IADD3 R156, P4, PT, R7, 0x1, RZ ;  /* 0x00000001079c7810 */ /* 0x000fe40007f9e0ff */
[----:B------:R-:W-:Y:S02]  /*889e0*/  ISETP.GE.U32.AND.EX P0, PT, R161, R157, PT, P0 ;  /* 0x0000009da100720c */ /* 0x000fe40003f06100 */
[----:B------:R-:W-:Y:S02]  /*889f0*/  IADD3.X R160, PT, PT, RZ, R6, RZ, P4, !PT ;  /* 0x00000006ffa07210 */ /* 0x000fe400027fe4ff */
[----:B------:R-:W-:-:S02]  /*88a00*/  SEL R7, R156, R7, P0 ;  /* 0x000000079c077207 */ /* 0x000fc40000000000 */
[----:B------:R-:W-:Y:S02]  /*88a10*/  SEL R6, R160, R6, P0 ;  /* 0x00000006a0067207 */ /* 0x000fe40000000000 */
[----:B------:R-:W-:-:S05]  /*88a20*/  IADD3 R156, P0, PT, RZ, -R7, RZ ;  /* 0x80000007ff9c7210 */ /* 0x000fca0007f1e0ff */
[----:B------:R-:W-:Y:S01]  /*88a30*/  IMAD.X R157, RZ, RZ, ~R6, P0 ;  /* 0x000000ffff9d7224 */ /* 0x000fe200000e0e06 */
[----:B------:R-:W-:-:S04]  /*88a40*/  ISETP.GE.AND P0, PT, R5, RZ, PT ;  /* 0x000000ff0500720c */ /* 0x000fc80003f06270 */
[----:B------:R-:W-:Y:S02]  /*88a50*/  SEL R7, R156, R7, !P0 ;  /* 0x000000079c077207 */ /* 0x000fe40004000000 */
[----:B------:R-:W-:Y:S02]  /*88a60*/  SEL R6, R157, R6, !P0 ;  /* 0x000000069d067207 */ /* 0x000fe40004000000 */
[----:B------:R-:W-:-:S04]  /*88a70*/  ISETP.NE.U32.AND P0, PT, R4, RZ, PT ;  /* 0x000000ff0400720c */ /* 0x000fc80003f05070 */
[----:B------:R-:W-:-:S04]  /*88a80*/  ISETP.NE.AND.EX P0, PT, R3, RZ, PT, P0 ;  /* 0x000000ff0300720c */ /* 0x000fc80003f05300 */
[----:B------:R-:W-:Y:S01]  /*88a90*/  SEL R4, R7, 0xffffffff, P0 ;  /* 0xffffffff07047807 */ /* 0x000fe20000000000 */
[----:B------:R-:W-:Y:S01]  /*88aa0*/  IMAD.MOV.U32 R7, RZ, RZ, 0x0 ;  /* 0x00000000ff077424 */ /* 0x000fe200078e00ff */
[----:B------:R-:W-:Y:S02]  /*88ab0*/  SEL R3, R6, 0xffffffff, P0 ;  /* 0xffffffff06037807 */ /* 0x000fe40000000000 */
[----:B------:R-:W-:-:S04]  /*88ac0*/  MOV R6, R2 ;  /* 0x0000000200067202 */ /* 0x000fc80000000f00 */
[----:B------:R-:W-:Y:S05]  /*88ad0*/  RET.REL.NODEC R6 `(_ZN3cub18CUB_300001_SM_10006detail6select23DeviceSelectSweepKernelINS2_10policy_hubIxNS0_8NullTypeEiLb0ELNS0_10SelectImplE0EE10Policy1000EN6thrust24THRUST_300001_SM_1000_NS17counting_iteratorIxNSA_11use_defaultESC_SC_EEPS5_NSA_6detail15normal_iteratorINSA_10device_ptrIxEEEEPlNS0_13ScanTileStateIiLb1EEE6EvalOpS5_iNS2_19streaming_context_tIlLb1EEELS6_0EEEvT0_T1_T2_T3_T4_T5_T6_T7_iT8_NS1_7vsmem_tE) ;  /* 0xfffff77406487950 */ /* 0x000fea0003c3ffff */
        .weak           $__internal_1_$__cuda_sm20_rem_s64
        .type           $__internal_1_$__cuda_sm20_rem_s64,@function
        .size           $__internal_1_$__cuda_sm20_rem_s64,(.L_x_1624 - $__internal_1_$__cuda_sm20_rem_s64)
$__internal_1_$__cuda_sm20_rem_s64:
        /* <DEDUP_REMOVED lines=33> */
[----:B------:R-:W-:-:S04]  /*88cf0*/  IADD3.X R160, PT, PT, R160, R7, RZ, P4, !PT ;  /* 0x00000007a0a07210 */ /* 0x000fc800027fe4ff */
[----:B------:R-:W-:Y:S01]  /*88d00*/  IADD3 R162, P4, PT, R162, R161, RZ ;  /* 0x000000a1a2a27210 */ /* 0x000fe20007f9e0ff */
[----:B------:R-:W-:-:S03]  /*88d10*/  HFMA2 R161, -RZ, RZ, 0, 0 ;  /* 0x00000000ffa17431 */ /* 0x000fc600000001ff */
[----:B------:R-:W-:Y:S02]  /*88d20*/  IADD3.X R7, PT, PT, RZ, RZ, R160, P4, P0 ;  /* 0x000000ffff077210 */ /* 0x000fe400027e04a0 */
[----:B------:R-:W-:Y:S02]  /*88d30*/  ISETP.GE.AND P0, PT, R3, RZ, PT ;  /* 0x000000ff0300720c */ /* 0x000fe40003f06270 */
[----:B------:R-:W-:-:S04]  /*88d40*/  IADD3 R160, P4, PT, RZ, -R4, RZ ;  /* 0x80000004ffa07210 */ /* 0x000fc80007f9e0ff */
[----:B------:R-:W-:Y:S01]  /*88d50*/  SEL R4, R160, R4, !P0 ;  /* 0x00000004a0047207 */ /* 0x000fe20004000000 */
[----:B------:R-:W-:-:S05]  /*88d60*/  IMAD.X R160, RZ, RZ, ~R3, P4 ;  /* 0x000000ffffa07224 */ /* 0x000fca00020e0e03 */
[----:B------:R-:W-:Y:S01]  /*88d70*/  SEL R3, R160, R3, !P0 ;  /* 0x00000003a0037207 */ /* 0x000fe20004000000 */
        /* <DEDUP_REMOVED lines=13> */
[----:B------:R-:W-:-:S04]  /*88e50*/  IADD3 R4, P4, PT, R160, -R156, RZ ;  /* 0x8000009ca0047210 */ /* 0x000fc80007f9e0ff */
[----:B------:R-:W-:Y:S02]  /*88e60*/  IADD3.X R7, PT, PT, R3, ~R157, RZ, P4, !PT ;  /* 0x8000009d03077210 */ /* 0x000fe400027fe4ff */
[----:B------:R-:W-:-:S04]  /*88e70*/  ISETP.GE.U32.AND P4, PT, R160, R156, PT ;  /* 0x0000009ca000720c */ /* 0x000fc80003f86070 */
[----:B------:R-:W-:-:S04]  /*88e80*/  ISETP.GE.U32.AND.EX P4, PT, R3, R157, PT, P4 ;  /* 0x0000009d0300720c */ /* 0x000fc80003f86140 */
[----:B------:R-:W-:Y:S02]  /*88e90*/  SEL R160, R4, R160, P4 ;  /* 0x000000a004a07207 */ /* 0x000fe40002000000 */
[----:B------:R-:W-:Y:S02]  /*88ea0*/  SEL R3, R7, R3, P4 ;  /* 0x0000000307037207 */ /* 0x000fe40002000000 */
[----:B------:R-:W-:-:S05]  /*88eb0*/  IADD3 R4, P4, PT, R160, -R156, RZ ;  /* 0x8000009ca0047210 */ /* 0x000fca0007f9e0ff */
[----:B------:R-:W-:Y:S01]  /*88ec0*/  IMAD.X R7, R3, 0x1, ~R157, P4 ;  /* 0x0000000103077824 */ /* 0x000fe200020e0e9d */
[----:B------:R-:W-:-:S04]  /*88ed0*/  ISETP.GE.U32.AND P4, PT, R160, R156, PT ;  /* 0x0000009ca000720c */ /* 0x000fc80003f86070 */
[----:B------:R-:W-:-:S04]  /*88ee0*/  ISETP.GE.U32.AND.EX P4, PT, R3, R157, PT, P4 ;  /* 0x0000009d0300720c */ /* 0x000fc80003f86140 */
[----:B------:R-:W-:Y:S02]  /*88ef0*/  SEL R160, R4, R160, P4 ;  /* 0x000000a004a07207 */ /* 0x000fe40002000000 */
[----:B------:R-:W-:Y:S02]  /*88f00*/  SEL R3, R7, R3, P4 ;  /* 0x0000000307037207 */ /* 0x000fe40002000000 */
[----:B------:R-:W-:-:S04]  /*88f10*/  IADD3 R4, P4, PT, RZ, -R160, RZ ;  /* 0x800000a0ff047210 */ /* 0x000fc80007f9e0ff */
[-C--:B------:R-:W-:Y:S02]  /*88f20*/  IADD3.X R7, PT, PT, RZ, ~R3.reuse, RZ, P4, !PT ;  /* 0x80000003ff077210 */ /* 0x080fe400027fe4ff */
[----:B------:R-:W-:Y:S02]  /*88f30*/  SEL R4, R4, R160, !P0 ;  /* 0x000000a004047207 */ /* 0x000fe40004000000 */
[----:B------:R-:W-:Y:S02]  /*88f40*/  SEL R3, R7, R3, !P0 ;  /* 0x0000000307037207 */ /* 0x000fe40004000000 */
[----:B------:R-:W-:Y:S01]  /*88f50*/  ISETP.NE.U32.AND P0, PT, R6, RZ, PT ;  /* 0x000000ff0600720c */ /* 0x000fe20003f05070 */
[----:B------:R-:W-:Y:S01]  /*88f60*/  IMAD.MOV.U32 R6, RZ, RZ, R2 ;  /* 0x000000ffff067224 */ /* 0x000fe200078e0002 */
[----:B------:R-:W-:Y:S02]  /*88f70*/  MOV R7, 0x0 ;  /* 0x0000000000077802 */ /* 0x000fe40000000f00 */
[----:B------:R-:W-:-:S04]  /*88f80*/  ISETP.NE.AND.EX P0, PT, R5, RZ, PT, P0 ;  /* 0x000000ff0500720c */ /* 0x000fc80003f05300 */
[----:B------:R-:W-:Y:S02]  /*88f90*/  SEL R4, R4, 0xffffffff, P0 ;  /* 0xffffffff04047807 */ /* 0x000fe40000000000 */
[----:B------:R-:W-:Y:S01]  /*88fa0*/  SEL R3, R3, 0xffffffff, P0 ;  /* 0xffffffff03037807 */ /* 0x000fe20000000000 */
[----:B------:R-:W-:Y:S06]  /*88fb0*/  RET.REL.NODEC R6 `(_ZN3cub18CUB_300001_SM_10006detail6select23DeviceSelectSweepKernelINS2_10policy_hubIxNS0_8NullTypeEiLb0ELNS0_10SelectImplE0EE10Policy1000EN6thrust24THRUST_300001_SM_1000_NS17counting_iteratorIxNSA_11use_defaultESC_SC_EEPS5_NSA_6detail15normal_iteratorINSA_10device_ptrIxEEEEPlNS0_13ScanTileStateIiLb1EEE6EvalOpS5_iNS2_19streaming_context_tIlLb1EEELS6_0EEEvT0_T1_T2_T3_T4_T5_T6_T7_iT8_NS1_7vsmem_tE) ;  /* 0xfffff77006107950 */ /* 0x000fec0003c3ffff */
.L_x_1616:
[----:B------:R-:W-:-:S00]  /*88fc0*/  BRA `(.L_x_1616) ;  /* 0xfffffffc00fc7947 */ /* 0x000fc0000383ffff */
[----:B------:R-:W-:-:S00]  /*88fd0*/  NOP ;  /* 0x0000000000007918 */ /* 0x000fc00000000000 */
        /* <DEDUP_REMOVED lines=10> */
.L_x_1624:


//--------------------- .text._ZN3cub18CUB_300001_SM_10006detail4scan23DeviceCompactInitKernelINS0_13ScanTileStateIiLb1EEEPlEEvT_iT0_ --------------------------
	.section	.text._ZN3cub18CUB_300001_SM_10006detail4scan23DeviceCompactInitKernelINS0_13ScanTileStateIiLb1EEEPlEEvT_iT0_,"ax",@progbits
	.align	128
        .global         _ZN3cub18CUB_300001_SM_10006detail4scan23DeviceCompactInitKernelINS0_13ScanTileStateIiLb1EEEPlEEvT_iT0_
        .type           _ZN3cub18CUB_300001_SM_10006detail4scan23DeviceCompactInitKernelINS0_13ScanTileStateIiLb1EEEPlEEvT_iT0_,@function
        .size           _ZN3cub18CUB_300001_SM_10006detail4scan23DeviceCompactInitKernelINS0_13ScanTileStateIiLb1EEEPlEEvT_iT0_,(.L_x_1626 - _ZN3cub18CUB_300001_SM_10006detail4scan23DeviceCompactInitKernelINS0_13ScanTileStateIiLb1EEEPlEEvT_iT0_)
        .other          _ZN3cub18CUB_300001_SM_10006detail4scan23DeviceCompactInitKernelINS0_13ScanTileStateIiLb1EEEPlEEvT_iT0_,@"STO_CUDA_ENTRY STV_DEFAULT"
_ZN3cub18CUB_300001_SM_10006detail4scan23DeviceCompactInitKernelINS0_13ScanTileStateIiLb1EEEPlEEvT_iT0_:
.text._ZN3cub18CUB_300001_SM_10006detail4scan23DeviceCompactInitKernelINS0_13ScanTileStateIiLb1EEEPlEEvT_iT0_:
[----:B------:R-:W-:Y:S01]  /*0000*/  LDC R1, c[0x0][0x37c] ;  /* 0x0000df00ff017b82 */ /* 0x000fe20000000800 */
[----:B------:R-:W0:Y:S07]  /*0010*/  S2R R0, SR_TID.X ;  /* 0x0000000000007919 */ /* 0x000e2e0000002100 */
[----:B------:R-:W1:Y:S01]  /*0020*/  S2UR UR6, SR_CTAID.X ;  /* 0x00000000000679c3 */ /* 0x000e620000002500 */
[----:B------:R-:W2:Y:S07]  /*0030*/  LDCU UR4, c[0x0][0x388] ;  /* 0x00007100ff0477ac */ /* 0x000eae0008000800 */
[----:B------:R-:W1:Y:S01]  /*0040*/  LDC R7, c[0x0][0x360] ;  /* 0x0000d800ff077b82 */ /* 0x000e620000000800 */
[C---:B0-----:R-:W-:Y:S01]  /*0050*/  ISETP.GT.U32.AND P0, PT, R0.reuse, 0x1f, PT ;  /* 0x0000001f0000780c */ /* 0x041fe20003f04070 */
[----:B-1----:R-:W-:Y:S01]  /*0060*/  IMAD R7, R7, UR6, R0 ;  /* 0x0000000607077c24 */ /* 0x002fe2000f8e0200 */
[----:B------:R-:W-:-:S02]  /*0070*/  LOP3.LUT P2, RZ, R0, UR6, RZ, 0xfc, !PT ;  /* 0x0000000600ff7c12 */ /* 0x000fc4000f84fcff */
[----:B------:R-:W-:Y:S02]  /*0080*/  ISETP.NE.OR P0, PT, RZ, UR6, P0 ;  /* 0x00000006ff007c0c */ /* 0x000fe40008705670 */
[----:B--2---:R-:W-:Y:S01]  /*0090*/  ISETP.GE.AND P1, PT, R7, UR4, PT ;  /* 0x0000000407007c0c */ /* 0x004fe2000bf26270 */
[----:B------:R-:W0:Y:S10]  /*00a0*/  LDCU.64 UR4, c[0x0][0x358] ;  /* 0x00006b00ff0477ac */ /* 0x000e340008000a00 */
[----:B------:R-:W1:Y:S02]  /*00b0*/  @!P0 LDC.64 R4, c[0x0][0x380] ;  /* 0x0000e000ff048b82 */ /* 0x000e640000000a00 */
[----:B------:R-:W-:-:S06]  /*00c0*/  @!P1 MOV R6, 0x63 ;  /* 0x0000006300069802 */ /* 0x000fcc0000000f00 */
[----:B------:R-:W2:Y:S01]  /*00d0*/  @!P1 LDC.64 R2, c[0x0][0x380] ;  /* 0x0000e000ff029b82 */ /* 0x000ea20000000a00 */
[----:B-1----:R-:W-:-:S04]  /*00e0*/  @!P0 IMAD.WIDE.U32 R4, R0, 0x8, R4 ;  /* 0x0000000800048825 */ /* 0x002fc800078e0004 */
[----:B--2---:R-:W-:-:S04]  /*00f0*/  @!P1 IMAD.WIDE R2, R7, 0x8, R2 ;  /* 0x0000000807029825 */ /* 0x004fc800078e0202 */
[----:B------:R-:W-:-:S05]  /*0100*/  IMAD.MOV.U32 R7, RZ, RZ, RZ ;  /* 0x000000ffff077224 */ /* 0x000fca00078e00ff */
[----:B0-----:R0:W-:Y:S04]  /*0110*/  @!P1 STG.E.64 desc[UR4][R2.64+0x100], R6 ;  /* 0x0001000602009986 */ /* 0x0011e8000c101b04 */
[----:B------:R0:W-:Y:S01]  /*0120*/  @!P0 STG.E.64 desc[UR4][R4.64], RZ ;  /* 0x000000ff04008986 */ /* 0x0001e2000c101b04 */
[----:B------:R-:W-:Y:S05]  /*0130*/  @P2 EXIT ;  /* 0x000000000000294d */ /* 0x000fea0003800000 */
[----:B0-----:R-:W0:Y:S02]  /*0140*/  LDC.64 R2, c[0x0][0x390] ;  /* 0x0000e400ff027b82 */ /* 0x001e240000000a00 */
[----:B0-----:R-:W-:Y:S01]  /*0150*/  STG.E.64 desc[UR4][R2.64], RZ ;  /* 0x000000ff02007986 */ /* 0x001fe2000c101b04 */
[----:B------:R-:W-:Y:S05]  /*0160*/  EXIT ;  /* 0x000000000000794d */ /* 0x000fea0003800000 */
.L_x_1617:
        /* <DEDUP_REMOVED lines=9> */
.L_x_1626:


//--------------------- .text._ZN3cub18CUB_300001_SM_10006detail8for_each13static_kernelINS2_12policy_hub_t12policy_500_tEmN6thrust24THRUST_300001_SM_1000_NS8cuda_cub20__uninitialized_fill7functorINS7_10device_ptrIxEExEEEEvT0_T1_ --------------------------
	.section	.text._ZN3cub18CUB_300001_SM_10006detail8for_each13static_kernelINS2_12policy_hub_t12policy_500_tEmN6thrust24THRUST_300001_SM_1000_NS8cuda_cub20__uninitialized_fill7functorINS7_10device_ptrIxEExEEEEvT0_T1_,"ax",@progbits
	.align	128
        .global         _ZN3cub18CUB_300001_SM_10006detail8for_each13static_kernelINS2_12policy_hub_t12policy_500_tEmN6thrust24THRUST_300001_SM_1000_NS8cuda_cub20__uninitialized_fill7functorINS7_10device_ptrIxEExEEEEvT0_T1_
        .type           _ZN3cub18CUB_300001_SM_10006detail8for_each13static_kernelINS2_12policy_hub_t12policy_500_tEmN6thrust24THRUST_300001_SM_1000_NS8cuda_cub20__uninitialized_fill7functorINS7_10device_ptrIxEExEEEEvT0_T1_,@function
        .size           _ZN3cub18CUB_300001_SM_10006detail8for_each13static_kernelINS2_12policy_hub_t12policy_500_tEmN6thrust24THRUST_300001_SM_1000_NS8cuda_cub20__uninitialized_fill7functorINS7_10device_ptrIxEExEEEEvT0_T1_,(.L_x_1627 - _ZN3cub18CUB_300001_SM_10006detail8for_each13static_kernelINS2_12policy_hub_t12policy_500_tEmN6thrust24THRUST_300001_SM_1000_NS8cuda_cub20__uninitialized_fill7functorINS7_10device_ptrIxEExEEEEvT0_T1_)
        .other          _ZN3cub18CUB_300001_SM_10006detail8for_each13static_kernelINS2_12policy_hub_t12policy_500_tEmN6thrust24THRUST_300001_SM_1000_NS8cuda_cub20__uninitialized_fill7functorINS7_10device_ptrIxEExEEEEvT0_T1_,@"STO_CUDA_ENTRY STV_DEFAULT"
_ZN3cub18CUB_300001_SM_10006detail8for_each13static_kernelINS2_12policy_hub_t12policy_500_tEmN6thrust24THRUST_300001_SM_1000_NS8cuda_cub20__uninitialized_fill7functorINS7_10device_ptrIxEExEEEEvT0_T1_:
.text._ZN3cub18CUB_300001_SM_10006detail8for_each13static_kernelINS2_12policy_hub_t12policy_500_tEmN6thrust24THRUST_300001_SM_1000_NS8cuda_cub20__uninitialized_fill7functorINS7_10device_ptrIxEExEEEEvT0_T1_:
[----:B------:R-:W-:Y:S08]  /*0000*/  LDC R1, c[0x0][0x37c] ;  /* 0x0000df00ff017b82 */ /* 0x000ff00000000800 */
[----:B------:R-:W0:Y:S01]  /*0010*/  S2UR UR4, SR_CTAID.X ;  /* 0x00000000000479c3 */ /* 0x000e220000002500 */
[----:B------:R-:W1:Y:S01]  /*0020*/  LDCU.64 UR6, c[0x0][0x380] ;  /* 0x00007000ff0677ac */ /* 0x000e620008000a00 */
[----:B------:R-:W2:Y:S01]  /*0030*/  LDCU.64 UR8, c[0x0][0x358] ;  /* 0x00006b00ff0877ac */ /* 0x000ea20008000a00 */
[----:B0-----:R-:W-:-:S04]  /*0040*/  UIMAD.WIDE.U32 UR4, UR4, 0x200, URZ ;  /* 0x00000200040478a5 */ /* 0x001fc8000f8e00ff */
[----:B-1----:R-:W-:-:S04]  /*0050*/  UIADD3 UR6, UP0, UPT, -UR4, UR6, URZ ;  /* 0x0000000604067290 */ /* 0x002fc8000ff1e1ff */
[----:B------:R-:W-:Y:S02]  /*0060*/  UIADD3.X UR7, UPT, UPT, ~UR5, UR7, URZ, UP0, !UPT ;  /* 0x0000000705077290 */ /* 0x000fe400087fe5ff */
[----:B------:R-:W-:-:S04]  /*0070*/  UISETP.GE.U32.AND UP0, UPT, UR6, 0x200, UPT ;  /* 0x000002000600788c */ /* 0x000fc8000bf06070 */
[----:B------:R-:W-:-:S09]  /*0080*/  UISETP.GE.U32.AND.EX UP0, UPT, UR7, URZ, UPT, UP0 ;  /* 0x000000ff0700728c */ /* 0x000fd2000bf06100 */
[----:B--2---:R-:W-:Y:S05]  /*0090*/  BRA.U !UP0, `(.L_x_1618) ;  /* 0x0000000108287547 */ /* 0x004fea000b800000 */
[----:B------:R-:W0:Y:S01]  /*00a0*/  S2R R0, SR_TID.X ;  /* 0x0000000000007919 */ /* 0x000e220000002100 */
[----:B------:R-:W1:Y:S01]  /*00b0*/  LDCU.64 UR6, c[0x0][0x388] ;  /* 0x00007100ff0677ac */ /* 0x000e620008000a00 */
[----:B------:R-:W2:Y:S01]  /*00c0*/  LDC.64 R4, c[0x0][0x390] ;  /* 0x0000e400ff047b82 */ /* 0x000ea20000000a00 */
[----:B0-----:R-:W-:-:S05]  /*00d0*/  IADD3 R0, P0, PT, R0, UR4, RZ ;  /* 0x0000000400007c10 */ /* 0x001fca000ff1e0ff */
[----:B------:R-:W-:Y:S01]  /*00e0*/  IMAD.X R3, RZ, RZ, UR5, P0 ;  /* 0x00000005ff037e24 */ /* 0x000fe200080e06ff */
[----:B-1----:R-:W-:-:S04]  /*00f0*/  LEA R2, P0, R0, UR6, 0x3 ;  /* 0x0000000600027c11 */ /* 0x002fc8000f8018ff */
[----:B------:R-:W-:-:S05]  /*0100*/  LEA.HI.X R3, R0, UR7, R3, 0x3, P0 ;  /* 0x0000000700037c11 */ /* 0x000fca00080f1c03 */
[----:B--2---:R-:W-:Y:S04]  /*0110*/  STG.E.64 desc[UR8][R2.64], R4 ;  /* 0x0000000402007986 */ /* 0x004fe8000c101b08 */
[----:B------:R-:W-:Y:S01]  /*0120*/  STG.E.64 desc[UR8][R2.64+0x800], R4 ;  /* 0x0008000402007986 */ /* 0x000fe2000c101b08 */
[----:B------:R-:W-:Y:S05]  /*0130*/  EXIT ;  /* 0x000000000000794d */ /* 0x000fea0003800000 */
.L_x_1618:
[----:B------:R-:W0:Y:S01]  /*0140*/  S2R R0, SR_TID.X ;  /* 0x0000000000007919 */ /* 0x000e220000002100 */
[----:B------:R-:W-:Y:S01]  /*0150*/  IMAD.U32 R2, RZ, RZ, UR7 ;  /* 0x00000007ff027e24 */ /* 0x000fe2000f8e00ff */
[----:B------:R-:W1:Y:S01]  /*0160*/  LDCU.64 UR10, c[0x0][0x388] ;  /* 0x00007100ff0a77ac */ /* 0x000e620008000a00 */
[----:B------:R-:W-:Y:S01]  /*0170*/  IMAD.U32 R6, RZ, RZ, UR7 ;  /* 0x00000007ff067e24 */ /* 0x000fe2000f8e00ff */
[----:B0-----:R-:W-:-:S04]  /*0180*/  ISETP.LT.U32.AND P0, PT, R0, UR6, PT ;  /* 0x0000000600007c0c */ /* 0x001fc8000bf01070 */
[----:B------:R-:W-:Y:S01]  /*0190*/  ISETP.GT.U32.AND.EX P0, PT, R2, RZ, PT, P0 ;  /* 0x000000ff0200720c */ /* 0x000fe20003f04100 */
[C---:B------:R-:W-:Y:S01]  /*01a0*/  VIADD R2, R0.reuse, 0x100 ;  /* 0x0000010000027836 */ /* 0x040fe20000000000 */
[----:B------:R-:W-:-:S04]  /*01b0*/  IADD3 R0, P2, PT, R0, UR4, RZ ;  /* 0x0000000400007c10 */ /* 0x000fc8000ff5e0ff */
[----:B------:R-:W-:Y:S01]  /*01c0*/  ISETP.LT.U32.AND P1, PT, R2, UR6, PT ;  /* 0x0000000602007c0c */ /* 0x000fe2000bf21070 */
[----:B------:R-:W-:Y:S01]  /*01d0*/  IMAD.X R3, RZ, RZ, UR5, P2 ;  /* 0x00000005ff037e24 */ /* 0x000fe200090e06ff */
[----:B-1----:R-:W-:Y:S02]  /*01e0*/  LEA R2, P2, R0, UR10, 0x3 ;  /* 0x0000000a00027c11 */ /* 0x002fe4000f8418ff */
[----:B------:R-:W-:Y:S02]  /*01f0*/  ISETP.GT.U32.AND.EX P1, PT, R6, RZ, PT, P1 ;  /* 0x000000ff0600720c */ /* 0x000fe40003f24110 */
[----:B------:R-:W-:Y:S01]  /*0200*/  LEA.HI.X R3, R0, UR11, R3, 0x3, P2 ;  /* 0x0000000b00037c11 */ /* 0x000fe200090f1c03 */
[----:B------:R-:W0:Y:S04]  /*0210*/  @P0 LDC.64 R4, c[0x0][0x390] ;  /* 0x0000e400ff040b82 */ /* 0x000e280000000a00 */
[----:B0-----:R0:W-:Y:S06]  /*0220*/  @P0 STG.E.64 desc[UR8][R2.64], R4 ;  /* 0x0000000402000986 */ /* 0x0011ec000c101b08 */
[----:B------:R-:W-:Y:S05]  /*0230*/  @!P1 EXIT ;  /* 0x000000000000994d */ /* 0x000fea0003800000 */
[----:B0-----:R-:W0:Y:S02]  /*0240*/  LDC.64 R4, c[0x0][0x390] ;  /* 0x0000e400ff047b82 */ /* 0x001e240000000a00 */
[----:B0-----:R-:W-:Y:S01]  /*0250*/  STG.E.64 desc[UR8][R2.64+0x800], R4 ;  /* 0x0008000402007986 */ /* 0x001fe2000c101b08 */
[----:B------:R-:W-:Y:S05]  /*0260*/  EXIT ;  /* 0x000000000000794d */ /* 0x000fea0003800000 */
.L_x_1619:
        /* <DEDUP_REMOVED lines=9> */
.L_x_1627:


//--------------------- .text._ZN3cub18CUB_300001_SM_10006detail8for_each13static_kernelINS2_12policy_hub_t12policy_500_tEmN6thrust24THRUST_300001_SM_1000_NS8cuda_cub20__uninitialized_fill7functorINS7_10device_ptrIdEEdEEEEvT0_T1_ --------------------------
	.section	.text._ZN3cub18CUB_300001_SM_10006detail8for_each13static_kernelINS2_12policy_hub_t12policy_500_tEmN6thrust24THRUST_300001_SM_1000_NS8cuda_cub20__uninitialized_fill7functorINS7_10device_ptrIdEEdEEEEvT0_T1_,"ax",@progbits
	.align	128
        .global         _ZN3cub18CUB_300001_SM_10006detail8for_each13static_kernelINS2_12policy_hub_t12policy_500_tEmN6thrust24THRUST_300001_SM_1000_NS8cuda_cub20__uninitialized_fill7functorINS7_10device_ptrIdEEdEEEEvT0_T1_
        .type           _ZN3cub18CUB_300001_SM_10006detail8for_each13static_kernelINS2_12policy_hub_t12policy_500_tEmN6thrust24THRUST_300001_SM_1000_NS8cuda_cub20__uninitialized_fill7functorINS7_10device_ptrIdEEdEEEEvT0_T1_,@function
        .size           _ZN3cub18CUB_300001_SM_10006detail8for_each13static_kernelINS2_12policy_hub_t12policy_500_tEmN6thrust24THRUST_300001_SM_1000_NS8cuda_cub20__uninitialized_fill7functorINS7_10device_ptrIdEEdEEEEvT0_T1_,(.L_x_1628 - _ZN3cub18CUB_300001_SM_10006detail8for_each13static_kernelINS2_12policy_hub_t12policy_500_tEmN6thrust24THRUST_300001_SM_1000_NS8cuda_cub20__uninitialized_fill7functorINS7_10device_ptrIdEEdEEEEvT0_T1_)
        .other          _ZN3cub18CUB_300001_SM_10006detail8for_each13static_kernelINS2_12policy_hub_t12policy_500_tEmN6thrust24THRUST_300001_SM_1000_NS8cuda_cub20__uninitialized_fill7functorINS7_10device_ptrIdEEdEEEEvT0_T1_,@"STO_CUDA_ENTRY STV_DEFAULT"
_ZN3cub18CUB_300001_SM_10006detail8for_each13static_kernelINS2_12policy_hub_t12policy_500_tEmN6thrust24THRUST_300001_SM_1000_NS8cuda_cub20__uninitialized_fill7functorINS7_10device_ptrIdEEdEEEEvT0_T1_:
.text._ZN3cub18CUB_300001_SM_10006detail8for_each13static_kernelINS2_12policy_hub_t12policy_500_tEmN6thrust24THRUST_300001_SM_1000_NS8cuda_cub20__uninitialized_fill7functorINS7_10device_ptrIdEEdEEEEvT0_T1_:
        /* <DEDUP_REMOVED lines=20> */
.L_x_1620:
        /* <DEDUP_REMOVED lines=19> */
.L_x_1621:
        /* <DEDUP_REMOVED lines=9> */
.L_x_1628:


//--------------------- .text._ZN3cub18CUB_300001_SM_10006detail11EmptyKernelIvEEvv --------------------------
	.section	.text._ZN3cub18CUB_300001_SM_10006detail11EmptyKernelIvEEvv,"ax",@progbits
	.align	128
        .global         _ZN3cub18CUB_300001_SM_10006detail11EmptyKernelIvEEvv
        .type           _ZN3cub18CUB_300001_SM_10006detail11EmptyKernelIvEEvv,@function
        .size           _ZN3cub18CUB_300001_SM_10006detail11EmptyKernelIvEEvv,(.L_x_1629 - _ZN3cub18CUB_300001_SM_10006detail11EmptyKernelIvEEvv)
        .other          _ZN3cub18CUB_300001_SM_10006detail11EmptyKernelIvEEvv,@"STO_CUDA_ENTRY STV_DEFAULT"
_ZN3cub18CUB_300001_SM_10006detail11EmptyKernelIvEEvv:
.text._ZN3cub18CUB_300001_SM_10006detail11EmptyKernelIvEEvv:
[----:B------:R-:W-:Y:S01]  /*0000*/  LDC R1, c[0x0][0x37c] ;  /* 0x0000df00ff017b82 */ /* 0x000fe20000000800 */
[----:B------:R-:W-:Y:S05]  /*0010*/  EXIT ;  /* 0x000000000000794d */ /* 0x000fea0003800000 */
.L_x_1622:
        /* <DEDUP_REMOVED lines=14> */
.L_x_1629:


//--------------------- .nv.shared._ZN3cub18CUB_300001_SM_10006detail6select23DeviceSelectSweepKernelINS2_10policy_hubIxNS0_8NullTypeEiLb0ELNS0_10SelectImplE0EE10Policy1000EN6thrust24THRUST_300001_SM_1000_NS17counting_iteratorIxNSA_11use_defaultESC_SC_EEPS5_NSA_6detail15normal_iteratorINSA_10device_ptrIxEEEEPlNS0_13ScanTileStateIiLb1EEE6EvalOpS5_iNS2_19streaming_context_tIlLb1EEELS6_0EEEvT0_T1_T2_T3_T4_T5_T6_T7_iT8_NS1_7vsmem_tE --------------------------
	.section	.nv.shared._ZN3cub18CUB_300001_SM_10006detail6select23DeviceSelectSweepKernelINS2_10policy_hubIxNS0_8NullTypeEiLb0ELNS0_10SelectImplE0EE10Policy1000EN6thrust24THRUST_300001_SM_1000_NS17counting_iteratorIxNSA_11use_defaultESC_SC_EEPS5_NSA_6detail15normal_iteratorINSA_10device_ptrIxEEEEPlNS0_13ScanTileStateIiLb1EEE6EvalOpS5_iNS2_19streaming_context_tIlLb1EEELS6_0EEEvT0_T1_T2_T3_T4_T5_T6_T7_iT8_NS1_7vsmem_tE,"aw",@nobits
	.sectionflags	@""
	.align	16
.nv.shared._ZN3cub18CUB_300001_SM_10006detail6select23DeviceSelectSweepKernelINS2_10policy_hubIxNS0_8NullTypeEiLb0ELNS0_10SelectImplE0EE10Policy1000EN6thrust24THRUST_300001_SM_1000_NS17counting_iteratorIxNSA_11use_defaultESC_SC_EEPS5_NSA_6detail15normal_iteratorINSA_10device_ptrIxEEEEPlNS0_13ScanTileStateIiLb1EEE6EvalOpS5_iNS2_19streaming_context_tIlLb1EEELS6_0EEEvT0_T1_T2_T3_T4_T5_T6_T7_iT8_NS1_7vsmem_tE:
	.zero		34816


//--------------------- .nv.shared.reserved.0     --------------------------
	.section	.nv.shared.reserved.0,"aw",@nobits
	.weak		__nv_reservedSMEM_offset_0_alias
	.size		__nv_reservedSMEM_offset_0_alias, 0, 64
	.other		__nv_reservedSMEM_offset_0_alias,@"STO_CUDA_RESERVED_SHARED STV_DEFAULT"
__nv_reservedSMEM_offset_0_alias:
	.zero		0
	.zero		64


//--------------------- .nv.global                --------------------------
	.section	.nv.global,"aw",@nobits
.nv.global:
	.type		_ZN30_INTERNAL_270ee608_4_k_cu_main6thrust24THRUST_300001_SM_1000_NS3seqE,@object
	.size		_ZN30_INTERNAL_270ee608_4_k_cu_main6thrust24THRUST_300001_SM_1000_NS3seqE,(_ZN30_INTERNAL_270ee608_4_k_cu_main4cuda3std3__48in_placeE - _ZN30_INTERNAL_270ee608_4_k_cu_main6thrust24THRUST_300001_SM_1000_NS3seqE)
_ZN30_INTERNAL_270ee608_4_k_cu_main6thrust24THRUST_300001_SM_1000_NS3seqE:
	.zero		1
	.type		_ZN30_INTERNAL_270ee608_4_k_cu_main4cuda3std3__48in_placeE,@object
	.size		_ZN30_INTERNAL_270ee608_4_k_cu_main4cuda3std3__48in_placeE,(_ZN30_INTERNAL_270ee608_4_k_cu_main4cuda3std6ranges3__45__cpo4sizeE - _ZN30_INTERNAL_270ee608_4_k_cu_main4cuda3std3__48in_placeE)
_ZN30_INTERNAL_270ee608_4_k_cu_main4cuda3std3__48in_placeE:
	.zero		1
	.type		_ZN30_INTERNAL_270ee608_4_k_cu_main4cuda3std6ranges3__45__cpo4sizeE,@object
	.size		_ZN30_INTERNAL_270ee608_4_k_cu_main4cuda3std6ranges3__45__cpo4sizeE,(_ZN30_INTERNAL_270ee608_4_k_cu_main6thrust24THRUST_300001_SM_1000_NS12placeholders2_3E - _ZN30_INTERNAL_270ee608_4_k_cu_main4cuda3std6ranges3__45__cpo4sizeE)
_ZN30_INTERNAL_270ee608_4_k_cu_main4cuda3std6ranges3__45__cpo4sizeE:
	.zero		1
	.type		_ZN30_INTERNAL_270ee608_4_k_cu_main6thrust24THRUST_300001_SM_1000_NS12placeholders2_3E,@object
	.size		_ZN30_INTERNAL_270ee608_4_k_cu_main6thrust24THRUST_300001_SM_1000_NS12placeholders2_3E,(_ZN30_INTERNAL_270ee608_4_k_cu_main4cuda3std3__45__cpo6cbeginE - _ZN30_INTERNAL_270ee608_4_k_cu_main6thrust24THRUST_300001_SM_1000_NS12placeholders2_3E)
_ZN30_INTERNAL_270ee608_4_k_cu_main6thrust24THRUST_300001_SM_1000_NS12placeholders2_3E:
	.zero		1
	.type		_ZN30_INTERNAL_270ee608_4_k_cu_main4cuda3std3__45__cpo6cbeginE,@object
	.size		_ZN30_INTERNAL_270ee608_4_k_cu_main4cuda3std3__45__cpo6cbeginE,(_ZN30_INTERNAL_270ee608_4_k_cu_main4cuda3std6ranges3__45__cpo6cbeginE - _ZN30_INTERNAL_270ee608_4_k_cu_main4cuda3std3__45__cpo6cbeginE)
_ZN30_INTERNAL_270ee608_4_k_cu_main4cuda3std3__45__cpo6cbeginE:
	.zero		1
	.type		_ZN30_INTERNAL_270ee608_4_k_cu_main4cuda3std6ranges3__45__cpo6cbeginE,@object
	.size		_ZN30_INTERNAL_270ee608_4_k_cu_main4cuda3std6ranges3__45__cpo6cbeginE,(_ZN30_INTERNAL_270ee608_4_k_cu_main6thrust24THRUST_300001_SM_1000_NS12placeholders2_7E - _ZN30_INTERNAL_270ee608_4_k_cu_main4cuda3std6ranges3__45__cpo6cbeginE)
_ZN30_INTERNAL_270ee608_4_k_cu_main4cuda3std6ranges3__45__cpo6cbeginE:
	.zero		1
	.type		_ZN30_INTERNAL_270ee608_4_k_cu_main6thrust24THRUST_300001_SM_1000_NS12placeholders2_7E,@object
	.size		_ZN30_INTERNAL_270ee608_4_k_cu_main6thrust24THRUST_300001_SM_1000_NS12placeholders2_7E,(_ZN30_INTERNAL_270ee608_4_k_cu_main4cuda3std3__45__cpo7crbeginE - _ZN30_INTERNAL_270ee608_4_k_cu_main6thrust24THRUST_300001_SM_1000_NS12placeholders2_7E)
_ZN30_INTERNAL_270ee608_4_k_cu_main6thrust24THRUST_300001_SM_1000_NS12placeholders2_7E:
	.zero		1
	.type		_ZN30_INTERNAL_270ee608_4_k_cu_main4cuda3std3__45__cpo7crbeginE,@object
	.size		_ZN30_INTERNAL_270ee608_4_k_cu_main4cuda3std3__45__cpo7crbeginE,(_ZN30_INTERNAL_270ee608_4_k_cu_main4cuda3std6ranges3__45__cpo4nextE - _ZN30_INTERNAL_270ee608_4_k_cu_main4cuda3std3__45__cpo7crbeginE)
_ZN30_INTERNAL_270ee608_4_k_cu_main4cuda3std3__45__cpo7crbeginE:
	.zero		1
	.type		_ZN30_INTERNAL_270ee608_4_k_cu_main4cuda3std6ranges3__45__cpo4nextE,@object
	.size		_ZN30_INTERNAL_270ee608_4_k_cu_main4cuda3std6ranges3__45__cpo4nextE,(_ZN30_INTERNAL_270ee608_4_k_cu_main4cuda3std6ranges3__45__cpo4swapE - _ZN30_INTERNAL_270ee608_4_k_cu_main4cuda3std6ranges3__45__cpo4nextE)
_ZN30_INTERNAL_270ee608_4_k_cu_main4cuda3std6ranges3__45__cpo4nextE:
	.zero		1
	.type		_ZN30_INTERNAL_270ee608_4_k_cu_main4cuda3std6ranges3__45__cpo4swapE,@object
	.size		_ZN30_INTERNAL_270ee608_4_k_cu_main4cuda3std6ranges3__45__cpo4swapE,(_ZN30_INTERNAL_270ee608_4_k_cu_main6thrust24THRUST_300001_SM_1000_NS8cuda_cub10par_nosyncE - _ZN30_INTERNAL_270ee608_4_k_cu_main4cuda3std6ranges3__45__cpo4swapE)
_ZN30_INTERNAL_270ee608_4_k_cu_main4cuda3std6ranges3__45__cpo4swapE:
	.zero		1
	.type		_ZN30_INTERNAL_270ee608_4_k_cu_main6thrust24THRUST_300001_SM_1000_NS8cuda_cub10par_nosyncE,@object
	.size		_ZN30_INTERNAL_270ee608_4_k_cu_main6thrust24THRUST_300001_SM_1000_NS8cuda_cub10par_nosyncE,(_ZN30_INTERNAL_270ee608_4_k_cu_main6thrust24THRUST_300001_SM_1000_NS12placeholders2_9E - _ZN30_INTERNAL_270ee608_4_k_cu_main6thrust24THRUST_300001_SM_1000_NS8cuda_cub10par_nosyncE)
_ZN30_INTERNAL_270ee608_4_k_cu_main6thrust24THRUST_300001_SM_1000_NS8cuda_cub10par_nosyncE:
	.zero		1
	.type		_ZN30_INTERNAL_270ee608_4_k_cu_main6thrust24THRUST_300001_SM_1000_NS12placeholders2_9E,@object
	.size		_ZN30_INTERNAL_270ee608_4_k_cu_main6thrust24THRUST_300001_SM_1000_NS12placeholders2_9E,(_ZN30_INTERNAL_270ee608_4_k_cu_main4cuda3std3__432_GLOBAL__N__270ee608_4_k_cu_main6ignoreE - _ZN30_INTERNAL_270ee608_4_k_cu_main6thrust24THRUST_300001_SM_1000_NS12placeholders2_9E)
_ZN30_INTERNAL_270ee608_4_k_cu_main6thrust24THRUST_300001_SM_1000_NS12placeholders2_9E:
	.zero		1
	.type		_ZN30_INTERNAL_270ee608_4_k_cu_main4cuda3std3__432_GLOBAL__N__270ee608_4_k_cu_main6ignoreE,@object
	.size		_ZN30_INTERNAL_270ee608_4_k_cu_main4cuda3std3__432_GLOBAL__N__270ee608_4_k_cu_main6ignoreE,(_ZN30_INTERNAL_270ee608_4_k_cu_main4cuda3std6ranges3__45__cpo4dataE - _ZN30_INTERNAL_270ee608_4_k_cu_main4cuda3std3__432_GLOBAL__N__270ee608_4_k_cu_main6ignoreE)
_ZN30_INTERNAL_270ee608_4_k_cu_main4cuda3std3__432_GLOBAL__N__270ee608_4_k_cu_main6ignoreE:
	.zero		1
	.type		_ZN30_INTERNAL_270ee608_4_k_cu_main4cuda3std6ranges3__45__cpo4dataE,@object
	.size		_ZN30_INTERNAL_270ee608_4_k_cu_main4cuda3std6ranges3__45__cpo4dataE,(_ZN30_INTERNAL_270ee608_4_k_cu_main6thrust24THRUST_300001_SM_1000_NS12placeholders2_1E - _ZN30_INTERNAL_270ee608_4_k_cu_main4cuda3std6ranges3__45__cpo4dataE)
_ZN30_INTERNAL_270ee608_4_k_cu_main4cuda3std6ranges3__45__cpo4dataE:
	.zero		1
	.type		_ZN30_INTERNAL_270ee608_4_k_cu_main6thrust24THRUST_300001_SM_1000_NS12placeholders2_1E,@object
	.size		_ZN30_INTERNAL_270ee608_4_k_cu_main6thrust24THRUST_300001_SM_1000_NS12placeholders2_1E,(_ZN30_INTERNAL_270ee608_4_k_cu_main4cuda3std3__45__cpo5beginE - _ZN30_INTERNAL_270ee608_4_k_cu_main6thrust24THRUST_300001_SM_1000_NS12placeholders2_1E)
_ZN30_INTERNAL_270ee608_4_k_cu_main6thrust24THRUST_300001_SM_1000_NS12placeholders2_1E:
	.zero		1
	.type		_ZN30_INTERNAL_270ee608_4_k_cu_main4cuda3std3__45__cpo5beginE,@object
	.size		_ZN30_INTERNAL_270ee608_4_k_cu_main4cuda3std3__45__cpo5beginE,(_ZN30_INTERNAL_270ee608_4_k_cu_main4cuda3std6ranges3__45__cpo5beginE - _ZN30_INTERNAL_270ee608_4_k_cu_main4cuda3std3__45__cpo5beginE)
_ZN30_INTERNAL_270ee608_4_k_cu_main4cuda3std3__45__cpo5beginE:
	.zero		1
	.type		_ZN30_INTERNAL_270ee608_4_k_cu_main4cuda3std6ranges3__45__cpo5beginE,@object
	.size		_ZN30_INTERNAL_270ee608_4_k_cu_main4cuda3std6ranges3__45__cpo5beginE,(_ZN30_INTERNAL_270ee608_4_k_cu_main6thrust24THRUST_300001_SM_1000_NS12placeholders2_5E - _ZN30_INTERNAL_270ee608_4_k_cu_main4cuda3std6ranges3__45__cpo5beginE)
_ZN30_INTERNAL_270ee608_4_k_cu_main4cuda3std6ranges3__45__cpo5beginE:
	.zero		1
	.type		_ZN30_INTERNAL_270ee608_4_k_cu_main6thrust24THRUST_300001_SM_1000_NS12placeholders2_5E,@object
	.size		_ZN30_INTERNAL_270ee608_4_k_cu_main6thrust24THRUST_300001_SM_1000_NS12placeholders2_5E,(_ZN30_INTERNAL_270ee608_4_k_cu_main4cuda3std3__45__cpo6rbeginE - _ZN30_INTERNAL_270ee608_4_k_cu_main6thrust24THRUST_300001_SM_1000_NS12placeholders2_5E)
_ZN30_INTERNAL_270ee608_4_k_cu_main6thrust24THRUST_300001_SM_1000_NS12placeholders2_5E:
	.zero		1
	.type		_ZN30_INTERNAL_270ee608_4_k_cu_main4cuda3std3__45__cpo6rbeginE,@object
	.size		_ZN30_INTERNAL_270ee608_4_k_cu_main4cuda3std3__45__cpo6rbeginE,(_ZN30_INTERNAL_270ee608_4_k_cu_main4cuda3std6ranges3__45__cpo7advanceE - _ZN30_INTERNAL_270ee608_4_k_cu_main4cuda3std3__45__cpo6rbeginE)
_ZN30_INTERNAL_270ee608_4_k_cu_main4cuda3std3__45__cpo6rbeginE:
	.zero		1
	.type		_ZN30_INTERNAL_270ee608_4_k_cu_main4cuda3std6ranges3__45__cpo7advanceE,@object
	.size		_ZN30_INTERNAL_270ee608_4_k_cu_main4cuda3std6ranges3__45__cpo7advanceE,(_ZN30_INTERNAL_270ee608_4_k_cu_main4cuda3std3__47nulloptE - _ZN30_INTERNAL_270ee608_4_k_cu_main4cuda3std6ranges3__45__cpo7advanceE)
_ZN30_INTERNAL_270ee608_4_k_cu_main4cuda3std6ranges3__45__cpo7advanceE:
	.zero		1
	.type		_ZN30_INTERNAL_270ee608_4_k_cu_main4cuda3std3__47nulloptE,@object
	.size		_ZN30_INTERNAL_270ee608_4_k_cu_main4cuda3std3__47nulloptE,(_ZN30_INTERNAL_270ee608_4_k_cu_main4cuda3std6ranges3__45__cpo8distanceE - _ZN30_INTERNAL_270ee608_4_k_cu_main4cuda3std3__47nulloptE)
_ZN30_INTERNAL_270ee608_4_k_cu_main4cuda3std3__47nulloptE:
	.zero		1
	.type		_ZN30_INTERNAL_270ee608_4_k_cu_main4cuda3std6ranges3__45__cpo8distanceE,@object
	.size		_ZN30_INTERNAL_270ee608_4_k_cu_main4cuda3std6ranges3__45__cpo8distanceE,(_ZN30_INTERNAL_270ee608_4_k_cu_main6thrust24THRUST_300001_SM_1000_NS12placeholders3_10E - _ZN30_INTERNAL_270ee608_4_k_cu_main4cuda3std6ranges3__45__cpo8distanceE)
_ZN30_INTERNAL_270ee608_4_k_cu_main4cuda3std6ranges3__45__cpo8distanceE:
	.zero		1
	.type		_ZN30_INTERNAL_270ee608_4_k_cu_main6thrust24THRUST_300001_SM_1000_NS12placeholders3_10E,@object
	.size		_ZN30_INTERNAL_270ee608_4_k_cu_main6thrust24THRUST_300001_SM_1000_NS12placeholders3_10E,(_ZN30_INTERNAL_270ee608_4_k_cu_main4cuda3std3__419piecewise_constructE - _ZN30_INTERNAL_270ee608_4_k_cu_main6thrust24THRUST_300001_SM_1000_NS12placeholders3_10E)
_ZN30_INTERNAL_270ee608_4_k_cu_main6thrust24THRUST_300001_SM_1000_NS12placeholders3_10E:
	.zero		1
	.type		_ZN30_INTERNAL_270ee608_4_k_cu_main4cuda3std3__419piecewise_constructE,@object
	.size		_ZN30_INTERNAL_270ee608_4_k_cu_main4cuda3std3__419piecewise_constructE,(_ZN30_INTERNAL_270ee608_4_k_cu_main4cuda3std6ranges3__45__cpo5cdataE - _ZN30_INTERNAL_270ee608_4_k_cu_main4cuda3std3__419piecewise_constructE)
_ZN30_INTERNAL_270ee608_4_k_cu_main4cuda3std3__419piecewise_constructE:
	.zero		1
	.type		_ZN30_INTERNAL_270ee608_4_k_cu_main4cuda3std6ranges3__45__cpo5cdataE,@object
	.size		_ZN30_INTERNAL_270ee608_4_k_cu_main4cuda3std6ranges3__45__cpo5cdataE,(_ZN30_INTERNAL_270ee608_4_k_cu_main6thrust24THRUST_300001_SM_1000_NS12placeholders2_2E - _ZN30_INTERNAL_270ee608_4_k_cu_main4cuda3std6ranges3__45__cpo5cdataE)
_ZN30_INTERNAL_270ee608_4_k_cu_main4cuda3std6ranges3__45__cpo5cdataE:
	.zero		1
	.type		_ZN30_INTERNAL_270ee608_4_k_cu_main6thrust24THRUST_300001_SM_1000_NS12placeholders2_2E,@object
	.size		_ZN30_INTERNAL_270ee608_4_k_cu_main6thrust24THRUST_300001_SM_1000_NS12placeholders2_2E,(_ZN30_INTERNAL_270ee608_4_k_cu_main4cuda3std3__45__cpo3endE - _ZN30_INTERNAL_270ee608_4_k_cu_main6thrust24THRUST_300001_SM_1000_NS12placeholders2_2E)
_ZN30_INTERNAL_270ee608_4_k_cu_main6thrust24THRUST_300001_SM_1000_NS12placeholders2_2E:
	.zero		1
	.type		_ZN30_INTERNAL_270ee608_4_k_cu_main4cuda3std3__45__cpo3endE,@object
	.size		_ZN30_INTERNAL_270ee608_4_k_cu_main4cuda3std3__45__cpo3endE,(_ZN30_INTERNAL_270ee608_4_k_cu_main4cuda3std6ranges3__45__cpo3endE - _ZN30_INTERNAL_270ee608_4_k_cu_main4cuda3std3__45__cpo3endE)
_ZN30_INTERNAL_270ee608_4_k_cu_main4cuda3std3__45__cpo3endE:
	.zero		1
	.type		_ZN30_INTERNAL_270ee608_4_k_cu_main4cuda3std6ranges3__45__cpo3endE,@object
	.size		_ZN30_INTERNAL_270ee608_4_k_cu_main4cuda3std6ranges3__45__cpo3endE,(_ZN30_INTERNAL_270ee608_4_k_cu_main6thrust24THRUST_300001_SM_1000_NS12placeholders2_6E - _ZN30_INTERNAL_270ee608_4_k_cu_main4cuda3std6ranges3__45__cpo3endE)
_ZN30_INTERNAL_270ee608_4_k_cu_main4cuda3std6ranges3__45__cpo3endE:
	.zero		1
	.type		_ZN30_INTERNAL_270ee608_4_k_cu_main6thrust24THRUST_300001_SM_1000_NS12placeholders2_6E,@object
	.size		_ZN30_INTERNAL_270ee608_4_k_cu_main6thrust24THRUST_300001_SM_1000_NS12placeholders2_6E,(_ZN30_INTERNAL_270ee608_4_k_cu_main4cuda3std3__45__cpo4rendE - _ZN30_INTERNAL_270ee608_4_k_cu_main6thrust24THRUST_300001_SM_1000_NS12placeholders2_6E)
_ZN30_INTERNAL_270ee608_4_k_cu_main6thrust24THRUST_300001_SM_1000_NS12placeholders2_6E:
	.zero		1
	.type		_ZN30_INTERNAL_270ee608_4_k_cu_main4cuda3std3__45__cpo4rendE,@object
	.size		_ZN30_INTERNAL_270ee608_4_k_cu_main4cuda3std3__45__cpo4rendE,(_ZN30_INTERNAL_270ee608_4_k_cu_main4cuda3std6ranges3__45__cpo9iter_swapE - _ZN30_INTERNAL_270ee608_4_k_cu_main4cuda3std3__45__cpo4rendE)
_ZN30_INTERNAL_270ee608_4_k_cu_main4cuda3std3__45__cpo4rendE:
	.zero		1
	.type		_ZN30_INTERNAL_270ee608_4_k_cu_main4cuda3std6ranges3__45__cpo9iter_swapE,@object
	.size		_ZN30_INTERNAL_270ee608_4_k_cu_main4cuda3std6ranges3__45__cpo9iter_swapE,(_ZN30_INTERNAL_270ee608_4_k_cu_main4cuda3std3__48unexpectE - _ZN30_INTERNAL_270ee608_4_k_cu_main4cuda3std6ranges3__45__cpo9iter_swapE)
_ZN30_INTERNAL_270ee608_4_k_cu_main4cuda3std6ranges3__45__cpo9iter_swapE:
	.zero		1
	.type		_ZN30_INTERNAL_270ee608_4_k_cu_main4cuda3std3__48unexpectE,@object
	.size		_ZN30_INTERNAL_270ee608_4_k_cu_main4cuda3std3__48unexpectE,(_ZN30_INTERNAL_270ee608_4_k_cu_main6thrust24THRUST_300001_SM_1000_NS8cuda_cub3parE - _ZN30_INTERNAL_270ee608_4_k_cu_main4cuda3std3__48unexpectE)
_ZN30_INTERNAL_270ee608_4_k_cu_main4cuda3std3__48unexpectE:
	.zero		1
	.type		_ZN30_INTERNAL_270ee608_4_k_cu_main6thrust24THRUST_300001_SM_1000_NS8cuda_cub3parE,@object
	.size		_ZN30_INTERNAL_270ee608_4_k_cu_main6thrust24THRUST_300001_SM_1000_NS8cuda_cub3parE,(_ZN30_INTERNAL_270ee608_4_k_cu_main6thrust24THRUST_300001_SM_1000_NS12placeholders2_4E - _ZN30_INTERNAL_270ee608_4_k_cu_main6thrust24THRUST_300001_SM_1000_NS8cuda_cub3parE)
_ZN30_INTERNAL_270ee608_4_k_cu_main6thrust24THRUST_300001_SM_1000_NS8cuda_cub3parE:
	.zero		1
	.type		_ZN30_INTERNAL_270ee608_4_k_cu_main6thrust24THRUST_300001_SM_1000_NS12placeholders2_4E,@object
	.size		_ZN30_INTERNAL_270ee608_4_k_cu_main6thrust24THRUST_300001_SM_1000_NS12placeholders2_4E,(_ZN30_INTERNAL_270ee608_4_k_cu_main4cuda3std3__45__cpo4cendE - _ZN30_INTERNAL_270ee608_4_k_cu_main6thrust24THRUST_300001_SM_1000_NS12placeholders2_4E)
_ZN30_INTERNAL_270ee608_4_k_cu_main6thrust24THRUST_300001_SM_1000_NS12placeholders2_4E:
	.zero		1
	.type		_ZN30_INTERNAL_270ee608_4_k_cu_main4cuda3std3__45__cpo4cendE,@object
	.size		_ZN30_INTERNAL_270ee608_4_k_cu_main4cuda3std3__45__cpo4cendE,(_ZN30_INTERNAL_270ee608_4_k_cu_main4cuda3std6ranges3__45__cpo4cendE - _ZN30_INTERNAL_270ee608_4_k_cu_main4cuda3std3__45__cpo4cendE)
_ZN30_INTERNAL_270ee608_4_k_cu_main4cuda3std3__45__cpo4cendE:
	.zero		1
	.type		_ZN30_INTERNAL_270ee608_4_k_cu_main4cuda3std6ranges3__45__cpo4cendE,@object
	.size		_ZN30_INTERNAL_270ee608_4_k_cu_main4cuda3std6ranges3__45__cpo4cendE,(_ZN30_INTERNAL_270ee608_4_k_cu_main4cuda3std3__420unreachable_sentinelE - _ZN30_INTERNAL_270ee608_4_k_cu_main4cuda3std6ranges3__45__cpo4cendE)
_ZN30_INTERNAL_270ee608_4_k_cu_main4cuda3std6ranges3__45__cpo4cendE:
	.zero		1
	.type		_ZN30_INTERNAL_270ee608_4_k_cu_main4cuda3std3__420unreachable_sentinelE,@object
	.size		_ZN30_INTERNAL_270ee608_4_k_cu_main4cuda3std3__420unreachable_sentinelE,(_ZN30_INTERNAL_270ee608_4_k_cu_main4cuda3std6ranges3__45__cpo5ssizeE - _ZN30_INTERNAL_270ee608_4_k_cu_main4cuda3std3__420unreachable_sentinelE)
_ZN30_INTERNAL_270ee608_4_k_cu_main4cuda3std3__420unreachable_sentinelE:
	.zero		1
	.type		_ZN30_INTERNAL_270ee608_4_k_cu_main4cuda3std6ranges3__45__cpo5ssizeE,@object
	.size		_ZN30_INTERNAL_270ee608_4_k_cu_main4cuda3std6ranges3__45__cpo5ssizeE,(_ZN30_INTERNAL_270ee608_4_k_cu_main6thrust24THRUST_300001_SM_1000_NS12placeholders2_8E - _ZN30_INTERNAL_270ee608_4_k_cu_main4cuda3std6ranges3__45__cpo5ssizeE)
_ZN30_INTERNAL_270ee608_4_k_cu_main4cuda3std6ranges3__45__cpo5ssizeE:
	.zero		1
	.type		_ZN30_INTERNAL_270ee608_4_k_cu_main6thrust24THRUST_300001_SM_1000_NS12placeholders2_8E,@object
	.size		_ZN30_INTERNAL_270ee608_4_k_cu_main6thrust24THRUST_300001_SM_1000_NS12placeholders2_8E,(_ZN30_INTERNAL_270ee608_4_k_cu_main4cuda3std3__45__cpo5crendE - _ZN30_INTERNAL_270ee608_4_k_cu_main6thrust24THRUST_300001_SM_1000_NS12placeholders2_8E)
_ZN30_INTERNAL_270ee608_4_k_cu_main6thrust24THRUST_300001_SM_1000_NS12placeholders2_8E:
	.zero		1
	.type		_ZN30_INTERNAL_270ee608_4_k_cu_main4cuda3std3__45__cpo5crendE,@object
	.size		_ZN30_INTERNAL_270ee608_4_k_cu_main4cuda3std3__45__cpo5crendE,(_ZN30_INTERNAL_270ee608_4_k_cu_main4cuda3std6ranges3__45__cpo4prevE - _ZN30_INTERNAL_270ee608_4_k_cu_main4cuda3std3__45__cpo5crendE)
_ZN30_INTERNAL_270ee608_4_k_cu_main4cuda3std3__45__cpo5crendE:
	.zero		1
	.type		_ZN30_INTERNAL_270ee608_4_k_cu_main4cuda3std6ranges3__45__cpo4prevE,@object
	.size		_ZN30_INTERNAL_270ee608_4_k_cu_main4cuda3std6ranges3__45__cpo4prevE,(_ZN30_INTERNAL_270ee608_4_k_cu_main4cuda3std6ranges3__45__cpo9iter_moveE - _ZN30_INTERNAL_270ee608_4_k_cu_main4cuda3std6ranges3__45__cpo4prevE)
_ZN30_INTERNAL_270ee608_4_k_cu_main4cuda3std6ranges3__45__cpo4prevE:
	.zero		1
	.type		_ZN30_INTERNAL_270ee608_4_k_cu_main4cuda3std6ranges3__45__cpo9iter_moveE,@object
	.size		_ZN30_INTERNAL_270ee608_4_k_cu_main4cuda3std6ranges3__45__cpo9iter_moveE,(_ZN30_INTERNAL_270ee608_4_k_cu_main6thrust24THRUST_300001_SM_1000_NS6system6detail10sequential3seqE - _ZN30_INTERNAL_270ee608_4_k_cu_main4cuda3std6ranges3__45__cpo9iter_moveE)
_ZN30_INTERNAL_270ee608_4_k_cu_main4cuda3std6ranges3__45__cpo9iter_moveE:
	.zero		1
	.type		_ZN30_INTERNAL_270ee608_4_k_cu_main6thrust24THRUST_300001_SM_1000_NS6system6detail10sequential3seqE,@object
	.size		_ZN30_INTERNAL_270ee608_4_k_cu_main6thrust24THRUST_300001_SM_1000_NS6system6detail10sequential3seqE,(.L_31 - _ZN30_INTERNAL_270ee608_4_k_cu_main6thrust24THRUST_300001_SM_1000_NS6system6detail10sequential3seqE)
_ZN30_INTERNAL_270ee608_4_k_cu_main6thrust24THRUST_300001_SM_1000_NS6system6detail10sequential3seqE:
	.zero		1
.L_31:


//--------------------- .nv.constant0._ZN3cub18CUB_300001_SM_10006detail6select23DeviceSelectSweepKernelINS2_10policy_hubIxNS0_8NullTypeEiLb0ELNS0_10SelectImplE0EE10Policy1000EN6thrust24THRUST_300001_SM_1000_NS17counting_iteratorIxNSA_11use_defaultESC_SC_EEPS5_NSA_6detail15normal_iteratorINSA_10device_ptrIxEEEEPlNS0_13ScanTileStateIiLb1EEE6EvalOpS5_iNS2_19streaming_context_tIlLb1EEELS6_0EEEvT0_T1_T2_T3_T4_T5_T6_T7_iT8_NS1_7vsmem_tE --------------------------
	.section	.nv.constant0._ZN3cub18CUB_300001_SM_10006detail6select23DeviceSelectSweepKernelINS2_10policy_hubIxNS0_8NullTypeEiLb0ELNS0_10SelectImplE0EE10Policy1000EN6thrust24THRUST_300001_SM_1000_NS17counting_iteratorIxNSA_11use_defaultESC_SC_EEPS5_NSA_6detail15normal_iteratorINSA_10device_ptrIxEEEEPlNS0_13ScanTileStateIiLb1EEE6EvalOpS5_iNS2_19streaming_context_tIlLb1EEELS6_0EEEvT0_T1_T2_T3_T4_T5_T6_T7_iT8_NS1_7vsmem_tE,"a",@progbits
	.sectionflags	@""
	.align	4
.nv.constant0._ZN3cub18CUB_300001_SM_10006detail6select23DeviceSelectSweepKernelINS2_10policy_hubIxNS0_8NullTypeEiLb0ELNS0_10SelectImplE0EE10Policy1000EN6thrust24THRUST_300001_SM_1000_NS17counting_iteratorIxNSA_11use_defaultESC_SC_EEPS5_NSA_6detail15normal_iteratorINSA_10device_ptrIxEEEEPlNS0_13ScanTileStateIiLb1EEE6EvalOpS5_iNS2_19streaming_context_tIlLb1EEELS6_0EEEvT0_T1_T2_T3_T4_T5_T6_T7_iT8_NS1_7vsmem_tE:
	.zero		1032


//--------------------- .nv.constant0._ZN3cub18CUB_300001_SM_10006detail4scan23DeviceCompactInitKernelINS0_13ScanTileStateIiLb1EEEPlEEvT_iT0_ --------------------------
	.section	.nv.constant0._ZN3cub18CUB_300001_SM_10006detail4scan23DeviceCompactInitKernelINS0_13ScanTileStateIiLb1EEEPlEEvT_iT0_,"a",@progbits
	.sectionflags	@""
	.align	4
.nv.constant0._ZN3cub18CUB_300001_SM_10006detail4scan23DeviceCompactInitKernelINS0_13ScanTileStateIiLb1EEEPlEEvT_iT0_:
	.zero		920


//--------------------- .nv.constant0._ZN3cub18CUB_300001_SM_10006detail8for_each13static_kernelINS2_12policy_hub_t12policy_500_tEmN6thrust24THRUST_300001_SM_1000_NS8cuda_cub20__uninitialized_fill7functorINS7_10device_ptrIxEExEEEEvT0_T1_ --------------------------
	.section	.nv.constant0._ZN3cub18CUB_300001_SM_10006detail8for_each13static_kernelINS2_12policy_hub_t12policy_500_tEmN6thrust24THRUST_300001_SM_1000_NS8cuda_cub20__uninitialized_fill7functorINS7_10device_ptrIxEExEEEEvT0_T1_,"a",@progbits
	.sectionflags	@""
	.align	4
.nv.constant0._ZN3cub18CUB_300001_SM_10006detail8for_each13static_kernelINS2_12policy_hub_t12policy_500_tEmN6thrust24THRUST_300001_SM_1000_NS8cuda_cub20__uninitialized_fill7functorINS7_10device_ptrIxEExEEEEvT0_T1_:
	.zero		920


//--------------------- .nv.constant0._ZN3cub18CUB_300001_SM_10006detail8for_each13static_kernelINS2_12policy_hub_t12policy_500_tEmN6thrust24THRUST_300001_SM_1000_NS8cuda_cub20__uninitialized_fill7functorINS7_10device_ptrIdEEdEEEEvT0_T1_ --------------------------
	.section	.nv.constant0._ZN3cub18CUB_300001_SM_10006detail8for_each13static_kernelINS2_12policy_hub_t12policy_500_tEmN6thrust24THRUST_300001_SM_1000_NS8cuda_cub20__uninitialized_fill7functorINS7_10device_ptrIdEEdEEEEvT0_T1_,"a",@progbits
	.sectionflags	@""
	.align	4
.nv.constant0._ZN3cub18CUB_300001_SM_10006detail8for_each13static_kernelINS2_12policy_hub_t12policy_500_tEmN6thrust24THRUST_300001_SM_1000_NS8cuda_cub20__uninitialized_fill7functorINS7_10device_ptrIdEEdEEEEvT0_T1_:
	.zero		920


//--------------------- .nv.constant0._ZN3cub18CUB_300001_SM_10006detail11EmptyKernelIvEEvv --------------------------
	.section	.nv.constant0._ZN3cub18CUB_300001_SM_10006detail11EmptyKernelIvEEvv,"a",@progbits
	.sectionflags	@""
	.align	4
.nv.constant0._ZN3cub18CUB_300001_SM_10006detail11EmptyKernelIvEEvv:
	.zero		896


//--------------------- SYMBOLS --------------------------

	.type		.nv.reservedSmem.offset0,@object
	.size		.nv.reservedSmem.offset0,0x4
	.type		.nv.reservedSmem.cap,@object
	.size		.nv.reservedSmem.cap,0x4
